	.target	sm_90a

	.elftype	@"ET_EXEC"


//--------------------- .note.nv.tkinfo           --------------------------
	.section	.note.nv.tkinfo,"",@"SHT_NOTE"
	.sectionflags	@"SHF_NOTE_NV_TKINFO"
	.tkinfo
        /*0018*/ 	.word	0x00000002
        /*0030*/ 	.string	""
        /*0030*/ 	.string	"ptxas"
        /*0030*/ 	.string	"Cuda compilation tools, release 13.0, V13.0.88"
        /*0030*/ 	.string	"Build cuda_13.0.r13.0/compiler.36424714_0"
        /*0030*/ 	.string	"-arch sm_90a -m 64 "



//--------------------- .note.nv.cuinfo           --------------------------
	.section	.note.nv.cuinfo,"",@"SHT_NOTE"
	.sectionflags	@"SHF_NOTE_NV_CUINFO"
        /*0018*/ 	.short	0x0002
        /*001a*/ 	.short	0x005a
        /*001c*/ 	.short	0x0082
	.zero		2


//--------------------- .nv.info                  --------------------------
	.section	.nv.info,"",@"SHT_CUDA_INFO"
	.align	4


	//----- nvinfo : EIATTR_REGCOUNT
	.align		4
        /*0000*/ 	.byte	0x04, 0x2f
        /*0002*/ 	.short	(.L_16 - .L_15)
	.align		4
.L_15:
        /*0004*/ 	.word	index@(_ZN7cutlass13device_kernelINS_4gemm6kernel13GemmUniversalIN4cute5tupleIJiiiiEEENS1_10collective13CollectiveMmaINS1_37MainloopSm90TmaGmmaWarpSpecializedFP8ILi12ENS5_IJNS4_1CILi2EEENSA_ILi1EEESC_EEENS1_35KernelTmaWarpSpecializedCooperativeEEENS5_IJNSA_ILi128EEESG_NSA_ILi64EEEEEENS_12float_e4m3_tENS5_IJlSC_lEEESJ_SK_NS4_8TiledMMAINS4_8MMA_AtomIJNS4_4SM904GMMA31MMA_64x128x32_F32E4M3E4M3_SS_TNILNSO_7ScaleInE1ELSQ_1EEEEEENS4_6LayoutISD_NS5_IJSC_NSA_ILi0EEESU_EEEEENS5_IJNS4_10UnderscoreESX_SX_EEEEENS4_13SM90_TMA_LOADENS4_14ComposedLayoutINS4_7SwizzleILi2ELi4ELi3EEENS4_18smem_ptr_flag_bitsILi8EEENST_INS5_IJNSA_ILi8EEESH_EEENS5_IJSH_SC_EEEEEEEvNS4_8identityENS4_23SM90_TMA_LOAD_MULTICASTES1A_vS1B_EENS_8epilogue10collective18CollectiveEpilogueINS1E_22Sm90TmaWarpSpecializedILi4ELi2ELi16ELb0ELb0EEEJSI_NS5_IJSG_NSA_ILi32EEEEEESJ_SK_SJ_SK_NS1E_6fusion15FusionCallbacksIS1I_NS1L_13LinCombEltActINS1E_6thread7SigmoidESJ_fSJ_fLNS_15FloatRoundStyleE2EEESI_S1K_JEEES10_NS11_INS12_ILi1ELi4ELi3EEES15_NST_INS5_IJS16_S1J_EEENS5_IJS1J_SC_EEEEEEENS4_39AutoVectorizingCopyWithAssumedAlignmentILi128EEENS4_14SM90_TMA_STOREES1X_S1Z_NS4_9Copy_AtomIJNS4_17SM90_U32x4_STSM_NENS_6half_tEEEEvEEEvvEEEEvNT_6ParamsE)
        /*0008*/ 	.word	0x000000a8


	//----- nvinfo : EIATTR_FRAME_SIZE
	.align		4
.L_16:
        /*000c*/ 	.byte	0x04, 0x11
        /*000e*/ 	.short	(.L_18 - .L_17)
	.align		4
.L_17:
        /*0010*/ 	.word	index@($__internal_0_$__cuda_sm20_rcp_rn_f32_slowpath)
        /*0014*/ 	.word	0x00000000


	//----- nvinfo : EIATTR_FRAME_SIZE
	.align		4
.L_18:
        /*0018*/ 	.byte	0x04, 0x11
        /*001a*/ 	.short	(.L_20 - .L_19)
	.align		4
.L_19:
        /*001c*/ 	.word	index@(_ZN7cutlass13device_kernelINS_4gemm6kernel13GemmUniversalIN4cute5tupleIJiiiiEEENS1_10collective13CollectiveMmaINS1_37MainloopSm90TmaGmmaWarpSpecializedFP8ILi12ENS5_IJNS4_1CILi2EEENSA_ILi1EEESC_EEENS1_35KernelTmaWarpSpecializedCooperativeEEENS5_IJNSA_ILi128EEESG_NSA_ILi64EEEEEENS_12float_e4m3_tENS5_IJlSC_lEEESJ_SK_NS4_8TiledMMAINS4_8MMA_AtomIJNS4_4SM904GMMA31MMA_64x128x32_F32E4M3E4M3_SS_TNILNSO_7ScaleInE1ELSQ_1EEEEEENS4_6LayoutISD_NS5_IJSC_NSA_ILi0EEESU_EEEEENS5_IJNS4_10UnderscoreESX_SX_EEEEENS4_13SM90_TMA_LOADENS4_14ComposedLayoutINS4_7SwizzleILi2ELi4ELi3EEENS4_18smem_ptr_flag_bitsILi8EEENST_INS5_IJNSA_ILi8EEESH_EEENS5_IJSH_SC_EEEEEEEvNS4_8identityENS4_23SM90_TMA_LOAD_MULTICASTES1A_vS1B_EENS_8epilogue10collective18CollectiveEpilogueINS1E_22Sm90TmaWarpSpecializedILi4ELi2ELi16ELb0ELb0EEEJSI_NS5_IJSG_NSA_ILi32EEEEEESJ_SK_SJ_SK_NS1E_6fusion15FusionCallbacksIS1I_NS1L_13LinCombEltActINS1E_6thread7SigmoidESJ_fSJ_fLNS_15FloatRoundStyleE2EEESI_S1K_JEEES10_NS11_INS12_ILi1ELi4ELi3EEES15_NST_INS5_IJS16_S1J_EEENS5_IJS1J_SC_EEEEEEENS4_39AutoVectorizingCopyWithAssumedAlignmentILi128EEENS4_14SM90_TMA_STOREES1X_S1Z_NS4_9Copy_AtomIJNS4_17SM90_U32x4_STSM_NENS_6half_tEEEEvEEEvvEEEEvNT_6ParamsE)
        /*0020*/ 	.word	0x00000000


	//----- nvinfo : EIATTR_MIN_STACK_SIZE
	.align		4
.L_20:
        /*0024*/ 	.byte	0x04, 0x12
        /*0026*/ 	.short	(.L_22 - .L_21)
	.align		4
.L_21:
        /*0028*/ 	.word	index@(_ZN7cutlass13device_kernelINS_4gemm6kernel13GemmUniversalIN4cute5tupleIJiiiiEEENS1_10collective13CollectiveMmaINS1_37MainloopSm90TmaGmmaWarpSpecializedFP8ILi12ENS5_IJNS4_1CILi2EEENSA_ILi1EEESC_EEENS1_35KernelTmaWarpSpecializedCooperativeEEENS5_IJNSA_ILi128EEESG_NSA_ILi64EEEEEENS_12float_e4m3_tENS5_IJlSC_lEEESJ_SK_NS4_8TiledMMAINS4_8MMA_AtomIJNS4_4SM904GMMA31MMA_64x128x32_F32E4M3E4M3_SS_TNILNSO_7ScaleInE1ELSQ_1EEEEEENS4_6LayoutISD_NS5_IJSC_NSA_ILi0EEESU_EEEEENS5_IJNS4_10UnderscoreESX_SX_EEEEENS4_13SM90_TMA_LOADENS4_14ComposedLayoutINS4_7SwizzleILi2ELi4ELi3EEENS4_18smem_ptr_flag_bitsILi8EEENST_INS5_IJNSA_ILi8EEESH_EEENS5_IJSH_SC_EEEEEEEvNS4_8identityENS4_23SM90_TMA_LOAD_MULTICASTES1A_vS1B_EENS_8epilogue10collective18CollectiveEpilogueINS1E_22Sm90TmaWarpSpecializedILi4ELi2ELi16ELb0ELb0EEEJSI_NS5_IJSG_NSA_ILi32EEEEEESJ_SK_SJ_SK_NS1E_6fusion15FusionCallbacksIS1I_NS1L_13LinCombEltActINS1E_6thread7SigmoidESJ_fSJ_fLNS_15FloatRoundStyleE2EEESI_S1K_JEEES10_NS11_INS12_ILi1ELi4ELi3EEES15_NST_INS5_IJS16_S1J_EEENS5_IJS1J_SC_EEEEEEENS4_39AutoVectorizingCopyWithAssumedAlignmentILi128EEENS4_14SM90_TMA_STOREES1X_S1Z_NS4_9Copy_AtomIJNS4_17SM90_U32x4_STSM_NENS_6half_tEEEEvEEEvvEEEEvNT_6ParamsE)
        /*002c*/ 	.word	0x00000000
.L_22:


//--------------------- .nv.compat                --------------------------
	.section	.nv.compat,"",@"SHT_CUDA_COMPAT_INFO"
	.align	4
        /*0000*/ 	.byte	0x02, 0x09, 0x01, 0x00, 0x02, 0x02, 0x04, 0x00, 0x02, 0x05, 0x05, 0x00, 0x03, 0x07, 0x01, 0x01
        /*0010*/ 	.byte	0x02, 0x03, 0x01, 0x00, 0x02, 0x06, 0x01, 0x00, 0x04, 0x0b, 0x08, 0x00, 0x00, 0x00, 0x00, 0x00
        /*0020*/ 	.byte	0x00, 0x00, 0x00, 0x00


//--------------------- .nv.info._ZN7cutlass13device_kernelINS_4gemm6kernel13GemmUniversalIN4cute5tupleIJiiiiEEENS1_10collective13CollectiveMmaINS1_37MainloopSm90TmaGmmaWarpSpecializedFP8ILi12ENS5_IJNS4_1CILi2EEENSA_ILi1EEESC_EEENS1_35KernelTmaWarpSpecializedCooperativeEEENS5_IJNSA_ILi128EEESG_NSA_ILi64EEEEEENS_12float_e4m3_tENS5_IJlSC_lEEESJ_SK_NS4_8TiledMMAINS4_8MMA_AtomIJNS4_4SM904GMMA31MMA_64x128x32_F32E4M3E4M3_SS_TNILNSO_7ScaleInE1ELSQ_1EEEEEENS4_6LayoutISD_NS5_IJSC_NSA_ILi0EEESU_EEEEENS5_IJNS4_10UnderscoreESX_SX_EEEEENS4_13SM90_TMA_LOADENS4_14ComposedLayoutINS4_7SwizzleILi2ELi4ELi3EEENS4_18smem_ptr_flag_bitsILi8EEENST_INS5_IJNSA_ILi8EEESH_EEENS5_IJSH_SC_EEEEEEEvNS4_8identityENS4_23SM90_TMA_LOAD_MULTICASTES1A_vS1B_EENS_8epilogue10collective18CollectiveEpilogueINS1E_22Sm90TmaWarpSpecializedILi4ELi2ELi16ELb0ELb0EEEJSI_NS5_IJSG_NSA_ILi32EEEEEESJ_SK_SJ_SK_NS1E_6fusion15FusionCallbacksIS1I_NS1L_13LinCombEltActINS1E_6thread7SigmoidESJ_fSJ_fLNS_15FloatRoundStyleE2EEESI_S1K_JEEES10_NS11_INS12_ILi1ELi4ELi3EEES15_NST_INS5_IJS16_S1J_EEENS5_IJS1J_SC_EEEEEEENS4_39AutoVectorizingCopyWithAssumedAlignmentILi128EEENS4_14SM90_TMA_STOREES1X_S1Z_NS4_9Copy_AtomIJNS4_17SM90_U32x4_STSM_NENS_6half_tEEEEvEEEvvEEEEvNT_6ParamsE --------------------------
	.section	.nv.info._ZN7cutlass13device_kernelINS_4gemm6kernel13GemmUniversalIN4cute5tupleIJiiiiEEENS1_10collective13CollectiveMmaINS1_37MainloopSm90TmaGmmaWarpSpecializedFP8ILi12ENS5_IJNS4_1CILi2EEENSA_ILi1EEESC_EEENS1_35KernelTmaWarpSpecializedCooperativeEEENS5_IJNSA_ILi128EEESG_NSA_ILi64EEEEEENS_12float_e4m3_tENS5_IJlSC_lEEESJ_SK_NS4_8TiledMMAINS4_8MMA_AtomIJNS4_4SM904GMMA31MMA_64x128x32_F32E4M3E4M3_SS_TNILNSO_7ScaleInE1ELSQ_1EEEEEENS4_6LayoutISD_NS5_IJSC_NSA_ILi0EEESU_EEEEENS5_IJNS4_10UnderscoreESX_SX_EEEEENS4_13SM90_TMA_LOADENS4_14ComposedLayoutINS4_7SwizzleILi2ELi4ELi3EEENS4_18smem_ptr_flag_bitsILi8EEENST_INS5_IJNSA_ILi8EEESH_EEENS5_IJSH_SC_EEEEEEEvNS4_8identityENS4_23SM90_TMA_LOAD_MULTICASTES1A_vS1B_EENS_8epilogue10collective18CollectiveEpilogueINS1E_22Sm90TmaWarpSpecializedILi4ELi2ELi16ELb0ELb0EEEJSI_NS5_IJSG_NSA_ILi32EEEEEESJ_SK_SJ_SK_NS1E_6fusion15FusionCallbacksIS1I_NS1L_13LinCombEltActINS1E_6thread7SigmoidESJ_fSJ_fLNS_15FloatRoundStyleE2EEESI_S1K_JEEES10_NS11_INS12_ILi1ELi4ELi3EEES15_NST_INS5_IJS16_S1J_EEENS5_IJS1J_SC_EEEEEEENS4_39AutoVectorizingCopyWithAssumedAlignmentILi128EEENS4_14SM90_TMA_STOREES1X_S1Z_NS4_9Copy_AtomIJNS4_17SM90_U32x4_STSM_NENS_6half_tEEEEvEEEvvEEEEvNT_6ParamsE,"",@"SHT_CUDA_INFO"
	.sectionflags	@""
	.align	4


	//----- nvinfo : EIATTR_CUDA_API_VERSION
	.align		4
        /*0000*/ 	.byte	0x04, 0x37
        /*0002*/ 	.short	(.L_24 - .L_23)
.L_23:
        /*0004*/ 	.word	0x00000082


	//----- nvinfo : EIATTR_KPARAM_INFO
	.align		4
.L_24:
        /*0008*/ 	.byte	0x04, 0x17
        /*000a*/ 	.short	(.L_26 - .L_25)
.L_25:
        /*000c*/ 	.word	0x00000000
        /*0010*/ 	.short	0x0000
        /*0012*/ 	.short	0x0070
        /*0014*/ 	.byte	0x00, 0xf0, 0x01, 0x1c


	//----- nvinfo : EIATTR_SPARSE_MMA_MASK
	.align		4
.L_26:
        /*0018*/ 	.byte	0x03, 0x50
        /*001a*/ 	.short	0x0000


	//----- nvinfo : EIATTR_MAXREG_COUNT
	.align		4
        /*001c*/ 	.byte	0x03, 0x1b
        /*001e*/ 	.short	0x00a8


	//----- nvinfo : EIATTR_NUM_BARRIERS
	.align		4
        /*0020*/ 	.byte	0x02, 0x4c
        /*0022*/ 	.byte	0x02
	.zero		1


	//----- nvinfo : EIATTR_EXTERNS
	.align		4
        /*0024*/ 	.byte	0x04, 0x0f
        /*0026*/ 	.short	(.L_28 - .L_27)


	//   ....[0]....
	.align		4
.L_27:
        /*0028*/ 	.word	index@(__assertfail)


	//----- nvinfo : EIATTR_MERCURY_ISA_VERSION
	.align		4
.L_28:
        /*002c*/ 	.byte	0x03, 0x5f
        /*002e*/ 	.short	0x0101


	//----- nvinfo : EIATTR_INT_WARP_WIDE_INSTR_OFFSETS
	.align		4
        /*0030*/ 	.byte	0x04, 0x31
        /*0032*/ 	.short	(.L_30 - .L_29)


	//   ....[0]....
.L_29:
        /*0034*/ 	.word	0x00000b60


	//   ....[1]....
        /*0038*/ 	.word	0x00000b80


	//   ....[2]....
        /*003c*/ 	.word	0x00000c80


	//----- nvinfo : EIATTR_COOP_GROUP_MASK_REGIDS
	.align		4
.L_30:
        /*0040*/ 	.byte	0x04, 0x29
        /*0042*/ 	.short	(.L_32 - .L_31)


	//   ....[0]....
.L_31:
        /*0044*/ 	.word	0xffffffff


	//   ....[1]....
        /*0048*/ 	.word	0xffffffff


	//   ....[2]....
        /*004c*/ 	.word	0xffffffff


	//   ....[3]....
        /*0050*/ 	.word	0xffffffff


	//   ....[4]....
        /*0054*/ 	.word	0xffffffff


	//   ....[5]....
        /*0058*/ 	.word	0xffffffff


	//   ....[6]....
        /*005c*/ 	.word	0xffffffff


	//----- nvinfo : EIATTR_COOP_GROUP_INSTR_OFFSETS
	.align		4
.L_32:
        /*0060*/ 	.byte	0x04, 0x28
        /*0062*/ 	.short	(.L_34 - .L_33)


	//   ....[0]....
.L_33:
        /*0064*/ 	.word	0x00000070


	//   ....[1]....
        /*0068*/ 	.word	0x00000080


	//   ....[2]....
        /*006c*/ 	.word	0x00000440


	//   ....[3]....
        /*0070*/ 	.word	0x00000740


	//   ....[4]....
        /*0074*/ 	.word	0x000009a0


	//   ....[5]....
        /*0078*/ 	.word	0x00000db0


	//   ....[6]....
        /*007c*/ 	.word	0x00001840


	//----- nvinfo : EIATTR_REG_RECONFIG
	.align		4
.L_34:
        /*0080*/ 	.byte	0x01, 0x54
	.zero		2


	//----- nvinfo : EIATTR_SYSCALL_OFFSETS
	.align		4
        /*0084*/ 	.byte	0x04, 0x46
        /*0086*/ 	.short	(.L_36 - .L_35)


	//   ....[0]....
.L_35:
        /*0088*/ 	.word	0x000035f0


	//   ....[1]....
        /*008c*/ 	.word	0x00003730


	//----- nvinfo : EIATTR_MBARRIER_INSTR_OFFSETS
	.align		4
.L_36:
        /*0090*/ 	.byte	0x04, 0x39
        /*0092*/ 	.short	(.L_38 - .L_37)


	//   ....[0]....
.L_37:
        /*0094*/ 	.word	0x00000560
        /*0098*/ 	.word	0x000000ff
        /*009c*/ 	.word	0x00000000
        /*00a0*/ 	.short	0x0100
        /*00a2*/ 	.byte	0x08
	.zero		1


	//   ....[1]....
        /*00a4*/ 	.word	0x00000570
        /*00a8*/ 	.word	0x000000ff
        /*00ac*/ 	.word	0x00000060
        /*00b0*/ 	.short	0x0100
        /*00b2*/ 	.byte	0x08
	.zero		1


	//   ....[2]....
        /*00b4*/ 	.word	0x00000580
        /*00b8*/ 	.word	0x000000ff
        /*00bc*/ 	.word	0x00000008
        /*00c0*/ 	.short	0x0100
        /*00c2*/ 	.byte	0x08
	.zero		1


	//   ....[3]....
        /*00c4*/ 	.word	0x00000590
        /*00c8*/ 	.word	0x000000ff
        /*00cc*/ 	.word	0x00000068
        /*00d0*/ 	.short	0x0100
        /*00d2*/ 	.byte	0x08
	.zero		1


	//   ....[4]....
        /*00d4*/ 	.word	0x000005a0
        /*00d8*/ 	.word	0x000000ff
        /*00dc*/ 	.word	0x00000010
        /*00e0*/ 	.short	0x0100
        /*00e2*/ 	.byte	0x08
	.zero		1


	//   ....[5]....
        /*00e4*/ 	.word	0x000005b0
        /*00e8*/ 	.word	0x000000ff
        /*00ec*/ 	.word	0x00000070
        /*00f0*/ 	.short	0x0100
        /*00f2*/ 	.byte	0x08
	.zero		1


	//   ....[6]....
        /*00f4*/ 	.word	0x000005c0
        /*00f8*/ 	.word	0x000000ff
        /*00fc*/ 	.word	0x00000018
        /*0100*/ 	.short	0x0100
        /*0102*/ 	.byte	0x08
	.zero		1


	//   ....[7]....
        /*0104*/ 	.word	0x000005d0
        /*0108*/ 	.word	0x000000ff
        /*010c*/ 	.word	0x00000078
        /*0110*/ 	.short	0x0100
        /*0112*/ 	.byte	0x08
	.zero		1


	//   ....[8]....
        /*0114*/ 	.word	0x000005e0
        /*0118*/ 	.word	0x000000ff
        /*011c*/ 	.word	0x00000020
        /*0120*/ 	.short	0x0100
        /*0122*/ 	.byte	0x08
	.zero		1


	//   ....[9]....
        /*0124*/ 	.word	0x000005f0
        /*0128*/ 	.word	0x000000ff
        /*012c*/ 	.word	0x00000080
        /*0130*/ 	.short	0x0100
        /*0132*/ 	.byte	0x08
	.zero		1


	//   ....[10]....
        /*0134*/ 	.word	0x00000600
        /*0138*/ 	.word	0x000000ff
        /*013c*/ 	.word	0x00000028
        /*0140*/ 	.short	0x0100
        /*0142*/ 	.byte	0x08
	.zero		1


	//   ....[11]....
        /*0144*/ 	.word	0x00000610
        /*0148*/ 	.word	0x000000ff
        /*014c*/ 	.word	0x00000088
        /*0150*/ 	.short	0x0100
        /*0152*/ 	.byte	0x08
	.zero		1


	//   ....[12]....
        /*0154*/ 	.word	0x00000620
        /*0158*/ 	.word	0x000000ff
        /*015c*/ 	.word	0x00000030
        /*0160*/ 	.short	0x0100
        /*0162*/ 	.byte	0x08
	.zero		1


	//   ....[13]....
        /*0164*/ 	.word	0x00000630
        /*0168*/ 	.word	0x000000ff
        /*016c*/ 	.word	0x00000090
        /*0170*/ 	.short	0x0100
        /*0172*/ 	.byte	0x08
	.zero		1


	//   ....[14]....
        /*0174*/ 	.word	0x00000640
        /*0178*/ 	.word	0x000000ff
        /*017c*/ 	.word	0x00000038
        /*0180*/ 	.short	0x0100
        /*0182*/ 	.byte	0x08
	.zero		1


	//   ....[15]....
        /*0184*/ 	.word	0x00000650
        /*0188*/ 	.word	0x000000ff
        /*018c*/ 	.word	0x00000098
        /*0190*/ 	.short	0x0100
        /*0192*/ 	.byte	0x08
	.zero		1


	//   ....[16]....
        /*0194*/ 	.word	0x00000660
        /*0198*/ 	.word	0x000000ff
        /*019c*/ 	.word	0x00000040
        /*01a0*/ 	.short	0x0100
        /*01a2*/ 	.byte	0x08
	.zero		1


	//   ....[17]....
        /*01a4*/ 	.word	0x00000670
        /*01a8*/ 	.word	0x000000ff
        /*01ac*/ 	.word	0x000000a0
        /*01b0*/ 	.short	0x0100
        /*01b2*/ 	.byte	0x08
	.zero		1


	//   ....[18]....
        /*01b4*/ 	.word	0x00000680
        /*01b8*/ 	.word	0x000000ff
        /*01bc*/ 	.word	0x00000048
        /*01c0*/ 	.short	0x0100
        /*01c2*/ 	.byte	0x08
	.zero		1


	//   ....[19]....
        /*01c4*/ 	.word	0x00000690
        /*01c8*/ 	.word	0x000000ff
        /*01cc*/ 	.word	0x000000a8
        /*01d0*/ 	.short	0x0100
        /*01d2*/ 	.byte	0x08
	.zero		1


	//   ....[20]....
        /*01d4*/ 	.word	0x000006a0
        /*01d8*/ 	.word	0x000000ff
        /*01dc*/ 	.word	0x00000050
        /*01e0*/ 	.short	0x0100
        /*01e2*/ 	.byte	0x08
	.zero		1


	//   ....[21]....
        /*01e4*/ 	.word	0x000006b0
        /*01e8*/ 	.word	0x000000ff
        /*01ec*/ 	.word	0x000000b0
        /*01f0*/ 	.short	0x0100
        /*01f2*/ 	.byte	0x08
	.zero		1


	//   ....[22]....
        /*01f4*/ 	.word	0x000006c0
        /*01f8*/ 	.word	0x000000ff
        /*01fc*/ 	.word	0x00000058
        /*0200*/ 	.short	0x0100
        /*0202*/ 	.byte	0x08
	.zero		1


	//   ....[23]....
        /*0204*/ 	.word	0x000006d0
        /*0208*/ 	.word	0x000000ff
        /*020c*/ 	.word	0x000000b8
        /*0210*/ 	.short	0x0100
        /*0212*/ 	.byte	0x08
	.zero		1


	//   ....[24]....
        /*0214*/ 	.word	0x00000900
        /*0218*/ 	.word	0x000000ff
        /*021c*/ 	.word	0x000000c0
        /*0220*/ 	.short	0x0100
        /*0222*/ 	.byte	0x08
	.zero		1


	//   ....[25]....
        /*0224*/ 	.word	0x00000910
        /*0228*/ 	.word	0x000000ff
        /*022c*/ 	.word	0x000000e0
        /*0230*/ 	.short	0x0100
        /*0232*/ 	.byte	0x08
	.zero		1


	//   ....[26]....
        /*0234*/ 	.word	0x00000920
        /*0238*/ 	.word	0x000000ff
        /*023c*/ 	.word	0x000000c8
        /*0240*/ 	.short	0x0100
        /*0242*/ 	.byte	0x08
	.zero		1


	//   ....[27]....
        /*0244*/ 	.word	0x00000930
        /*0248*/ 	.word	0x000000ff
        /*024c*/ 	.word	0x000000e8
        /*0250*/ 	.short	0x0100
        /*0252*/ 	.byte	0x08
	.zero		1


	//   ....[28]....
        /*0254*/ 	.word	0x00000940
        /*0258*/ 	.word	0x000000ff
        /*025c*/ 	.word	0x000000d0
        /*0260*/ 	.short	0x0100
        /*0262*/ 	.byte	0x08
	.zero		1


	//   ....[29]....
        /*0264*/ 	.word	0x00000950
        /*0268*/ 	.word	0x000000ff
        /*026c*/ 	.word	0x000000f0
        /*0270*/ 	.short	0x0100
        /*0272*/ 	.byte	0x08
	.zero		1


	//   ....[30]....
        /*0274*/ 	.word	0x00000960
        /*0278*/ 	.word	0x000000ff
        /*027c*/ 	.word	0x000000d8
        /*0280*/ 	.short	0x0100
        /*0282*/ 	.byte	0x08
	.zero		1


	//   ....[31]....
        /*0284*/ 	.word	0x00000970
        /*0288*/ 	.word	0x000000ff
        /*028c*/ 	.word	0x000000f8
        /*0290*/ 	.short	0x0100
        /*0292*/ 	.byte	0x08
	.zero		1


	//   ....[32]....
        /*0294*/ 	.word	0x00000cf0
        /*0298*/ 	.word	0x000000ff
        /*029c*/ 	.word	0x00000100
        /*02a0*/ 	.short	0x0100
        /*02a2*/ 	.byte	0x06
	.zero		1


	//   ....[33]....
        /*02a4*/ 	.word	0x00000d60
        /*02a8*/ 	.word	0x000000ff
        /*02ac*/ 	.word	0x00000108
        /*02b0*/ 	.short	0x0100
        /*02b2*/ 	.byte	0x06
	.zero		1


	//   ....[34]....
        /*02b4*/ 	.word	0x00001d60
        /*02b8*/ 	.word	0x000000ff
        /*02bc*/ 	.word	0x00000000
        /*02c0*/ 	.short	0x010a
        /*02c2*/ 	.byte	0x05
	.zero		1


	//   ....[35]....
        /*02c4*/ 	.word	0x00001da0
        /*02c8*/ 	.word	0x000000ff
        /*02cc*/ 	.word	0x00000000
        /*02d0*/ 	.short	0x010a
        /*02d2*/ 	.byte	0x05
	.zero		1


	//   ....[36]....
        /*02d4*/ 	.word	0x000026b0
        /*02d8*/ 	.word	0x000000ff
        /*02dc*/ 	.word	0x00000000
        /*02e0*/ 	.short	0x010a
        /*02e2*/ 	.byte	0x08
	.zero		1


	//   ....[37]....
        /*02e4*/ 	.word	0x000026f0
        /*02e8*/ 	.word	0x000000ff
        /*02ec*/ 	.word	0x00000000
        /*02f0*/ 	.short	0x010a
        /*02f2*/ 	.byte	0x08
	.zero		1


	//   ....[38]....
        /*02f4*/ 	.word	0x00002d30
        /*02f8*/ 	.word	0x00000006
        /*02fc*/ 	.word	0x00000000
        /*0300*/ 	.short	0x0101
        /*0302*/ 	.byte	0x3f
	.zero		1


	//   ....[39]....
        /*0304*/ 	.word	0x000033b0
        /*0308*/ 	.word	0x00000000
        /*030c*/ 	.word	0x00000000
        /*0310*/ 	.short	0x0101
        /*0312*/ 	.byte	0x3f
	.zero		1


	//   ....[40]....
        /*0314*/ 	.word	0x00003bb0
        /*0318*/ 	.word	0x0000000d
        /*031c*/ 	.word	0x000000c0
        /*0320*/ 	.short	0x010a
        /*0322*/ 	.byte	0x3f
	.zero		1


	//   ....[41]....
        /*0324*/ 	.word	0x00003ed0
        /*0328*/ 	.word	0x00000000
        /*032c*/ 	.word	0x00000000
        /*0330*/ 	.short	0x0101
        /*0332*/ 	.byte	0x3f
	.zero		1


	//   ....[42]....
        /*0334*/ 	.word	0x00005d70
        /*0338*/ 	.word	0x0000000e
        /*033c*/ 	.word	0x000000c0
        /*0340*/ 	.short	0x010a
        /*0342*/ 	.byte	0x3f
	.zero		1


	//   ....[43]....
        /*0344*/ 	.word	0x00005fb0
        /*0348*/ 	.word	0x00000000
        /*034c*/ 	.word	0x00000000
        /*0350*/ 	.short	0x0101
        /*0352*/ 	.byte	0x3f
	.zero		1


	//   ....[44]....
        /*0354*/ 	.word	0x00007d50
        /*0358*/ 	.word	0x0000000d
        /*035c*/ 	.word	0x000000c0
        /*0360*/ 	.short	0x010a
        /*0362*/ 	.byte	0x3f
	.zero		1


	//   ....[45]....
        /*0364*/ 	.word	0x00007f90
        /*0368*/ 	.word	0x00000000
        /*036c*/ 	.word	0x00000000
        /*0370*/ 	.short	0x0101
        /*0372*/ 	.byte	0x3f
	.zero		1


	//   ....[46]....
        /*0374*/ 	.word	0x00009d30
        /*0378*/ 	.word	0x00000003
        /*037c*/ 	.word	0x000000c0
        /*0380*/ 	.short	0x010a
        /*0382*/ 	.byte	0x3f
	.zero		1


	//   ....[47]....
        /*0384*/ 	.word	0x00009f80
        /*0388*/ 	.word	0x00000000
        /*038c*/ 	.word	0x00000000
        /*0390*/ 	.short	0x0101
        /*0392*/ 	.byte	0x3f
	.zero		1


	//   ....[48]....
        /*0394*/ 	.word	0x0000c940
        /*0398*/ 	.word	0x000000ff
        /*039c*/ 	.word	0x00000108
        /*03a0*/ 	.short	0x010a
        /*03a2*/ 	.byte	0x04
	.zero		1


	//   ....[49]....
        /*03a4*/ 	.word	0x0000cd50
        /*03a8*/ 	.word	0x000000ff
        /*03ac*/ 	.word	0x000000e0
        /*03b0*/ 	.short	0x010a
        /*03b2*/ 	.byte	0x05
	.zero		1


	//   ....[50]....
        /*03b4*/ 	.word	0x0000ce40
        /*03b8*/ 	.word	0x000000ff
        /*03bc*/ 	.word	0x000000c0
        /*03c0*/ 	.short	0x010b
        /*03c2*/ 	.byte	0x05
	.zero		1


	//   ....[51]....
        /*03c4*/ 	.word	0x0000cea0
        /*03c8*/ 	.word	0x000000ff
        /*03cc*/ 	.word	0x00000000
        /*03d0*/ 	.short	0x0101
        /*03d2*/ 	.byte	0x04
	.zero		1


	//   ....[52]....
        /*03d4*/ 	.word	0x0000ced0
        /*03d8*/ 	.word	0x000000ff
        /*03dc*/ 	.word	0x000000e8
        /*03e0*/ 	.short	0x010a
        /*03e2*/ 	.byte	0x05
	.zero		1


	//   ....[53]....
        /*03e4*/ 	.word	0x0000cfe0
        /*03e8*/ 	.word	0x000000ff
        /*03ec*/ 	.word	0x000000c8
        /*03f0*/ 	.short	0x010b
        /*03f2*/ 	.byte	0x05
	.zero		1


	//   ....[54]....
        /*03f4*/ 	.word	0x0000d040
        /*03f8*/ 	.word	0x000000ff
        /*03fc*/ 	.word	0x00000000
        /*0400*/ 	.short	0x0101
        /*0402*/ 	.byte	0x04
	.zero		1


	//   ....[55]....
        /*0404*/ 	.word	0x0000d070
        /*0408*/ 	.word	0x000000ff
        /*040c*/ 	.word	0x000000f0
        /*0410*/ 	.short	0x010a
        /*0412*/ 	.byte	0x05
	.zero		1


	//   ....[56]....
        /*0414*/ 	.word	0x0000d180
        /*0418*/ 	.word	0x000000ff
        /*041c*/ 	.word	0x000000d0
        /*0420*/ 	.short	0x010b
        /*0422*/ 	.byte	0x05
	.zero		1


	//   ....[57]....
        /*0424*/ 	.word	0x0000d1e0
        /*0428*/ 	.word	0x000000ff
        /*042c*/ 	.word	0x00000000
        /*0430*/ 	.short	0x0101
        /*0432*/ 	.byte	0x04
	.zero		1


	//   ....[58]....
        /*0434*/ 	.word	0x0000d210
        /*0438*/ 	.word	0x000000ff
        /*043c*/ 	.word	0x000000f8
        /*0440*/ 	.short	0x010a
        /*0442*/ 	.byte	0x05
	.zero		1


	//   ....[59]....
        /*0444*/ 	.word	0x0000d320
        /*0448*/ 	.word	0x000000ff
        /*044c*/ 	.word	0x000000d8
        /*0450*/ 	.short	0x010b
        /*0452*/ 	.byte	0x05
	.zero		1


	//   ....[60]....
        /*0454*/ 	.word	0x0000d400
        /*0458*/ 	.word	0x000000ff
        /*045c*/ 	.word	0x00000000
        /*0460*/ 	.short	0x0101
        /*0462*/ 	.byte	0x04
	.zero		1


	//   ....[61]....
        /*0464*/ 	.word	0x0000da60
        /*0468*/ 	.word	0x00000003
        /*046c*/ 	.word	0x000000e0
        /*0470*/ 	.short	0x010a
        /*0472*/ 	.byte	0x3f
	.zero		1


	//   ....[62]....
        /*0474*/ 	.word	0x0000daa0
        /*0478*/ 	.word	0x00000003
        /*047c*/ 	.word	0x000000e8
        /*0480*/ 	.short	0x010a
        /*0482*/ 	.byte	0x3f
	.zero		1


	//   ....[63]....
        /*0484*/ 	.word	0x0000dae0
        /*0488*/ 	.word	0x00000003
        /*048c*/ 	.word	0x000000f0
        /*0490*/ 	.short	0x010a
        /*0492*/ 	.byte	0x3f
	.zero		1


	//   ....[64]....
        /*0494*/ 	.word	0x0000db30
        /*0498*/ 	.word	0x00000003
        /*049c*/ 	.word	0x000000f8
        /*04a0*/ 	.short	0x010a
        /*04a2*/ 	.byte	0x3f
	.zero		1


	//   ....[65]....
        /*04a4*/ 	.word	0x0000de80
        /*04a8*/ 	.word	0x0000000e
        /*04ac*/ 	.word	0x00000060
        /*04b0*/ 	.short	0x010a
        /*04b2*/ 	.byte	0x3f
	.zero		1


	//   ....[66]....
        /*04b4*/ 	.word	0x0000e1d0
        /*04b8*/ 	.word	0x00000006
        /*04bc*/ 	.word	0x00000108
        /*04c0*/ 	.short	0x0101
        /*04c2*/ 	.byte	0x3f
	.zero		1


	//   ....[67]....
        /*04c4*/ 	.word	0x0000e930
        /*04c8*/ 	.word	0x00000007
        /*04cc*/ 	.word	0x00000000
        /*04d0*/ 	.short	0x010a
        /*04d2*/ 	.byte	0x3f
	.zero		1


	//   ....[68]....
        /*04d4*/ 	.word	0x0000e9b0
        /*04d8*/ 	.word	0x00000009
        /*04dc*/ 	.word	0x00000000
        /*04e0*/ 	.short	0x010a
        /*04e2*/ 	.byte	0x3f
	.zero		1


	//   ....[69]....
        /*04e4*/ 	.word	0x0000ea40
        /*04e8*/ 	.word	0x00000006
        /*04ec*/ 	.word	0x00000000
        /*04f0*/ 	.short	0x010a
        /*04f2*/ 	.byte	0x3f
	.zero		1


	//   ....[70]....
        /*04f4*/ 	.word	0x0000ead0
        /*04f8*/ 	.word	0x00000009
        /*04fc*/ 	.word	0x00000000
        /*0500*/ 	.short	0x010a
        /*0502*/ 	.byte	0x3f
	.zero		1


	//   ....[71]....
        /*0504*/ 	.word	0x0000eb60
        /*0508*/ 	.word	0x00000006
        /*050c*/ 	.word	0x00000000
        /*0510*/ 	.short	0x010a
        /*0512*/ 	.byte	0x3f
	.zero		1


	//   ....[72]....
        /*0514*/ 	.word	0x0000ebf0
        /*0518*/ 	.word	0x00000009
        /*051c*/ 	.word	0x00000000
        /*0520*/ 	.short	0x010a
        /*0522*/ 	.byte	0x3f
	.zero		1


	//   ....[73]....
        /*0524*/ 	.word	0x0000ec80
        /*0528*/ 	.word	0x00000006
        /*052c*/ 	.word	0x00000000
        /*0530*/ 	.short	0x010a
        /*0532*/ 	.byte	0x3f
	.zero		1


	//   ....[74]....
        /*0534*/ 	.word	0x0000ed10
        /*0538*/ 	.word	0x00000009
        /*053c*/ 	.word	0x00000000
        /*0540*/ 	.short	0x010a
        /*0542*/ 	.byte	0x3f
	.zero		1


	//   ....[75]....
        /*0544*/ 	.word	0x0000eda0
        /*0548*/ 	.word	0x00000006
        /*054c*/ 	.word	0x00000000
        /*0550*/ 	.short	0x010a
        /*0552*/ 	.byte	0x3f
	.zero		1


	//   ....[76]....
        /*0554*/ 	.word	0x0000ee30
        /*0558*/ 	.word	0x00000009
        /*055c*/ 	.word	0x00000000
        /*0560*/ 	.short	0x010a
        /*0562*/ 	.byte	0x3f
	.zero		1


	//   ....[77]....
        /*0564*/ 	.word	0x0000eec0
        /*0568*/ 	.word	0x00000006
        /*056c*/ 	.word	0x00000000
        /*0570*/ 	.short	0x010a
        /*0572*/ 	.byte	0x3f
	.zero		1


	//   ....[78]....
        /*0574*/ 	.word	0x0000ef50
        /*0578*/ 	.word	0x00000003
        /*057c*/ 	.word	0x00000000
        /*0580*/ 	.short	0x010a
        /*0582*/ 	.byte	0x3f
	.zero		1


	//   ....[79]....
        /*0584*/ 	.word	0x0000efc0
        /*0588*/ 	.word	0x00000005
        /*058c*/ 	.word	0x00000000
        /*0590*/ 	.short	0x010a
        /*0592*/ 	.byte	0x3f
	.zero		1


	//   ....[80]....
        /*0594*/ 	.word	0x0000f020
        /*0598*/ 	.word	0x00000006
        /*059c*/ 	.word	0x00000000
        /*05a0*/ 	.short	0x010a
        /*05a2*/ 	.byte	0x3f
	.zero		1


	//   ....[81]....
        /*05a4*/ 	.word	0x0000f070
        /*05a8*/ 	.word	0x0000000d
        /*05ac*/ 	.word	0x000000c0
        /*05b0*/ 	.short	0x010a
        /*05b2*/ 	.byte	0x3f
	.zero		1


	//   ....[82]....
        /*05b4*/ 	.word	0x0000f0c0
        /*05b8*/ 	.word	0x0000000e
        /*05bc*/ 	.word	0x000000c0
        /*05c0*/ 	.short	0x010a
        /*05c2*/ 	.byte	0x3f
	.zero		1


	//   ....[83]....
        /*05c4*/ 	.word	0x0000f110
        /*05c8*/ 	.word	0x0000000d
        /*05cc*/ 	.word	0x000000c0
        /*05d0*/ 	.short	0x010a
        /*05d2*/ 	.byte	0x3f
	.zero		1


	//   ....[84]....
        /*05d4*/ 	.word	0x0000f160
        /*05d8*/ 	.word	0x00000003
        /*05dc*/ 	.word	0x000000c0
        /*05e0*/ 	.short	0x010a
        /*05e2*/ 	.byte	0x3f
	.zero		1


	//   ....[85]....
        /*05e4*/ 	.word	0x0000f1c0
        /*05e8*/ 	.word	0x00000004
        /*05ec*/ 	.word	0x00000108
        /*05f0*/ 	.short	0x010a
        /*05f2*/ 	.byte	0x3f
	.zero		1


	//   ....[86]....
        /*05f4*/ 	.word	0x0000f220
        /*05f8*/ 	.word	0x00000005
        /*05fc*/ 	.word	0x000000e0
        /*0600*/ 	.short	0x010a
        /*0602*/ 	.byte	0x3f
	.zero		1


	//   ....[87]....
        /*0604*/ 	.word	0x0000f280
        /*0608*/ 	.word	0x00000005
        /*060c*/ 	.word	0x000000e8
        /*0610*/ 	.short	0x010a
        /*0612*/ 	.byte	0x3f
	.zero		1


	//   ....[88]....
        /*0614*/ 	.word	0x0000f2e0
        /*0618*/ 	.word	0x00000005
        /*061c*/ 	.word	0x000000f0
        /*0620*/ 	.short	0x010a
        /*0622*/ 	.byte	0x3f
	.zero		1


	//   ....[89]....
        /*0624*/ 	.word	0x0000f340
        /*0628*/ 	.word	0x00000005
        /*062c*/ 	.word	0x000000f8
        /*0630*/ 	.short	0x010a
        /*0632*/ 	.byte	0x3f
	.zero		1


	//   ....[90]....
        /*0634*/ 	.word	0x0000f390
        /*0638*/ 	.word	0x00000003
        /*063c*/ 	.word	0x000000e0
        /*0640*/ 	.short	0x010a
        /*0642*/ 	.byte	0x3f
	.zero		1


	//   ....[91]....
        /*0644*/ 	.word	0x0000f3e0
        /*0648*/ 	.word	0x00000003
        /*064c*/ 	.word	0x000000e8
        /*0650*/ 	.short	0x010a
        /*0652*/ 	.byte	0x3f
	.zero		1


	//   ....[92]....
        /*0654*/ 	.word	0x0000f430
        /*0658*/ 	.word	0x00000003
        /*065c*/ 	.word	0x000000f0
        /*0660*/ 	.short	0x010a
        /*0662*/ 	.byte	0x3f
	.zero		1


	//   ....[93]....
        /*0664*/ 	.word	0x0000f500
        /*0668*/ 	.word	0x0000000e
        /*066c*/ 	.word	0x00000060
        /*0670*/ 	.short	0x010a
        /*0672*/ 	.byte	0x3f
	.zero		1


	//   ....[94]....
        /*0674*/ 	.word	0x0000f5d0
        /*0678*/ 	.word	0x00000007
        /*067c*/ 	.word	0x00000000
        /*0680*/ 	.short	0x010a
        /*0682*/ 	.byte	0x3f
	.zero		1


	//   ....[95]....
        /*0684*/ 	.word	0x0000f620
        /*0688*/ 	.word	0x00000009
        /*068c*/ 	.word	0x00000000
        /*0690*/ 	.short	0x010a
        /*0692*/ 	.byte	0x3f
	.zero		1


	//   ....[96]....
        /*0694*/ 	.word	0x0000f670
        /*0698*/ 	.word	0x00000006
        /*069c*/ 	.word	0x00000000
        /*06a0*/ 	.short	0x010a
        /*06a2*/ 	.byte	0x3f
	.zero		1


	//   ....[97]....
        /*06a4*/ 	.word	0x0000f6c0
        /*06a8*/ 	.word	0x00000009
        /*06ac*/ 	.word	0x00000000
        /*06b0*/ 	.short	0x010a
        /*06b2*/ 	.byte	0x3f
	.zero		1


	//   ....[98]....
        /*06b4*/ 	.word	0x0000f710
        /*06b8*/ 	.word	0x00000006
        /*06bc*/ 	.word	0x00000000
        /*06c0*/ 	.short	0x010a
        /*06c2*/ 	.byte	0x3f
	.zero		1


	//   ....[99]....
        /*06c4*/ 	.word	0x0000f760
        /*06c8*/ 	.word	0x00000009
        /*06cc*/ 	.word	0x00000000
        /*06d0*/ 	.short	0x010a
        /*06d2*/ 	.byte	0x3f
	.zero		1


	//   ....[100]....
        /*06d4*/ 	.word	0x0000f7b0
        /*06d8*/ 	.word	0x00000006
        /*06dc*/ 	.word	0x00000000
        /*06e0*/ 	.short	0x010a
        /*06e2*/ 	.byte	0x3f
	.zero		1


	//   ....[101]....
        /*06e4*/ 	.word	0x0000f800
        /*06e8*/ 	.word	0x00000009
        /*06ec*/ 	.word	0x00000000
        /*06f0*/ 	.short	0x010a
        /*06f2*/ 	.byte	0x3f
	.zero		1


	//   ....[102]....
        /*06f4*/ 	.word	0x0000f850
        /*06f8*/ 	.word	0x00000006
        /*06fc*/ 	.word	0x00000000
        /*0700*/ 	.short	0x010a
        /*0702*/ 	.byte	0x3f
	.zero		1


	//   ....[103]....
        /*0704*/ 	.word	0x0000f8a0
        /*0708*/ 	.word	0x00000009
        /*070c*/ 	.word	0x00000000
        /*0710*/ 	.short	0x010a
        /*0712*/ 	.byte	0x3f
	.zero		1


	//   ....[104]....
        /*0714*/ 	.word	0x0000f8f0
        /*0718*/ 	.word	0x00000006
        /*071c*/ 	.word	0x00000000
        /*0720*/ 	.short	0x010a
        /*0722*/ 	.byte	0x3f
	.zero		1


	//----- nvinfo : EIATTR_NUM_MBARRIERS
	.align		4
.L_38:
        /*0724*/ 	.byte	0x03, 0x38
        /*0726*/ 	.short	0x0022


	//----- nvinfo : EIATTR_EXIT_INSTR_OFFSETS
	.align		4
        /*0728*/ 	.byte	0x04, 0x1c
        /*072a*/ 	.short	(.L_40 - .L_39)


	//   ....[0]....
.L_39:
        /*072c*/ 	.word	0x00000f90


	//   ....[1]....
        /*0730*/ 	.word	0x000016e0


	//   ....[2]....
        /*0734*/ 	.word	0x0000c340


	//   ....[3]....
        /*0738*/ 	.word	0x0000c8a0


	//   ....[4]....
        /*073c*/ 	.word	0x0000c8d0


	//   ....[5]....
        /*0740*/ 	.word	0x0000db80


	//   ....[6]....
        /*0744*/ 	.word	0x0000efa0


	//----- nvinfo : EIATTR_MAX_THREADS
	.align		4
.L_40:
        /*0748*/ 	.byte	0x04, 0x05
        /*074a*/ 	.short	(.L_42 - .L_41)
.L_41:
        /*074c*/ 	.word	0x00000180
        /*0750*/ 	.word	0x00000001
        /*0754*/ 	.word	0x00000001


	//----- nvinfo : EIATTR_CRS_STACK_SIZE
	.align		4
.L_42:
        /*0758*/ 	.byte	0x04, 0x1e
        /*075a*/ 	.short	(.L_44 - .L_43)
.L_43:
        /*075c*/ 	.word	0x00000000


	//----- nvinfo : EIATTR_CBANK_PARAM_SIZE
	.align		4
.L_44:
        /*0760*/ 	.byte	0x03, 0x19
        /*0762*/ 	.short	0x0770


	//----- nvinfo : EIATTR_PARAM_CBANK
	.align		4
        /*0764*/ 	.byte	0x04, 0x0a
        /*0766*/ 	.short	(.L_46 - .L_45)
	.align		4
.L_45:
        /*0768*/ 	.word	index@(.nv.constant0._ZN7cutlass13device_kernelINS_4gemm6kernel13GemmUniversalIN4cute5tupleIJiiiiEEENS1_10collective13CollectiveMmaINS1_37MainloopSm90TmaGmmaWarpSpecializedFP8ILi12ENS5_IJNS4_1CILi2EEENSA_ILi1EEESC_EEENS1_35KernelTmaWarpSpecializedCooperativeEEENS5_IJNSA_ILi128EEESG_NSA_ILi64EEEEEENS_12float_e4m3_tENS5_IJlSC_lEEESJ_SK_NS4_8TiledMMAINS4_8MMA_AtomIJNS4_4SM904GMMA31MMA_64x128x32_F32E4M3E4M3_SS_TNILNSO_7ScaleInE1ELSQ_1EEEEEENS4_6LayoutISD_NS5_IJSC_NSA_ILi0EEESU_EEEEENS5_IJNS4_10UnderscoreESX_SX_EEEEENS4_13SM90_TMA_LOADENS4_14ComposedLayoutINS4_7SwizzleILi2ELi4ELi3EEENS4_18smem_ptr_flag_bitsILi8EEENST_INS5_IJNSA_ILi8EEESH_EEENS5_IJSH_SC_EEEEEEEvNS4_8identityENS4_23SM90_TMA_LOAD_MULTICASTES1A_vS1B_EENS_8epilogue10collective18CollectiveEpilogueINS1E_22Sm90TmaWarpSpecializedILi4ELi2ELi16ELb0ELb0EEEJSI_NS5_IJSG_NSA_ILi32EEEEEESJ_SK_SJ_SK_NS1E_6fusion15FusionCallbacksIS1I_NS1L_13LinCombEltActINS1E_6thread7SigmoidESJ_fSJ_fLNS_15FloatRoundStyleE2EEESI_S1K_JEEES10_NS11_INS12_ILi1ELi4ELi3EEES15_NST_INS5_IJS16_S1J_EEENS5_IJS1J_SC_EEEEEEENS4_39AutoVectorizingCopyWithAssumedAlignmentILi128EEENS4_14SM90_TMA_STOREES1X_S1Z_NS4_9Copy_AtomIJNS4_17SM90_U32x4_STSM_NENS_6half_tEEEEvEEEvvEEEEvNT_6ParamsE)
        /*076c*/ 	.short	0x0210
        /*076e*/ 	.short	0x0770


	//----- nvinfo : EIATTR_SW_WAR
	.align		4
.L_46:
        /*0770*/ 	.byte	0x04, 0x36
        /*0772*/ 	.short	(.L_48 - .L_47)
.L_47:
        /*0774*/ 	.word	0x00000008
.L_48:


//--------------------- .nv.callgraph             --------------------------
	.section	.nv.callgraph,"",@"SHT_CUDA_CALLGRAPH"
	.align	4
	.sectionentsize	8
	.align		4
        /*0000*/ 	.word	0x00000000
	.align		4
        /*0004*/ 	.word	0xffffffff
	.align		4
        /*0008*/ 	.word	index@(_ZN7cutlass13device_kernelINS_4gemm6kernel13GemmUniversalIN4cute5tupleIJiiiiEEENS1_10collective13CollectiveMmaINS1_37MainloopSm90TmaGmmaWarpSpecializedFP8ILi12ENS5_IJNS4_1CILi2EEENSA_ILi1EEESC_EEENS1_35KernelTmaWarpSpecializedCooperativeEEENS5_IJNSA_ILi128EEESG_NSA_ILi64EEEEEENS_12float_e4m3_tENS5_IJlSC_lEEESJ_SK_NS4_8TiledMMAINS4_8MMA_AtomIJNS4_4SM904GMMA31MMA_64x128x32_F32E4M3E4M3_SS_TNILNSO_7ScaleInE1ELSQ_1EEEEEENS4_6LayoutISD_NS5_IJSC_NSA_ILi0EEESU_EEEEENS5_IJNS4_10UnderscoreESX_SX_EEEEENS4_13SM90_TMA_LOADENS4_14ComposedLayoutINS4_7SwizzleILi2ELi4ELi3EEENS4_18smem_ptr_flag_bitsILi8EEENST_INS5_IJNSA_ILi8EEESH_EEENS5_IJSH_SC_EEEEEEEvNS4_8identityENS4_23SM90_TMA_LOAD_MULTICASTES1A_vS1B_EENS_8epilogue10collective18CollectiveEpilogueINS1E_22Sm90TmaWarpSpecializedILi4ELi2ELi16ELb0ELb0EEEJSI_NS5_IJSG_NSA_ILi32EEEEEESJ_SK_SJ_SK_NS1E_6fusion15FusionCallbacksIS1I_NS1L_13LinCombEltActINS1E_6thread7SigmoidESJ_fSJ_fLNS_15FloatRoundStyleE2EEESI_S1K_JEEES10_NS11_INS12_ILi1ELi4ELi3EEES15_NST_INS5_IJS16_S1J_EEENS5_IJS1J_SC_EEEEEEENS4_39AutoVectorizingCopyWithAssumedAlignmentILi128EEENS4_14SM90_TMA_STOREES1X_S1Z_NS4_9Copy_AtomIJNS4_17SM90_U32x4_STSM_NENS_6half_tEEEEvEEEvvEEEEvNT_6ParamsE)
	.align		4
        /*000c*/ 	.word	index@(__assertfail)
	.align		4
        /*0010*/ 	.word	0x00000000
	.align		4
        /*0014*/ 	.word	0xfffffffe
	.align		4
        /*0018*/ 	.word	0x00000000
	.align		4
        /*001c*/ 	.word	0xfffffffd
	.align		4
        /*0020*/ 	.word	0x00000000
	.align		4
        /*0024*/ 	.word	0xfffffffc


//--------------------- .nv.constant4             --------------------------
	.section	.nv.constant4,"a",@progbits
	.align	8
	.align		8
.nv.constant4:
        /*0000*/ 	.dword	__assertfail
	.align		8
        /*0008*/ 	.dword	__unnamed_1
	.align		8
        /*0010*/ 	.dword	__unnamed_2
	.align		8
        /*0018*/ 	.dword	_ZN39_INTERNAL_958d9032_4_k_cu_84e208c6_31184cuda3std3__45__cpo5beginE
	.align		8
        /*0020*/ 	.dword	_ZN39_INTERNAL_958d9032_4_k_cu_84e208c6_31184cuda3std3__45__cpo3endE
	.align		8
        /*0028*/ 	.dword	_ZN39_INTERNAL_958d9032_4_k_cu_84e208c6_31184cuda3std3__45__cpo6cbeginE
	.align		8
        /*0030*/ 	.dword	_ZN39_INTERNAL_958d9032_4_k_cu_84e208c6_31184cuda3std3__45__cpo4cendE
	.align		8
        /*0038*/ 	.dword	_ZN39_INTERNAL_958d9032_4_k_cu_84e208c6_31184cuda3std3__441_GLOBAL__N__958d9032_4_k_cu_84e208c6_31186ignoreE
	.align		8
        /*0040*/ 	.dword	_ZN39_INTERNAL_958d9032_4_k_cu_84e208c6_31184cuda3std3__419piecewise_constructE
	.align		8
        /*0048*/ 	.dword	_ZN39_INTERNAL_958d9032_4_k_cu_84e208c6_31184cuda3std3__48in_placeE
	.align		8
        /*0050*/ 	.dword	_ZN39_INTERNAL_958d9032_4_k_cu_84e208c6_31184cuda3std6ranges3__45__cpo4swapE
	.align		8
        /*0058*/ 	.dword	_ZN39_INTERNAL_958d9032_4_k_cu_84e208c6_31184cuda3std6ranges3__45__cpo9iter_moveE
	.align		8
        /*0060*/ 	.dword	_ZN39_INTERNAL_958d9032_4_k_cu_84e208c6_31184cute7productE
	.align		8
        /*0068*/ 	.dword	_ZN39_INTERNAL_958d9032_4_k_cu_84e208c6_31184cute1_E
	.align		8
        /*0070*/ 	.dword	$str$24
	.align		8
        /*0078*/ 	.dword	$str$25


//--------------------- .text._ZN7cutlass13device_kernelINS_4gemm6kernel13GemmUniversalIN4cute5tupleIJiiiiEEENS1_10collective13CollectiveMmaINS1_37MainloopSm90TmaGmmaWarpSpecializedFP8ILi12ENS5_IJNS4_1CILi2EEENSA_ILi1EEESC_EEENS1_35KernelTmaWarpSpecializedCooperativeEEENS5_IJNSA_ILi128EEESG_NSA_ILi64EEEEEENS_12float_e4m3_tENS5_IJlSC_lEEESJ_SK_NS4_8TiledMMAINS4_8MMA_AtomIJNS4_4SM904GMMA31MMA_64x128x32_F32E4M3E4M3_SS_TNILNSO_7ScaleInE1ELSQ_1EEEEEENS4_6LayoutISD_NS5_IJSC_NSA_ILi0EEESU_EEEEENS5_IJNS4_10UnderscoreESX_SX_EEEEENS4_13SM90_TMA_LOADENS4_14ComposedLayoutINS4_7SwizzleILi2ELi4ELi3EEENS4_18smem_ptr_flag_bitsILi8EEENST_INS5_IJNSA_ILi8EEESH_EEENS5_IJSH_SC_EEEEEEEvNS4_8identityENS4_23SM90_TMA_LOAD_MULTICASTES1A_vS1B_EENS_8epilogue10collective18CollectiveEpilogueINS1E_22Sm90TmaWarpSpecializedILi4ELi2ELi16ELb0ELb0EEEJSI_NS5_IJSG_NSA_ILi32EEEEEESJ_SK_SJ_SK_NS1E_6fusion15FusionCallbacksIS1I_NS1L_13LinCombEltActINS1E_6thread7SigmoidESJ_fSJ_fLNS_15FloatRoundStyleE2EEESI_S1K_JEEES10_NS11_INS12_ILi1ELi4ELi3EEES15_NST_INS5_IJS16_S1J_EEENS5_IJS1J_SC_EEEEEEENS4_39AutoVectorizingCopyWithAssumedAlignmentILi128EEENS4_14SM90_TMA_STOREES1X_S1Z_NS4_9Copy_AtomIJNS4_17SM90_U32x4_STSM_NENS_6half_tEEEEvEEEvvEEEEvNT_6ParamsE --------------------------
	.section	.text._ZN7cutlass13device_kernelINS_4gemm6kernel13GemmUniversalIN4cute5tupleIJiiiiEEENS1_10collective13CollectiveMmaINS1_37MainloopSm90TmaGmmaWarpSpecializedFP8ILi12ENS5_IJNS4_1CILi2EEENSA_ILi1EEESC_EEENS1_35KernelTmaWarpSpecializedCooperativeEEENS5_IJNSA_ILi128EEESG_NSA_ILi64EEEEEENS_12float_e4m3_tENS5_IJlSC_lEEESJ_SK_NS4_8TiledMMAINS4_8MMA_AtomIJNS4_4SM904GMMA31MMA_64x128x32_F32E4M3E4M3_SS_TNILNSO_7ScaleInE1ELSQ_1EEEEEENS4_6LayoutISD_NS5_IJSC_NSA_ILi0EEESU_EEEEENS5_IJNS4_10UnderscoreESX_SX_EEEEENS4_13SM90_TMA_LOADENS4_14ComposedLayoutINS4_7SwizzleILi2ELi4ELi3EEENS4_18smem_ptr_flag_bitsILi8EEENST_INS5_IJNSA_ILi8EEESH_EEENS5_IJSH_SC_EEEEEEEvNS4_8identityENS4_23SM90_TMA_LOAD_MULTICASTES1A_vS1B_EENS_8epilogue10collective18CollectiveEpilogueINS1E_22Sm90TmaWarpSpecializedILi4ELi2ELi16ELb0ELb0EEEJSI_NS5_IJSG_NSA_ILi32EEEEEESJ_SK_SJ_SK_NS1E_6fusion15FusionCallbacksIS1I_NS1L_13LinCombEltActINS1E_6thread7SigmoidESJ_fSJ_fLNS_15FloatRoundStyleE2EEESI_S1K_JEEES10_NS11_INS12_ILi1ELi4ELi3EEES15_NST_INS5_IJS16_S1J_EEENS5_IJS1J_SC_EEEEEEENS4_39AutoVectorizingCopyWithAssumedAlignmentILi128EEENS4_14SM90_TMA_STOREES1X_S1Z_NS4_9Copy_AtomIJNS4_17SM90_U32x4_STSM_NENS_6half_tEEEEvEEEvvEEEEvNT_6ParamsE,"ax",@progbits
	.align	128
.text._ZN7cutlass13device_kernelINS_4gemm6kernel13GemmUniversalIN4cute5tupleIJiiiiEEENS1_10collective13CollectiveMmaINS1_37MainloopSm90TmaGmmaWarpSpecializedFP8ILi12ENS5_IJNS4_1CILi2EEENSA_ILi1EEESC_EEENS1_35KernelTmaWarpSpecializedCooperativeEEENS5_IJNSA_ILi128EEESG_NSA_ILi64EEEEEENS_12float_e4m3_tENS5_IJlSC_lEEESJ_SK_NS4_8TiledMMAINS4_8MMA_AtomIJNS4_4SM904GMMA31MMA_64x128x32_F32E4M3E4M3_SS_TNILNSO_7ScaleInE1ELSQ_1EEEEEENS4_6LayoutISD_NS5_IJSC_NSA_ILi0EEESU_EEEEENS5_IJNS4_10UnderscoreESX_SX_EEEEENS4_13SM90_TMA_LOADENS4_14ComposedLayoutINS4_7SwizzleILi2ELi4ELi3EEENS4_18smem_ptr_flag_bitsILi8EEENST_INS5_IJNSA_ILi8EEESH_EEENS5_IJSH_SC_EEEEEEEvNS4_8identityENS4_23SM90_TMA_LOAD_MULTICASTES1A_vS1B_EENS_8epilogue10collective18CollectiveEpilogueINS1E_22Sm90TmaWarpSpecializedILi4ELi2ELi16ELb0ELb0EEEJSI_NS5_IJSG_NSA_ILi32EEEEEESJ_SK_SJ_SK_NS1E_6fusion15FusionCallbacksIS1I_NS1L_13LinCombEltActINS1E_6thread7SigmoidESJ_fSJ_fLNS_15FloatRoundStyleE2EEESI_S1K_JEEES10_NS11_INS12_ILi1ELi4ELi3EEES15_NST_INS5_IJS16_S1J_EEENS5_IJS1J_SC_EEEEEEENS4_39AutoVectorizingCopyWithAssumedAlignmentILi128EEENS4_14SM90_TMA_STOREES1X_S1Z_NS4_9Copy_AtomIJNS4_17SM90_U32x4_STSM_NENS_6half_tEEEEvEEEvvEEEEvNT_6ParamsE:
        .type           _ZN7cutlass13device_kernelINS_4gemm6kernel13GemmUniversalIN4cute5tupleIJiiiiEEENS1_10collective13CollectiveMmaINS1_37MainloopSm90TmaGmmaWarpSpecializedFP8ILi12ENS5_IJNS4_1CILi2EEENSA_ILi1EEESC_EEENS1_35KernelTmaWarpSpecializedCooperativeEEENS5_IJNSA_ILi128EEESG_NSA_ILi64EEEEEENS_12float_e4m3_tENS5_IJlSC_lEEESJ_SK_NS4_8TiledMMAINS4_8MMA_AtomIJNS4_4SM904GMMA31MMA_64x128x32_F32E4M3E4M3_SS_TNILNSO_7ScaleInE1ELSQ_1EEEEEENS4_6LayoutISD_NS5_IJSC_NSA_ILi0EEESU_EEEEENS5_IJNS4_10UnderscoreESX_SX_EEEEENS4_13SM90_TMA_LOADENS4_14ComposedLayoutINS4_7SwizzleILi2ELi4ELi3EEENS4_18smem_ptr_flag_bitsILi8EEENST_INS5_IJNSA_ILi8EEESH_EEENS5_IJSH_SC_EEEEEEEvNS4_8identityENS4_23SM90_TMA_LOAD_MULTICASTES1A_vS1B_EENS_8epilogue10collective18CollectiveEpilogueINS1E_22Sm90TmaWarpSpecializedILi4ELi2ELi16ELb0ELb0EEEJSI_NS5_IJSG_NSA_ILi32EEEEEESJ_SK_SJ_SK_NS1E_6fusion15FusionCallbacksIS1I_NS1L_13LinCombEltActINS1E_6thread7SigmoidESJ_fSJ_fLNS_15FloatRoundStyleE2EEESI_S1K_JEEES10_NS11_INS12_ILi1ELi4ELi3EEES15_NST_INS5_IJS16_S1J_EEENS5_IJS1J_SC_EEEEEEENS4_39AutoVectorizingCopyWithAssumedAlignmentILi128EEENS4_14SM90_TMA_STOREES1X_S1Z_NS4_9Copy_AtomIJNS4_17SM90_U32x4_STSM_NENS_6half_tEEEEvEEEvvEEEEvNT_6ParamsE,@function
        .size           _ZN7cutlass13device_kernelINS_4gemm6kernel13GemmUniversalIN4cute5tupleIJiiiiEEENS1_10collective13CollectiveMmaINS1_37MainloopSm90TmaGmmaWarpSpecializedFP8ILi12ENS5_IJNS4_1CILi2EEENSA_ILi1EEESC_EEENS1_35KernelTmaWarpSpecializedCooperativeEEENS5_IJNSA_ILi128EEESG_NSA_ILi64EEEEEENS_12float_e4m3_tENS5_IJlSC_lEEESJ_SK_NS4_8TiledMMAINS4_8MMA_AtomIJNS4_4SM904GMMA31MMA_64x128x32_F32E4M3E4M3_SS_TNILNSO_7ScaleInE1ELSQ_1EEEEEENS4_6LayoutISD_NS5_IJSC_NSA_ILi0EEESU_EEEEENS5_IJNS4_10UnderscoreESX_SX_EEEEENS4_13SM90_TMA_LOADENS4_14ComposedLayoutINS4_7SwizzleILi2ELi4ELi3EEENS4_18smem_ptr_flag_bitsILi8EEENST_INS5_IJNSA_ILi8EEESH_EEENS5_IJSH_SC_EEEEEEEvNS4_8identityENS4_23SM90_TMA_LOAD_MULTICASTES1A_vS1B_EENS_8epilogue10collective18CollectiveEpilogueINS1E_22Sm90TmaWarpSpecializedILi4ELi2ELi16ELb0ELb0EEEJSI_NS5_IJSG_NSA_ILi32EEEEEESJ_SK_SJ_SK_NS1E_6fusion15FusionCallbacksIS1I_NS1L_13LinCombEltActINS1E_6thread7SigmoidESJ_fSJ_fLNS_15FloatRoundStyleE2EEESI_S1K_JEEES10_NS11_INS12_ILi1ELi4ELi3EEES15_NST_INS5_IJS16_S1J_EEENS5_IJS1J_SC_EEEEEEENS4_39AutoVectorizingCopyWithAssumedAlignmentILi128EEENS4_14SM90_TMA_STOREES1X_S1Z_NS4_9Copy_AtomIJNS4_17SM90_U32x4_STSM_NENS_6half_tEEEEvEEEvvEEEEvNT_6ParamsE,(.L_x_406 - _ZN7cutlass13device_kernelINS_4gemm6kernel13GemmUniversalIN4cute5tupleIJiiiiEEENS1_10collective13CollectiveMmaINS1_37MainloopSm90TmaGmmaWarpSpecializedFP8ILi12ENS5_IJNS4_1CILi2EEENSA_ILi1EEESC_EEENS1_35KernelTmaWarpSpecializedCooperativeEEENS5_IJNSA_ILi128EEESG_NSA_ILi64EEEEEENS_12float_e4m3_tENS5_IJlSC_lEEESJ_SK_NS4_8TiledMMAINS4_8MMA_AtomIJNS4_4SM904GMMA31MMA_64x128x32_F32E4M3E4M3_SS_TNILNSO_7ScaleInE1ELSQ_1EEEEEENS4_6LayoutISD_NS5_IJSC_NSA_ILi0EEESU_EEEEENS5_IJNS4_10UnderscoreESX_SX_EEEEENS4_13SM90_TMA_LOADENS4_14ComposedLayoutINS4_7SwizzleILi2ELi4ELi3EEENS4_18smem_ptr_flag_bitsILi8EEENST_INS5_IJNSA_ILi8EEESH_EEENS5_IJSH_SC_EEEEEEEvNS4_8identityENS4_23SM90_TMA_LOAD_MULTICASTES1A_vS1B_EENS_8epilogue10collective18CollectiveEpilogueINS1E_22Sm90TmaWarpSpecializedILi4ELi2ELi16ELb0ELb0EEEJSI_NS5_IJSG_NSA_ILi32EEEEEESJ_SK_SJ_SK_NS1E_6fusion15FusionCallbacksIS1I_NS1L_13LinCombEltActINS1E_6thread7SigmoidESJ_fSJ_fLNS_15FloatRoundStyleE2EEESI_S1K_JEEES10_NS11_INS12_ILi1ELi4ELi3EEES15_NST_INS5_IJS16_S1J_EEENS5_IJS1J_SC_EEEEEEENS4_39AutoVectorizingCopyWithAssumedAlignmentILi128EEENS4_14SM90_TMA_STOREES1X_S1Z_NS4_9Copy_AtomIJNS4_17SM90_U32x4_STSM_NENS_6half_tEEEEvEEEvvEEEEvNT_6ParamsE)
        .other          _ZN7cutlass13device_kernelINS_4gemm6kernel13GemmUniversalIN4cute5tupleIJiiiiEEENS1_10collective13CollectiveMmaINS1_37MainloopSm90TmaGmmaWarpSpecializedFP8ILi12ENS5_IJNS4_1CILi2EEENSA_ILi1EEESC_EEENS1_35KernelTmaWarpSpecializedCooperativeEEENS5_IJNSA_ILi128EEESG_NSA_ILi64EEEEEENS_12float_e4m3_tENS5_IJlSC_lEEESJ_SK_NS4_8TiledMMAINS4_8MMA_AtomIJNS4_4SM904GMMA31MMA_64x128x32_F32E4M3E4M3_SS_TNILNSO_7ScaleInE1ELSQ_1EEEEEENS4_6LayoutISD_NS5_IJSC_NSA_ILi0EEESU_EEEEENS5_IJNS4_10UnderscoreESX_SX_EEEEENS4_13SM90_TMA_LOADENS4_14ComposedLayoutINS4_7SwizzleILi2ELi4ELi3EEENS4_18smem_ptr_flag_bitsILi8EEENST_INS5_IJNSA_ILi8EEESH_EEENS5_IJSH_SC_EEEEEEEvNS4_8identityENS4_23SM90_TMA_LOAD_MULTICASTES1A_vS1B_EENS_8epilogue10collective18CollectiveEpilogueINS1E_22Sm90TmaWarpSpecializedILi4ELi2ELi16ELb0ELb0EEEJSI_NS5_IJSG_NSA_ILi32EEEEEESJ_SK_SJ_SK_NS1E_6fusion15FusionCallbacksIS1I_NS1L_13LinCombEltActINS1E_6thread7SigmoidESJ_fSJ_fLNS_15FloatRoundStyleE2EEESI_S1K_JEEES10_NS11_INS12_ILi1ELi4ELi3EEES15_NST_INS5_IJS16_S1J_EEENS5_IJS1J_SC_EEEEEEENS4_39AutoVectorizingCopyWithAssumedAlignmentILi128EEENS4_14SM90_TMA_STOREES1X_S1Z_NS4_9Copy_AtomIJNS4_17SM90_U32x4_STSM_NENS_6half_tEEEEvEEEvvEEEEvNT_6ParamsE,@"STO_CUDA_ENTRY STV_DEFAULT"
_ZN7cutlass13device_kernelINS_4gemm6kernel13GemmUniversalIN4cute5tupleIJiiiiEEENS1_10collective13CollectiveMmaINS1_37MainloopSm90TmaGmmaWarpSpecializedFP8ILi12ENS5_IJNS4_1CILi2EEENSA_ILi1EEESC_EEENS1_35KernelTmaWarpSpecializedCooperativeEEENS5_IJNSA_ILi128EEESG_NSA_ILi64EEEEEENS_12float_e4m3_tENS5_IJlSC_lEEESJ_SK_NS4_8TiledMMAINS4_8MMA_AtomIJNS4_4SM904GMMA31MMA_64x128x32_F32E4M3E4M3_SS_TNILNSO_7ScaleInE1ELSQ_1EEEEEENS4_6LayoutISD_NS5_IJSC_NSA_ILi0EEESU_EEEEENS5_IJNS4_10UnderscoreESX_SX_EEEEENS4_13SM90_TMA_LOADENS4_14ComposedLayoutINS4_7SwizzleILi2ELi4ELi3EEENS4_18smem_ptr_flag_bitsILi8EEENST_INS5_IJNSA_ILi8EEESH_EEENS5_IJSH_SC_EEEEEEEvNS4_8identityENS4_23SM90_TMA_LOAD_MULTICASTES1A_vS1B_EENS_8epilogue10collective18CollectiveEpilogueINS1E_22Sm90TmaWarpSpecializedILi4ELi2ELi16ELb0ELb0EEEJSI_NS5_IJSG_NSA_ILi32EEEEEESJ_SK_SJ_SK_NS1E_6fusion15FusionCallbacksIS1I_NS1L_13LinCombEltActINS1E_6thread7SigmoidESJ_fSJ_fLNS_15FloatRoundStyleE2EEESI_S1K_JEEES10_NS11_INS12_ILi1ELi4ELi3EEES15_NST_INS5_IJS16_S1J_EEENS5_IJS1J_SC_EEEEEEENS4_39AutoVectorizingCopyWithAssumedAlignmentILi128EEENS4_14SM90_TMA_STOREES1X_S1Z_NS4_9Copy_AtomIJNS4_17SM90_U32x4_STSM_NENS_6half_tEEEEvEEEvvEEEEvNT_6ParamsE:
[----:B------:R-:W1:Y:S01]  /*0000*/  LDC R1, c[0x0][0x28] ;  /* 0x00000a00ff017b82 */ /* 0x000e620000000800 */
[----:B------:R-:W2:Y:S07]  /*0010*/  S2R R18, SR_TID.X ;  /* 0x0000000000127919 */ /* 0x000eae0000002100 */
[----:B------:R-:W3:Y:S01]  /*0020*/  LDC.64 R8, c[0x0][0x588] ;  /* 0x00016200ff087b82 */ /* 0x000ee20000000a00 */
[----:B------:R-:W-:Y:S01]  /*0030*/  ELECT P0, URZ, PT ;  /* 0x00000000003f782f */ /* 0x000fe20003800000 */
[----:B------:R-:W-:Y:S01]  /*0040*/  BSSY B0, `(.L_x_0) ;  /* 0x0000016000007945 */ /* 0x000fe20003800000 */
[----:B--2---:R-:W-:-:S02]  /*0050*/  SHF.R.U32.HI R0, RZ, 0x5, R18 ;  /* 0x00000005ff007819 */ /* 0x004fc40000011612 */
[----:B------:R-:W-:-:S03]  /*0060*/  SHF.R.U32.HI R4, RZ, 0x7, R18 ;  /* 0x00000007ff047819 */ /* 0x000fc60000011612 */
[----:B------:R-:W2:Y:S04]  /*0070*/  SHFL.IDX PT, R3, R0, RZ, 0x1f ;  /* 0x00001fff00037589 */ /* 0x000ea800000e0000 */
[----:B------:R4:W1:Y:S01]  /*0080*/  SHFL.IDX PT, R6, R4, RZ, 0x1f ;  /* 0x00001fff04067589 */ /* 0x00086200000e0000 */
[----:B--2---:R-:W-:Y:S02]  /*0090*/  ISETP.NE.OR P0, PT, R3, RZ, !P0 ;  /* 0x000000ff0300720c */ /* 0x004fe40004705670 */
[----:B------:R-:W-:-:S11]  /*00a0*/  SHF.R.S32.HI R2, RZ, 0x1f, R3 ;  /* 0x0000001fff027819 */ /* 0x000fd60000011403 */
[----:B-1-34-:R-:W-:Y:S05]  /*00b0*/  @P0 BRA `(.L_x_1) ;  /* 0x0000000000380947 */ /* 0x01afea0003800000 */
[----:B------:R-:W-:Y:S02]  /*00c0*/  ULDC.64 UR4, c[0x0][0x198] ;  /* 0x0000660000047ab9 */ /* 0x000fe40000000a00 */
[----:B------:R-:W-:Y:S02]  /*00d0*/  UIADD3 UR6, UP0, UR4, 0xf0, URZ ;  /* 0x000000f004067890 */ /* 0x000fe4000ff1e03f */
[----:B------:R-:W-:Y:S02]  /*00e0*/  UIADD3 UR8, UP1, UR4, 0x1f0, URZ ;  /* 0x000001f004087890 */ /* 0x000fe4000ff3e03f */
[----:B------:R-:W-:Y:S02]  /*00f0*/  UIADD3 UR10, UP2, UR4, 0x3f0, URZ ;  /* 0x000003f0040a7890 */ /* 0x000fe4000ff5e03f */
[----:B------:R-:W-:Y:S02]  /*0100*/  UIADD3 UR4, UP3, UR4, 0x4f0, URZ ;  /* 0x000004f004047890 */ /* 0x000fe4000ff7e03f */
[----:B------:R-:W-:-:S02]  /*0110*/  UIADD3.X UR7, URZ, UR5, URZ, UP0, !UPT ;  /* 0x000000053f077290 */ /* 0x000fc400087fe43f */
[----:B------:R-:W-:Y:S02]  /*0120*/  UIADD3.X UR9, URZ, UR5, URZ, UP1, !UPT ;  /* 0x000000053f097290 */ /* 0x000fe40008ffe43f */
[----:B------:R-:W-:Y:S02]  /*0130*/  UIADD3.X UR11, URZ, UR5, URZ, UP2, !UPT ;  /* 0x000000053f0b7290 */ /* 0x000fe400097fe43f */
[----:B------:R-:W-:-:S03]  /*0140*/  UIADD3.X UR5, URZ, UR5, URZ, UP3, !UPT ;  /* 0x000000053f057290 */ /* 0x000fc60009ffe43f */
[----:B------:R1:W-:Y:S02]  /*0150*/  UTMACCTL.PF [UR6] ;  /* 0x00000000060079b9 */ /* 0x0003e40008040000 */
[----:B------:R1:W-:Y:S02]  /*0160*/  UTMACCTL.PF [UR8] ;  /* 0x00000000080079b9 */ /* 0x0003e40008040000 */
[----:B------:R1:W-:Y:S02]  /*0170*/  UTMACCTL.PF [UR10] ;  /* 0x000000000a0079b9 */ /* 0x0003e40008040000 */
[----:B------:R1:W-:Y:S02]  /*0180*/  UTMACCTL.PF [UR4] ;  /* 0x00000000040079b9 */ /* 0x0003e40008040000 */
[----:B-1----:R-:W-:Y:S01]  /*0190*/  NOP ;  /* 0x0000000000007918 */ /* 0x002fe20000000000 */
.L_x_1:
[----:B------:R-:W-:Y:S05]  /*01a0*/  BSYNC B0 ;  /* 0x0000000000007941 */ /* 0x000fea0003800000 */
.L_x_0:
[----:B------:R-:W-:Y:S01]  /*01b0*/  ULDC.64 UR4, c[0x0][0x590] ;  /* 0x0001640000047ab9 */ /* 0x000fe20000000a00 */
[----:B------:R-:W-:Y:S01]  /*01c0*/  LEA.HI R2, R2, R3, RZ, 0x2 ;  /* 0x0000000302027211 */ /* 0x000fe200078f10ff */
[----:B------:R-:W-:Y:S01]  /*01d0*/  ULDC.64 UR40, c[0x0][0x208] ;  /* 0x0000820000287ab9 */ /* 0x000fe20000000a00 */
[----:B------:R-:W-:Y:S01]  /*01e0*/  ISETP.NE.U32.AND P2, PT, RZ, UR4, PT ;  /* 0x00000004ff007c0c */ /* 0x000fe2000bf45070 */
[----:B------:R-:W-:Y:S01]  /*01f0*/  IMAD.MOV.U32 R5, RZ, RZ, R9 ;  /* 0x000000ffff057224 */ /* 0x000fe200078e0009 */
[----:B------:R-:W-:Y:S02]  /*0200*/  LOP3.LUT R2, R2, 0xfffffffc, RZ, 0xc0, !PT ;  /* 0xfffffffc02027812 */ /* 0x000fe400078ec0ff */
[----:B------:R-:W-:Y:S02]  /*0210*/  ISETP.NE.AND.EX P3, PT, RZ, UR5, PT, P2 ;  /* 0x00000005ff007c0c */ /* 0x000fe4000bf65320 */
[----:B------:R-:W-:Y:S02]  /*0220*/  IADD3 R3, R3, -R2, RZ ;  /* 0x8000000203037210 */ /* 0x000fe40007ffe0ff */
[----:B------:R-:W-:-:S02]  /*0230*/  PRMT R2, RZ, 0x7610, R2 ;  /* 0x00007610ff027816 */ /* 0x000fc40000000002 */
[----:B------:R-:W-:-:S07]  /*0240*/  MOV R4, R8 ;  /* 0x0000000800047202 */ /* 0x000fce0000000f00 */
[----:B------:R-:W-:Y:S05]  /*0250*/  @P3 BRA `(.L_x_2) ;  /* 0x0000000000303947 */ /* 0x000fea0003800000 */
[----:B------:R-:W-:Y:S02]  /*0260*/  ULDC.64 UR6, c[0x0][0x588] ;  /* 0x0001620000067ab9 */ /* 0x000fe40000000a00 */
[----:B------:R-:W-:-:S04]  /*0270*/  ISETP.NE.U32.AND P0, PT, RZ, UR6, PT ;  /* 0x00000006ff007c0c */ /* 0x000fc8000bf05070 */
[----:B------:R-:W-:-:S13]  /*0280*/  ISETP.NE.AND.EX P0, PT, RZ, UR7, PT, P0 ;  /* 0x00000007ff007c0c */ /* 0x000fda000bf05300 */
[----:B------:R-:W-:Y:S05]  /*0290*/  @!P0 BRA `(.L_x_3) ;  /* 0x0000000000108947 */ /* 0x000fea0003800000 */
[----:B------:R-:W2:Y:S02]  /*02a0*/  LDG.E R2, desc[UR40][R4.64] ;  /* 0x0000002804027981 */ /* 0x000ea4000c1e1900 */
[----:B--2---:R-:W-:Y:S02]  /*02b0*/  FSETP.NEU.AND P1, PT, R2, RZ, PT ;  /* 0x000000ff0200720b */ /* 0x004fe40003f2d000 */
[----:B------:R-:W-:Y:S01]  /*02c0*/  MOV R2, 0x1 ;  /* 0x0000000100027802 */ /* 0x000fe20000000f00 */
[----:B------:R-:W-:Y:S10]  /*02d0*/  BRA `(.L_x_2) ;  /* 0x0000000000107947 */ /* 0x000ff40003800000 */
.L_x_3:
[----:B------:R-:W-:Y:S01]  /*02e0*/  ULDC UR6, c[0x0][0x580] ;  /* 0x0001600000067ab9 */ /* 0x000fe20000000800 */
[----:B------:R-:W-:Y:S02]  /*02f0*/  MOV R2, 0x1 ;  /* 0x0000000100027802 */ /* 0x000fe40000000f00 */
[----:B------:R-:W-:Y:S02]  /*0300*/  CS2R R4, SRZ ;  /* 0x0000000000047805 */ /* 0x000fe4000001ff00 */
[----:B------:R-:W-:-:S13]  /*0310*/  FSETP.NEU.AND P1, PT, RZ, UR6, PT ;  /* 0x00000006ff007c0b */ /* 0x000fda000bf2d000 */
.L_x_2:
[----:B------:R-:W-:Y:S02]  /*0320*/  ISETP.NE.U32.AND P4, PT, R4, RZ, PT ;  /* 0x000000ff0400720c */ /* 0x000fe40003f85070 */
[----:B------:R-:W-:Y:S02]  /*0330*/  ISETP.NE.AND.EX P5, PT, RZ, UR5, PT, P2 ;  /* 0x00000005ff007c0c */ /* 0x000fe4000bfa5320 */
[----:B------:R-:W-:Y:S02]  /*0340*/  ISETP.NE.AND.EX P2, PT, R5, RZ, PT, P4 ;  /* 0x000000ff0500720c */ /* 0x000fe40003f45340 */
[----:B------:R-:W-:-:S11]  /*0350*/  PLOP3.LUT P0, PT, PT, PT, PT, 0x8, 0x0 ;  /* 0x000000000000781c */ /* 0x000fd60003f0e170 */
[----:B------:R-:W-:Y:S05]  /*0360*/  @P2 BRA P5, `(.L_x_4) ;  /* 0x0000000000342947 */ /* 0x000fea0002800000 */
[----:B------:R-:W-:-:S04]  /*0370*/  ISETP.NE.U32.AND P0, PT, RZ, UR4, PT ;  /* 0x00000004ff007c0c */ /* 0x000fc8000bf05070 */
[----:B------:R-:W-:-:S13]  /*0380*/  ISETP.NE.AND.EX P0, PT, RZ, UR5, PT, P0 ;  /* 0x00000005ff007c0c */ /* 0x000fda000bf05300 */
[----:B------:R-:W-:Y:S05]  /*0390*/  @!P0 BRA `(.L_x_5) ;  /* 0x0000000000248947 */ /* 0x000fea0003800000 */
[----:B------:R-:W-:Y:S02]  /*03a0*/  PRMT R2, R2, 0x9910, RZ ;  /* 0x0000991002027816 */ /* 0x000fe400000000ff */
[----:B------:R-:W-:Y:S02]  /*03b0*/  ISETP.NE.U32.AND P0, PT, R4, RZ, PT ;  /* 0x000000ff0400720c */ /* 0x000fe40003f05070 */
[----:B------:R-:W-:Y:S02]  /*03c0*/  ISETP.NE.AND P2, PT, R2, RZ, PT ;  /* 0x000000ff0200720c */ /* 0x000fe40003f45270 */
[----:B------:R-:W-:Y:S02]  /*03d0*/  ISETP.NE.AND.EX P0, PT, R5, RZ, PT, P0 ;  /* 0x000000ff0500720c */ /* 0x000fe40003f05300 */
[----:B------:R-:W-:-:S09]  /*03e0*/  SEL R2, RZ, 0xffffffff, P1 ;  /* 0xffffffffff027807 */ /* 0x000fd20000800000 */
[----:B------:R-:W-:-:S04]  /*03f0*/  @!P2 SEL R2, RZ, 0xffffffff, P0 ;  /* 0xffffffffff02a807 */ /* 0x000fc80000000000 */
[----:B------:R-:W-:-:S04]  /*0400*/  LOP3.LUT R2, R2, 0x1, RZ, 0xc0, !PT ;  /* 0x0000000102027812 */ /* 0x000fc800078ec0ff */
[----:B------:R-:W-:Y:S01]  /*0410*/  ISETP.EQ.U32.AND P0, PT, R2, 0x1, PT ;  /* 0x000000010200780c */ /* 0x000fe20003f02070 */
[----:B------:R-:W-:-:S12]  /*0420*/  BRA `(.L_x_4) ;  /* 0x0000000000047947 */ /* 0x000fd80003800000 */
.L_x_5:
[----:B------:R-:W-:-:S13]  /*0430*/  PLOP3.LUT P0, PT, P1, PT, PT, 0x8, 0x0 ;  /* 0x000000000000781c */ /* 0x000fda0000f0e170 */
.L_x_4:
[----:B------:R-:W1:Y:S02]  /*0440*/  SHFL.IDX PT, R2, R0, RZ, 0x1f ;  /* 0x00001fff00027589 */ /* 0x000e6400000e0000 */
[----:B-1----:R-:W-:-:S13]  /*0450*/  ISETP.NE.AND P1, PT, R2, RZ, PT ;  /* 0x000000ff0200720c */ /* 0x002fda0003f25270 */
[----:B------:R-:W-:Y:S05]  /*0460*/  @P1 BRA `(.L_x_6) ;  /* 0x0000000000a41947 */ /* 0x000fea0003800000 */
[----:B------:R-:W-:Y:S01]  /*0470*/  ELECT P1, URZ, PT ;  /* 0x00000000003f782f */ /* 0x000fe20003820000 */
[----:B------:R-:W-:-:S12]  /*0480*/  BSSY B0, `(.L_x_6) ;  /* 0x0000027000007945 */ /* 0x000fd80003800000 */
[----:B------:R-:W-:Y:S05]  /*0490*/  @!P1 BRA `(.L_x_7) ;  /* 0x0000000000949947 */ /* 0x000fea0003800000 */
[----:B------:R-:W1:Y:S01]  /*04a0*/  S2UR UR8, SR_CgaCtaId ;  /* 0x00000000000879c3 */ /* 0x000e620000008800 */
[----:B------:R-:W-:Y:S01]  /*04b0*/  UMOV UR4, 0x400 ;  /* 0x0000040000047882 */ /* 0x000fe20000000000 */
[----:B------:R-:W-:Y:S01]  /*04c0*/  UMOV UR5, 0x1 ;  /* 0x0000000100057882 */ /* 0x000fe20000000000 */
[----:B------:R-:W-:Y:S02]  /*04d0*/  UMOV UR6, 0x4 ;  /* 0x0000000400067882 */ /* 0x000fe40000000000 */
[----:B------:R-:W-:-:S04]  /*04e0*/  UIADD3 UR6, -UR6, 0x100000, URZ ;  /* 0x0010000006067890 */ /* 0x000fc8000fffe13f */
[----:B------:R-:W-:Y:S02]  /*04f0*/  USHF.L.U32 UR7, UR6, 0xb, URZ ;  /* 0x0000000b06077899 */ /* 0x000fe4000800063f */
[----:B------:R-:W-:Y:S02]  /*0500*/  USHF.L.U32 UR6, UR6, 0x1, URZ ;  /* 0x0000000106067899 */ /* 0x000fe4000800063f */
[----:B-1----:R-:W-:Y:S02]  /*0510*/  ULEA UR8, UR8, UR4, 0x18 ;  /* 0x0000000408087291 */ /* 0x002fe4000f8ec03f */
[----:B------:R-:W-:-:S04]  /*0520*/  UIADD3 UR4, -UR5, 0x100000, URZ ;  /* 0x0010000005047890 */ /* 0x000fc8000fffe13f */
[----:B------:R-:W-:Y:S02]  /*0530*/  USHF.L.U32 UR5, UR4, 0xb, URZ ;  /* 0x0000000b04057899 */ /* 0x000fe4000800063f */
[----:B------:R-:W-:Y:S01]  /*0540*/  USHF.L.U32 UR4, UR4, 0x1, URZ ;  /* 0x0000000104047899 */ /* 0x000fe2000800063f */
[----:B------:R-:W1:Y:S11]  /*0550*/  FENCE.VIEW.ASYNC.S ;  /* 0x00000000000073c6 */ /* 0x000e760000000000 */
[----:B-1----:R1:W2:Y:S01]  /*0560*/  SYNCS.EXCH.64 URZ, [UR8], UR4 ;  /* 0x00000004083f75b2 */ /* 0x0022a20008000100 */
[----:B------:R1:W3:Y:S01]  /*0570*/  SYNCS.EXCH.64 URZ, [UR8+0x60], UR6 ;  /* 0x00006006083f75b2 */ /* 0x0002e20008000100 */
[----:B------:R1:W4:Y:S01]  /*0580*/  SYNCS.EXCH.64 URZ, [UR8+0x8], UR4 ;  /* 0x00000804083f75b2 */ /* 0x0003220008000100 */
[----:B------:R1:W1:Y:S01]  /*0590*/  SYNCS.EXCH.64 URZ, [UR8+0x68], UR6 ;  /* 0x00006806083f75b2 */ /* 0x0002620008000100 */
        /* <DEDUP_REMOVED lines=20> */
[----:B--2---:R-:W-:Y:S01]  /*06e0*/  NOP ;  /* 0x0000000000007918 */ /* 0x004fe20000000000 */
.L_x_7:
[----:B-1----:R-:W-:Y:S05]  /*06f0*/  BSYNC B0 ;  /* 0x0000000000007941 */ /* 0x002fea0003800000 */
.L_x_6:
[----:B------:R-:W1:Y:S01]  /*0700*/  S2UR UR9, SR_CTAID.X ;  /* 0x00000000000979c3 */ /* 0x000e620000002500 */
[----:B------:R-:W2:Y:S01]  /*0710*/  S2R R4, SR_CTAID.Y ;  /* 0x0000000000047919 */ /* 0x000ea20000002600 */
[----:B------:R-:W-:Y:S01]  /*0720*/  ULDC UR4, c[0x0][0x150] ;  /* 0x0000540000047ab9 */ /* 0x000fe20000000800 */
[----:B------:R-:W-:Y:S01]  /*0730*/  NOP ;  /* 0x0000000000007918 */ /* 0x000fe20000000000 */
[----:B------:R-:W5:Y:S04]  /*0740*/  SHFL.IDX PT, R12, R0, RZ, 0x1f ;  /* 0x00001fff000c7589 */ /* 0x000f6800000e0000 */
[----:B------:R-:W3:Y:S01]  /*0750*/  LDC R10, c[0x0][0x144] ;  /* 0x00005100ff0a7b82 */ /* 0x000ee20000000800 */
[----:B-1----:R-:W-:-:S05]  /*0760*/  I2FP.F32.U32 R7, UR9 ;  /* 0x0000000900077c45 */ /* 0x002fca0008201000 */
[----:B------:R-:W-:Y:S01]  /*0770*/  FMUL R11, R7, UR4 ;  /* 0x00000004070b7c20 */ /* 0x000fe20008400000 */
[----:B-----5:R-:W-:Y:S01]  /*0780*/  ISETP.NE.AND P1, PT, R12, RZ, PT ;  /* 0x000000ff0c00720c */ /* 0x020fe20003f25270 */
[----:B------:R-:W-:Y:S01]  /*0790*/  ULDC UR4, c[0x0][0x154] ;  /* 0x0000550000047ab9 */ /* 0x000fe20000000800 */
[----:B------:R-:W-:Y:S02]  /*07a0*/  SHF.R.S32.HI R7, RZ, 0x1f, R18 ;  /* 0x0000001fff077819 */ /* 0x000fe40000011412 */
[----:B--2---:R-:W-:Y:S01]  /*07b0*/  I2FP.F32.U32 R12, R4 ;  /* 0x00000004000c7245 */ /* 0x004fe20000201000 */
[----:B------:R-:W1:Y:S01]  /*07c0*/  F2I.U32.TRUNC.NTZ R11, R11 ;  /* 0x0000000b000b7305 */ /* 0x000e62000020f000 */
[----:B------:R-:W-:-:S03]  /*07d0*/  LEA.HI R7, R7, R18, RZ, 0x7 ;  /* 0x0000001207077211 */ /* 0x000fc600078f38ff */
[----:B------:R-:W-:Y:S01]  /*07e0*/  FMUL R14, R12, UR4 ;  /* 0x000000040c0e7c20 */ /* 0x000fe20008400000 */
[----:B------:R-:W-:Y:S01]  /*07f0*/  LOP3.LUT R7, R7, 0xffffff80, RZ, 0xc0, !PT ;  /* 0xffffff8007077812 */ /* 0x000fe200078ec0ff */
[----:B-1----:R-:W-:-:S04]  /*0800*/  IMAD.MOV R13, RZ, RZ, -R11 ;  /* 0x000000ffff0d7224 */ /* 0x002fc800078e0a0b */
[----:B---3--:R-:W-:Y:S01]  /*0810*/  IMAD R10, R10, R13, UR9 ;  /* 0x000000090a0a7e24 */ /* 0x008fe2000f8e020d */
[----:B------:R-:W-:Y:S06]  /*0820*/  @P1 BRA `(.L_x_8) ;  /* 0x0000000000581947 */ /* 0x000fec0003800000 */
[----:B------:R-:W1:Y:S01]  /*0830*/  S2UR UR5, SR_CgaCtaId ;  /* 0x00000000000579c3 */ /* 0x000e620000008800 */
[----:B------:R-:W-:Y:S01]  /*0840*/  UMOV UR4, 0x400 ;  /* 0x0000040000047882 */ /* 0x000fe20000000000 */
[----:B------:R-:W-:Y:S01]  /*0850*/  UMOV UR6, 0x20 ;  /* 0x0000002000067882 */ /* 0x000fe20000000000 */
[----:B------:R-:W-:Y:S01]  /*0860*/  UMOV UR7, 0x100 ;  /* 0x0000010000077882 */ /* 0x000fe20000000000 */
[----:B------:R-:W-:Y:S01]  /*0870*/  ELECT P1, URZ, PT ;  /* 0x00000000003f782f */ /* 0x000fe20003820000 */
[----:B-1----:R-:W-:Y:S02]  /*0880*/  ULEA UR8, UR5, UR4, 0x18 ;  /* 0x0000000405087291 */ /* 0x002fe4000f8ec03f */
[----:B------:R-:W-:-:S04]  /*0890*/  UIADD3 UR4, -UR6, 0x100000, URZ ;  /* 0x0010000006047890 */ /* 0x000fc8000fffe13f */
[----:B------:R-:W-:Y:S02]  /*08a0*/  USHF.L.U32 UR5, UR4, 0xb, URZ ;  /* 0x0000000b04057899 */ /* 0x000fe4000800063f */
[----:B------:R-:W-:Y:S02]  /*08b0*/  USHF.L.U32 UR4, UR4, 0x1, URZ ;  /* 0x0000000104047899 */ /* 0x000fe4000800063f */
[----:B------:R-:W-:-:S04]  /*08c0*/  UIADD3 UR6, -UR7, 0x100000, URZ ;  /* 0x0010000007067890 */ /* 0x000fc8000fffe13f */
[----:B------:R-:W-:Y:S02]  /*08d0*/  USHF.L.U32 UR7, UR6, 0xb, URZ ;  /* 0x0000000b06077899 */ /* 0x000fe4000800063f */
[----:B------:R-:W-:Y:S01]  /*08e0*/  USHF.L.U32 UR6, UR6, 0x1, URZ ;  /* 0x0000000106067899 */ /* 0x000fe2000800063f */
[----:B------:R-:W1:Y:S03]  /*08f0*/  FENCE.VIEW.ASYNC.S ;  /* 0x00000000000073c6 */ /* 0x000e660000000000 */
[----:B-1----:R1:W2:Y:S08]  /*0900*/  SYNCS.EXCH.64 URZ, [UR8+0xc0], UR4 ;  /* 0x0000c004083f75b2 */ /* 0x0022b00008000100 */
[----:B------:R1:W3:Y:S01]  /*0910*/  SYNCS.EXCH.64 URZ, [UR8+0xe0], UR6 ;  /* 0x0000e006083f75b2 */ /* 0x0002e20008000100 */
[----:B------:R1:W1:Y:S01]  /*0920*/  SYNCS.EXCH.64 URZ, [UR8+0xc8], UR4 ;  /* 0x0000c804083f75b2 */ /* 0x0002620008000100 */
[----:B------:R1:W1:Y:S01]  /*0930*/  SYNCS.EXCH.64 URZ, [UR8+0xe8], UR6 ;  /* 0x0000e806083f75b2 */ /* 0x0002620008000100 */
[----:B------:R1:W1:Y:S01]  /*0940*/  SYNCS.EXCH.64 URZ, [UR8+0xd0], UR4 ;  /* 0x0000d004083f75b2 */ /* 0x0002620008000100 */
[----:B------:R1:W1:Y:S01]  /*0950*/  SYNCS.EXCH.64 URZ, [UR8+0xf0], UR6 ;  /* 0x0000f006083f75b2 */ /* 0x0002620008000100 */
[----:B------:R1:W1:Y:S01]  /*0960*/  SYNCS.EXCH.64 URZ, [UR8+0xd8], UR4 ;  /* 0x0000d804083f75b2 */ /* 0x0002620008000100 */
[----:B------:R1:W1:Y:S01]  /*0970*/  SYNCS.EXCH.64 URZ, [UR8+0xf8], UR6 ;  /* 0x0000f806083f75b2 */ /* 0x0002620008000100 */
[----:B------:R-:W-:Y:S01]  /*0980*/  NOP ;  /* 0x0000000000007918 */ /* 0x000fe20000000000 */
.L_x_8:
[----:B------:R-:W-:Y:S01]  /*0990*/  IADD3 R7, -R7, R18, RZ ;  /* 0x0000001207077210 */ /* 0x000fe20007ffe1ff */
[----:B------:R-:W5:Y:S01]  /*09a0*/  SHFL.IDX PT, R0, R0, RZ, 0x1f ;  /* 0x00001fff00007589 */ /* 0x000f6200000e0000 */
[----:B------:R-:W-:Y:S02]  /*09b0*/  SHF.R.S32.HI R13, RZ, 0x1f, R2 ;  /* 0x0000001fff0d7819 */ /* 0x000fe40000011402 */
[----:B------:R-:W-:Y:S02]  /*09c0*/  ELECT P1, URZ, PT ;  /* 0x00000000003f782f */ /* 0x000fe40003820000 */
[----:B------:R-:W-:Y:S01]  /*09d0*/  SHF.R.S32.HI R12, RZ, 0x1f, R7 ;  /* 0x0000001fff0c7819 */ /* 0x000fe20000011407 */
[----:B------:R-:W4:Y:S01]  /*09e0*/  F2I.U32.TRUNC.NTZ R14, R14 ;  /* 0x0000000e000e7305 */ /* 0x000f22000020f000 */
[----:B------:R-:W-:Y:S01]  /*09f0*/  LEA.HI R13, R13, R2, RZ, 0x2 ;  /* 0x000000020d0d7211 */ /* 0x000fe200078f10ff */
[----:B-1----:R-:W-:Y:S01]  /*0a00*/  UMOV UR4, 0x20 ;  /* 0x0000002000047882 */ /* 0x002fe20000000000 */
[----:B------:R-:W-:Y:S01]  /*0a10*/  LEA.HI R12, R12, R7, RZ, 0x3 ;  /* 0x000000070c0c7211 */ /* 0x000fe200078f18ff */
[----:B------:R-:W-:Y:S01]  /*0a20*/  NOP ;  /* 0x0000000000007918 */ /* 0x000fe20000000000 */
[----:B------:R-:W-:-:S02]  /*0a30*/  LOP3.LUT R13, R13, 0x3ffffffc, RZ, 0xc0, !PT ;  /* 0x3ffffffc0d0d7812 */ /* 0x000fc400078ec0ff */
[--C-:B------:R-:W-:Y:S02]  /*0a40*/  SHF.R.S32.HI R11, RZ, 0x3, R12.reuse ;  /* 0x00000003ff0b7819 */ /* 0x100fe4000001140c */
[----:B------:R-:W-:Y:S02]  /*0a50*/  SHF.R.S32.HI R12, RZ, 0x1f, R12 ;  /* 0x0000001fff0c7819 */ /* 0x000fe4000001140c */
[----:B------:R-:W-:Y:S02]  /*0a60*/  IADD3 R13, R2, -R13, RZ ;  /* 0x8000000d020d7210 */ /* 0x000fe40007ffe0ff */
[----:B------:R-:W-:Y:S01]  /*0a70*/  LEA.HI R12, R12, R11, RZ, 0x2 ;  /* 0x0000000b0c0c7211 */ /* 0x000fe200078f10ff */
[----:B------:R-:W1:Y:S01]  /*0a80*/  LDC R2, c[0x0][0x140] ;  /* 0x00005000ff027b82 */ /* 0x000e620000000800 */
[----:B------:R-:W-:Y:S02]  /*0a90*/  ISETP.NE.AND P4, PT, R3, RZ, PT ;  /* 0x000000ff0300720c */ /* 0x000fe40003f85270 */
[----:B------:R-:W-:-:S02]  /*0aa0*/  LOP3.LUT R12, R12, 0xfffffffc, RZ, 0xc0, !PT ;  /* 0xfffffffc0c0c7812 */ /* 0x000fc400078ec0ff */
[----:B----4-:R-:W-:Y:S02]  /*0ab0*/  IADD3 R24, -R14, RZ, RZ ;  /* 0x000000ff0e187210 */ /* 0x010fe40007ffe1ff */
[----:B-----5:R-:W-:Y:S01]  /*0ac0*/  ISETP.NE.OR P1, PT, R0, RZ, !P1 ;  /* 0x000000ff0000720c */ /* 0x020fe20004f25670 */
[----:B------:R-:W-:Y:S01]  /*0ad0*/  IMAD.IADD R12, R11, 0x1, -R12 ;  /* 0x000000010b0c7824 */ /* 0x000fe200078e0a0c */
[----:B------:R-:W-:Y:S01]  /*0ae0*/  ISETP.EQ.OR P2, PT, R3, 0x3, !P4 ;  /* 0x000000030300780c */ /* 0x000fe20006742670 */
[----:B------:R-:W4:Y:S01]  /*0af0*/  LDC R11, c[0x0][0x148] ;  /* 0x00005200ff0b7b82 */ /* 0x000f220000000800 */
[----:B------:R-:W-:Y:S02]  /*0b00*/  MOV R22, 0x1 ;  /* 0x0000000100167802 */ /* 0x000fe40000000f00 */
[----:B------:R-:W-:Y:S02]  /*0b10*/  LEA R12, R13, R12, 0x2 ;  /* 0x0000000c0d0c7211 */ /* 0x000fe400078e10ff */
[----:B------:R-:W-:-:S02]  /*0b20*/  ISETP.EQ.AND P2, PT, R6, RZ, P2 ;  /* 0x000000ff0600720c */ /* 0x000fc40001742270 */
[C---:B------:R-:W-:Y:S01]  /*0b30*/  LEA.HI R0, R12.reuse, R12, RZ, 0x1 ;  /* 0x0000000c0c007211 */ /* 0x040fe200078f08ff */
[----:B------:R-:W-:Y:S01]  /*0b40*/  IMAD.SHL.U32 R23, R12, 0x4, RZ ;  /* 0x000000040c177824 */ /* 0x000fe200078e00ff */
[----:B------:R-:W-:Y:S01]  /*0b50*/  SEL R19, RZ, 0x1, !P2 ;  /* 0x00000001ff137807 */ /* 0x000fe20005000000 */
[----:B------:R-:W-:Y:S01]  /*0b60*/  VOTEU.ALL UP0, P1 ;  /* 0x00000000003f7886 */ /* 0x000fe20000800000 */
[----:B------:R-:W-:Y:S01]  /*0b70*/  LOP3.LUT R13, R0, 0xfffffffe, RZ, 0xc0, !PT ;  /* 0xfffffffe000d7812 */ /* 0x000fe200078ec0ff */
[----:B------:R-:W-:Y:S01]  /*0b80*/  VOTEU.ALL UP1, P1 ;  /* 0x00000000003f7886 */ /* 0x000fe20000820000 */
[C---:B------:R-:W-:Y:S02]  /*0b90*/  LOP3.LUT R23, R12.reuse, 0xc, R23, 0x78, !PT ;  /* 0x0000000c0c177812 */ /* 0x040fe400078e7817 */
[----:B------:R-:W-:Y:S01]  /*0ba0*/  IADD3 R13, R12, -R13, RZ ;  /* 0x8000000d0c0d7210 */ /* 0x000fe20007ffe0ff */
[----:B------:R-:W5:Y:S01]  /*0bb0*/  @!UP0 S2UR UR7, SR_CgaCtaId ;  /* 0x00000000000789c3 */ /* 0x000f620000008800 */
[----:B------:R-:W-:Y:S01]  /*0bc0*/  @!UP0 UMOV UR6, 0x400 ;  /* 0x0000040000068882 */ /* 0x000fe20000000000 */
[----:B------:R-:W-:-:S04]  /*0bd0*/  @!UP0 UIADD3 UR4, -UR4, 0x100000, URZ ;  /* 0x0010000004048890 */ /* 0x000fc8000fffe13f */
[----:B------:R-:W-:Y:S02]  /*0be0*/  @!UP0 USHF.L.U32 UR5, UR4, 0xb, URZ ;  /* 0x0000000b04058899 */ /* 0x000fe4000800063f */
[----:B------:R-:W-:Y:S01]  /*0bf0*/  @!UP0 USHF.L.U32 UR4, UR4, 0x1, URZ ;  /* 0x0000000104048899 */ /* 0x000fe2000800063f */
[----:B------:R-:W-:Y:S01]  /*0c00*/  ISETP.NE.AND P5, PT, R13, R10, PT ;  /* 0x0000000a0d00720c */ /* 0x000fe20003fa5270 */
[----:B------:R-:W-:Y:S01]  /*0c10*/  VIADD R12, R6, 0xffffffff ;  /* 0xffffffff060c7836 */ /* 0x000fe20000000000 */
[----:B-1----:R-:W-:Y:S01]  /*0c20*/  ISETP.EQ.U32.AND P2, PT, R2, 0x1, PT ;  /* 0x000000010200780c */ /* 0x002fe20003f42070 */
[----:B----4-:R-:W-:-:S10]  /*0c30*/  IMAD R13, R11, R24, R4 ;  /* 0x000000180b0d7224 */ /* 0x010fd400078e0204 */
[----:B------:R-:W-:-:S04]  /*0c40*/  @P5 LEA.HI R0, R23, R23, RZ, 0x1 ;  /* 0x0000001717005211 */ /* 0x000fc800078f08ff */
[----:B------:R-:W-:-:S04]  /*0c50*/  @P5 SHF.R.S32.HI R0, RZ, 0x1, R0 ;  /* 0x00000001ff005819 */ /* 0x000fc80000011400 */
[----:B------:R-:W-:Y:S01]  /*0c60*/  @P5 ISETP.NE.AND P6, PT, R0, R13, PT ;  /* 0x0000000d0000520c */ /* 0x000fe20003fc5270 */
[----:B-----5:R-:W-:Y:S01]  /*0c70*/  @!UP0 ULEA UR6, UR7, UR6, 0x18 ;  /* 0x0000000607068291 */ /* 0x020fe2000f8ec03f */
[----:B------:R-:W-:Y:S01]  /*0c80*/  VOTEU.ALL UP0, P1 ;  /* 0x00000000003f7886 */ /* 0x000fe20000800000 */
[----:B------:R-:W-:Y:S02]  /*0c90*/  LOP3.LUT P1, RZ, R7, 0x7, RZ, 0xc0, !PT ;  /* 0x0000000707ff7812 */ /* 0x000fe4000782c0ff */
[----:B------:R-:W-:Y:S02]  /*0ca0*/  @P5 SEL R22, RZ, 0x1, P6 ;  /* 0x00000001ff165807 */ /* 0x000fe40003000000 */
[----:B------:R-:W-:Y:S02]  /*0cb0*/  ISETP.NE.AND P5, PT, R6, RZ, PT ;  /* 0x000000ff0600720c */ /* 0x000fe40003fa5270 */
[----:B------:R-:W-:Y:S02]  /*0cc0*/  ISETP.LT.U32.AND P1, PT, R23, 0x2, !P1 ;  /* 0x000000021700780c */ /* 0x000fe40004f21070 */
[----:B------:R-:W-:Y:S01]  /*0cd0*/  ISETP.EQ.AND P6, PT, R3, 0x2, !P5 ;  /* 0x000000020300780c */ /* 0x000fe20006fc2270 */
[----:B------:R-:W1:Y:S02]  /*0ce0*/  FENCE.VIEW.ASYNC.S ;  /* 0x00000000000073c6 */ /* 0x000e640000000000 */
[----:B-1----:R1:W4:Y:S01]  /*0cf0*/  @!UP0 SYNCS.EXCH.64 URZ, [UR6+0x100], UR4 ;  /* 0x00010004063f85b2 */ /* 0x0023220008000100 */
[----:B------:R-:W-:-:S02]  /*0d00*/  SEL R7, RZ, 0x1, !P1 ;  /* 0x00000001ff077807 */ /* 0x000fc40004800000 */
[----:B------:R-:W-:Y:S02]  /*0d10*/  ISETP.GE.U32.AND P1, PT, R12, 0x2, PT ;  /* 0x000000020c00780c */ /* 0x000fe40003f26070 */
[----:B------:R-:W-:Y:S02]  /*0d20*/  SEL R0, RZ, 0x1, !P6 ;  /* 0x00000001ff007807 */ /* 0x000fe40007000000 */
[----:B------:R-:W-:Y:S02]  /*0d30*/  LOP3.LUT R22, R22, R7, RZ, 0xc0, !PT ;  /* 0x0000000716167212 */ /* 0x000fe400078ec0ff */
[----:B------:R-:W-:Y:S02]  /*0d40*/  SEL R0, R0, 0x2, P1 ;  /* 0x0000000200007807 */ /* 0x000fe40000800000 */
[----:B------:R-:W-:Y:S01]  /*0d50*/  SEL R19, R19, 0x2, P1 ;  /* 0x0000000213137807 */ /* 0x000fe20000800000 */
[----:B------:R1:W1:Y:S01]  /*0d60*/  @!UP1 SYNCS.EXCH.64 URZ, [UR6+0x108], UR4 ;  /* 0x00010804063f95b2 */ /* 0x0002620008000100 */
[----:B------:R-:W-:Y:S01]  /*0d70*/  NOP ;  /* 0x0000000000007918 */ /* 0x000fe20000000000 */
[----:B------:R-:W-:Y:S05]  /*0d80*/  @!P2 BRA `(.L_x_9) ;  /* 0x000000000008a947 */ /* 0x000fea0003800000 */
[----:B-1234-:R-:W-:Y:S01]  /*0d90*/  UCGABAR_ARV ;  /* 0x00000000000079c7 */ /* 0x01efe20008000000 */
[----:B------:R-:W-:Y:S05]  /*0da0*/  BRA `(.L_x_10) ;  /* 0x0000000000047947 */ /* 0x000fea0003800000 */
.L_x_9:
[----:B-1234-:R-:W-:Y:S01]  /*0db0*/  NOP ;  /* 0x0000000000007918 */ /* 0x01efe20000000000 */
.L_x_10:
[----:B------:R-:W1:Y:S01]  /*0dc0*/  LDC R2, c[0x0][0x904] ;  /* 0x00024100ff027b82 */ /* 0x000e620000000800 */
[----:B------:R-:W-:Y:S01]  /*0dd0*/  MOV R6, UR9 ;  /* 0x0000000900067c02 */ /* 0x000fe20008000f00 */
[----:B------:R-:W-:Y:S01]  /*0de0*/  IMAD.MOV.U32 R7, RZ, RZ, RZ ;  /* 0x000000ffff077224 */ /* 0x000fe200078e00ff */
[----:B-1----:R-:W-:-:S04]  /*0df0*/  ISETP.NE.AND P1, PT, R2, 0x1, PT ;  /* 0x000000010200780c */ /* 0x002fc80003f25270 */
[----:B------:R-:W-:-:S09]  /*0e00*/  P2R R5, PR, RZ, 0x2 ;  /* 0x00000002ff057803 */ /* 0x000fd20000000000 */
[----:B------:R-:W1:Y:S01]  /*0e10*/  @P1 LDC R17, c[0x0][0x10] ;  /* 0x00000400ff111b82 */ /* 0x000e620000000800 */
[----:B------:R-:W-:Y:S02]  /*0e20*/  @P1 MOV R5, RZ ;  /* 0x000000ff00051202 */ /* 0x000fe40000000f00 */
[----:B------:R-:W-:-:S05]  /*0e30*/  @P1 MOV R15, RZ ;  /* 0x000000ff000f1202 */ /* 0x000fca0000000f00 */
[----:B------:R-:W2:Y:S01]  /*0e40*/  @!P1 LDC R13, c[0x0][0xc] ;  /* 0x00000300ff0d9b82 */ /* 0x000ea20000000800 */
[----:B------:R-:W-:Y:S01]  /*0e50*/  ULDC UR4, c[0x0][0xc] ;  /* 0x0000030000047ab9 */ /* 0x000fe20000000800 */
[----:B------:R-:W-:Y:S01]  /*0e60*/  ULDC UR5, c[0x0][0x10] ;  /* 0x0000040000057ab9 */ /* 0x000fe20000000800 */
[----:B------:R-:W-:Y:S01]  /*0e70*/  ULDC UR6, c[0x0][0x14] ;  /* 0x0000050000067ab9 */ /* 0x000fe20000000800 */
[----:B------:R-:W-:-:S04]  /*0e80*/  UIMAD.WIDE.U32 UR4, UR4, UR5, URZ ;  /* 0x00000005040472a5 */ /* 0x000fc8000f8e003f */
[----:B------:R-:W-:Y:S02]  /*0e90*/  UIMAD.WIDE.U32 UR38, UR4, UR6, URZ ;  /* 0x00000006042672a5 */ /* 0x000fe4000f8e003f */
[----:B------:R-:W-:-:S04]  /*0ea0*/  UIMAD UR37, UR5, UR6, URZ ;  /* 0x00000006052572a4 */ /* 0x000fc8000f8e023f */
[----:B------:R-:W-:Y:S01]  /*0eb0*/  UIADD3 UR37, UR39, UR37, URZ ;  /* 0x0000002527257290 */ /* 0x000fe2000fffe03f */
[----:B-1----:R-:W-:-:S05]  /*0ec0*/  @P1 IMAD.WIDE.U32 R16, R17, UR9, R4 ;  /* 0x0000000911101c25 */ /* 0x002fca000f8e0004 */
[----:B------:R-:W-:Y:S01]  /*0ed0*/  @P1 IADD3 R17, R17, R15, RZ ;  /* 0x0000000f11111210 */ /* 0x000fe20007ffe0ff */
[----:B--2---:R-:W-:-:S04]  /*0ee0*/  @!P1 IMAD.WIDE.U32 R6, R4, R13, R6 ;  /* 0x0000000d04069225 */ /* 0x004fc800078e0006 */
[----:B------:R-:W-:Y:S01]  /*0ef0*/  @!P1 IMAD.MOV.U32 R16, RZ, RZ, R6 ;  /* 0x000000ffff109224 */ /* 0x000fe200078e0006 */
[----:B------:R-:W-:Y:S01]  /*0f00*/  @!P1 MOV R17, R7 ;  /* 0x0000000700119202 */ /* 0x000fe20000000f00 */
[----:B------:R-:W-:Y:S06]  /*0f10*/  @!P2 BRA `(.L_x_11) ;  /* 0x00000000000ca947 */ /* 0x000fec0003800000 */
[----:B------:R-:W-:Y:S01]  /*0f20*/  UCGABAR_WAIT ;  /* 0x0000000000007dc7 */ /* 0x000fe20008000000 */
[----:B------:R-:W-:Y:S01]  /*0f30*/  CCTL.IVALL ;  /* 0x00000000ff00798f */ /* 0x000fe20002000000 */
[----:B------:R-:W-:Y:S05]  /*0f40*/  BRA `(.L_x_12) ;  /* 0x0000000000047947 */ /* 0x000fea0003800000 */
.L_x_11:
[----:B------:R-:W-:Y:S06]  /*0f50*/  BAR.SYNC.DEFER_BLOCKING 0x0 ;  /* 0x0000000000007b1d */ /* 0x000fec0000010000 */
.L_x_12:
[----:B------:R-:W1:Y:S01]  /*0f60*/  S2UR UR36, SR_CgaCtaId ;  /* 0x00000000002479c3 */ /* 0x000e620000008800 */
[----:B------:R-:W-:Y:S05]  /*0f70*/  @!P5 BRA `(.L_x_13) ;  /* 0x000000b000f4d947 */ /* 0x000fea0003800000 */
[----:B------:R-:W-:-:S13]  /*0f80*/  ISETP.GT.U32.AND P0, PT, R12, 0x1, PT ;  /* 0x000000010c00780c */ /* 0x000fda0003f04070 */
[----:B-1----:R-:W-:Y:S05]  /*0f90*/  @P0 EXIT ;  /* 0x000000000000094d */ /* 0x002fea0003800000 */
[----:B------:R-:W-:Y:S01]  /*0fa0*/  ULDC.64 UR4, c[0x0][0x8f8] ;  /* 0x00023e0000047ab9 */ /* 0x000fe20000000a00 */
[----:B------:R-:W-:Y:S01]  /*0fb0*/  UMOV UR47, 0xffffffff ;  /* 0xffffffff002f7882 */ /* 0x000fe20000000000 */
[----:B------:R-:W-:Y:S01]  /*0fc0*/  ISETP.GE.U32.AND P0, PT, R16, UR4, PT ;  /* 0x0000000410007c0c */ /* 0x000fe2000bf06070 */
[----:B------:R-:W-:Y:S01]  /*0fd0*/  IMAD.MOV.U32 R7, RZ, RZ, -0x1 ;  /* 0xffffffffff077424 */ /* 0x000fe200078e00ff */
[----:B------:R-:W-:Y:S02]  /*0fe0*/  PRMT R88, RZ, 0x7610, R88 ;  /* 0x00007610ff587816 */ /* 0x000fe40000000058 */
[----:B------:R-:W-:Y:S02]  /*0ff0*/  ISETP.GE.U32.AND.EX P0, PT, R17, UR5, PT, P0 ;  /* 0x0000000511007c0c */ /* 0x000fe4000bf06100 */
[----:B------:R-:W-:Y:S02]  /*1000*/  MOV R3, 0xffffffff ;  /* 0xffffffff00037802 */ /* 0x000fe40000000f00 */
[----:B------:R-:W-:-:S09]  /*1010*/  PRMT R6, RZ, 0x7610, R6 ;  /* 0x00007610ff067816 */ /* 0x000fd20000000006 */
[----:B------:R-:W-:Y:S05]  /*1020*/  @P0 BRA `(.L_x_14) ;  /* 0x0000000400280947 */ /* 0x000fea0003800000 */
[----:B------:R-:W1:Y:S01]  /*1030*/  LDC.64 R20, c[0x0][0x8d0] ;  /* 0x00023400ff147b82 */ /* 0x000e620000000a00 */
[----:B------:R-:W-:Y:S02]  /*1040*/  MOV R6, R16 ;  /* 0x0000001000067202 */ /* 0x000fe40000000f00 */
[----:B------:R-:W-:-:S05]  /*1050*/  MOV R7, R17 ;  /* 0x0000001100077202 */ /* 0x000fca0000000f00 */
[----:B------:R-:W2:Y:S08]  /*1060*/  LDC R14, c[0x0][0x8d8] ;  /* 0x00023600ff0e7b82 */ /* 0x000eb00000000800 */
[----:B------:R-:W3:Y:S01]  /*1070*/  LDC.64 R26, c[0x0][0x8c8] ;  /* 0x00023200ff1a7b82 */ /* 0x000ee20000000a00 */
[----:B-1----:R-:W-:-:S04]  /*1080*/  ISETP.NE.U32.AND P0, PT, R20, RZ, PT ;  /* 0x000000ff1400720c */ /* 0x002fc80003f05070 */
[----:B------:R-:W-:-:S13]  /*1090*/  ISETP.NE.AND.EX P0, PT, R21, RZ, PT, P0 ;  /* 0x000000ff1500720c */ /* 0x000fda0003f05300 */
[----:B--23--:R-:W-:Y:S05]  /*10a0*/  @!P0 BRA `(.L_x_15) ;  /* 0x0000000000288947 */ /* 0x00cfea0003800000 */
[----:B------:R-:W1:Y:S02]  /*10b0*/  LDC R3, c[0x0][0x8dc] ;  /* 0x00023700ff037b82 */ /* 0x000e640000000800 */
[----:B-1----:R-:W-:-:S05]  /*10c0*/  IADD3 R3, P0, R16, R3, RZ ;  /* 0x0000000310037210 */ /* 0x002fca0007f1e0ff */
[----:B------:R-:W-:-:S04]  /*10d0*/  IMAD.X R15, RZ, RZ, R17, P0 ;  /* 0x000000ffff0f7224 */ /* 0x000fc800000e0611 */
[----:B------:R-:W-:-:S04]  /*10e0*/  IMAD.WIDE.U32 R6, R15, R20, RZ ;  /* 0x000000140f067225 */ /* 0x000fc800078e00ff */
[----:B------:R-:W-:-:S04]  /*10f0*/  IMAD.WIDE.U32 R8, P0, R3, R21, R6 ;  /* 0x0000001503087225 */ /* 0x000fc80007800006 */
[----:B------:R-:W-:Y:S01]  /*1100*/  IMAD.WIDE.U32 R6, R3, R20, RZ ;  /* 0x0000001403067225 */ /* 0x000fe200078e00ff */
[----:B------:R-:W-:Y:S02]  /*1110*/  IADD3.X R13, RZ, RZ, RZ, P0, !PT ;  /* 0x000000ffff0d7210 */ /* 0x000fe400007fe4ff */
[----:B------:R-:W-:Y:S02]  /*1120*/  MOV R12, R9 ;  /* 0x00000009000c7202 */ /* 0x000fe40000000f00 */
[----:B------:R-:W-:-:S05]  /*1130*/  IADD3 RZ, P0, R7, R8, RZ ;  /* 0x0000000807ff7210 */ /* 0x000fca0007f1e0ff */
[----:B------:R-:W-:-:S08]  /*1140*/  IMAD.WIDE.U32.X R6, R15, R21, R12, P0 ;  /* 0x000000150f067225 */ /* 0x000fd000000e040c */
.L_x_15:
[----:B------:R-:W1:Y:S01]  /*1150*/  LDC.64 R28, c[0x0][0x8e8] ;  /* 0x00023a00ff1c7b82 */ /* 0x000e620000000a00 */
[-CC-:B------:R-:W-:Y:S01]  /*1160*/  SHF.R.U64 R30, R6, R14.reuse, R7.reuse ;  /* 0x0000000e061e7219 */ /* 0x180fe20000001207 */
[----:B------:R-:W-:Y:S01]  /*1170*/  IMAD.MOV.U32 R31, RZ, RZ, 0x1 ;  /* 0x00000001ff1f7424 */ /* 0x000fe200078e00ff */
[----:B------:R-:W-:Y:S02]  /*1180*/  SHF.R.U32.HI R3, RZ, R14, R7 ;  /* 0x0000000eff037219 */ /* 0x000fe40000011607 */
[----:B------:R-:W-:-:S03]  /*1190*/  IADD3 R5, P0, RZ, -R30, RZ ;  /* 0x8000001eff057210 */ /* 0x000fc60007f1e0ff */
[----:B------:R-:W2:Y:S02]  /*11a0*/  LDC R12, c[0x0][0x8c0] ;  /* 0x00023000ff0c7b82 */ /* 0x000ea40000000800 */
[----:B------:R-:W-:Y:S02]  /*11b0*/  IMAD.X R3, RZ, RZ, ~R3, P0 ;  /* 0x000000ffff037224 */ /* 0x000fe400000e0e03 */
[----:B------:R-:W-:-:S04]  /*11c0*/  IMAD.WIDE.U32 R6, R5, R26, R16 ;  /* 0x0000001a05067225 */ /* 0x000fc800078e0010 */
[----:B------:R-:W3:Y:S01]  /*11d0*/  LDC R9, c[0x0][0x8b0] ;  /* 0x00022c00ff097b82 */ /* 0x000ee20000000800 */
[----:B------:R-:W-:-:S04]  /*11e0*/  IMAD R8, R3, R26, RZ ;  /* 0x0000001a03087224 */ /* 0x000fc800078e02ff */
[----:B------:R-:W-:Y:S02]  /*11f0*/  IMAD R3, R5, R27, R8 ;  /* 0x0000001b05037224 */ /* 0x000fe400078e0208 */
[----:B------:R-:W-:Y:S01]  /*1200*/  IMAD R27, R11, R24, R4 ;  /* 0x000000180b1b7224 */ /* 0x000fe200078e0204 */
[----:B------:R-:W4:Y:S01]  /*1210*/  LDC R20, c[0x0][0x900] ;  /* 0x00024000ff147b82 */ /* 0x000f220000000800 */
[----:B-1----:R-:W-:Y:S02]  /*1220*/  ISETP.NE.U32.AND P0, PT, R28, RZ, PT ;  /* 0x000000ff1c00720c */ /* 0x002fe40003f05070 */
[----:B------:R-:W-:Y:S02]  /*1230*/  IADD3 R3, R7, R3, RZ ;  /* 0x0000000307037210 */ /* 0x000fe40007ffe0ff */
[----:B------:R-:W-:-:S03]  /*1240*/  ISETP.NE.AND.EX P0, PT, R29, RZ, PT, P0 ;  /* 0x000000ff1d00720c */ /* 0x000fc60003f05300 */
[----:B------:R-:W1:Y:S01]  /*1250*/  LDC R14, c[0x0][0x8a8] ;  /* 0x00022a00ff0e7b82 */ /* 0x000e620000000800 */
[-CC-:B--2---:R-:W-:Y:S02]  /*1260*/  SHF.R.U64 R15, R6, R12.reuse, R3.reuse ;  /* 0x0000000c060f7219 */ /* 0x184fe40000001203 */
[----:B------:R-:W-:Y:S02]  /*1270*/  SHF.R.U32.HI R6, RZ, R12, R3 ;  /* 0x0000000cff067219 */ /* 0x000fe40000011603 */
[----:B------:R-:W-:-:S03]  /*1280*/  MOV R3, 0xffffffff ;  /* 0xffffffff00037802 */ /* 0x000fc60000000f00 */
[----:B------:R-:W2:Y:S01]  /*1290*/  LDC R21, c[0x0][0x8f0] ;  /* 0x00023c00ff157b82 */ /* 0x000ea20000000800 */
[-CC-:B---3--:R-:W-:Y:S02]  /*12a0*/  SHF.R.U64 R12, R15, R9.reuse, R6.reuse ;  /* 0x000000090f0c7219 */ /* 0x188fe40000001206 */
[----:B------:R-:W-:-:S05]  /*12b0*/  SHF.R.U32.HI R5, RZ, R9, R6 ;  /* 0x00000009ff057219 */ /* 0x000fca0000011606 */
[----:B------:R-:W3:Y:S01]  /*12c0*/  LDC R26, c[0x0][0x8e0] ;  /* 0x00023800ff1a7b82 */ /* 0x000ee20000000800 */
[-C--:B----4-:R-:W-:Y:S02]  /*12d0*/  SHF.L.U32 R3, R3, R20.reuse, RZ ;  /* 0x0000001403037219 */ /* 0x090fe400000006ff */
[-CC-:B------:R-:W-:Y:S02]  /*12e0*/  SHF.R.U64 R24, R12, R20.reuse, R5.reuse ;  /* 0x000000140c187219 */ /* 0x180fe40000001205 */
[----:B------:R-:W-:Y:S02]  /*12f0*/  SHF.R.U32.HI R5, RZ, R20, R5 ;  /* 0x00000014ff057219 */ /* 0x000fe40000011605 */
[----:B------:R-:W-:Y:S01]  /*1300*/  LOP3.LUT R11, RZ, R3, RZ, 0x33, !PT ;  /* 0x00000003ff0b7212 */ /* 0x000fe200078e33ff */
[----:B------:R-:W4:Y:S01]  /*1310*/  LDC R25, c[0x0][0x8b8] ;  /* 0x00022e00ff197b82 */ /* 0x000f220000000800 */
[----:B------:R-:W-:Y:S01]  /*1320*/  MOV R4, R24 ;  /* 0x0000001800047202 */ /* 0x000fe20000000f00 */
[----:B------:R-:W-:Y:S06]  /*1330*/  @!P0 BRA `(.L_x_16) ;  /* 0x0000000000288947 */ /* 0x000fec0003800000 */
[----:B------:R-:W5:Y:S02]  /*1340*/  LDC R3, c[0x0][0x8f4] ;  /* 0x00023d00ff037b82 */ /* 0x000f640000000800 */
[----:B-----5:R-:W-:-:S04]  /*1350*/  IADD3 R3, P0, R24, R3, RZ ;  /* 0x0000000318037210 */ /* 0x020fc80007f1e0ff */
[----:B------:R-:W-:-:S05]  /*1360*/  IADD3.X R13, RZ, R5, RZ, P0, !PT ;  /* 0x00000005ff0d7210 */ /* 0x000fca00007fe4ff */
[----:B------:R-:W-:-:S04]  /*1370*/  IMAD.WIDE.U32 R4, R13, R28, RZ ;  /* 0x0000001c0d047225 */ /* 0x000fc800078e00ff */
[----:B------:R-:W-:-:S04]  /*1380*/  IMAD.WIDE.U32 R6, P0, R3, R29, R4 ;  /* 0x0000001d03067225 */ /* 0x000fc80007800004 */
[----:B------:R-:W-:Y:S01]  /*1390*/  IMAD.WIDE.U32 R4, R3, R28, RZ ;  /* 0x0000001c03047225 */ /* 0x000fe200078e00ff */
[----:B------:R-:W-:-:S03]  /*13a0*/  MOV R8, R7 ;  /* 0x0000000700087202 */ /* 0x000fc60000000f00 */
[----:B------:R-:W-:Y:S01]  /*13b0*/  IMAD.X R9, RZ, RZ, RZ, P0 ;  /* 0x000000ffff097224 */ /* 0x000fe200000e06ff */
[----:B------:R-:W-:-:S05]  /*13c0*/  IADD3 RZ, P0, R5, R6, RZ ;  /* 0x0000000605ff7210 */ /* 0x000fca0007f1e0ff */
[----:B------:R-:W-:-:S08]  /*13d0*/  IMAD.WIDE.U32.X R4, R13, R29, R8, P0 ;  /* 0x0000001d0d047225 */ /* 0x000fd000000e0408 */
.L_x_16:
[----:B--2---:R-:W-:Y:S02]  /*13e0*/  SHF.R.U64 R5, R4, R21, R5 ;  /* 0x0000001504057219 */ /* 0x004fe40000001205 */
[----:B------:R-:W-:Y:S02]  /*13f0*/  SHF.L.U32 R3, R31, R20, RZ ;  /* 0x000000141f037219 */ /* 0x000fe400000006ff */
[----:B------:R-:W-:Y:S01]  /*1400*/  LOP3.LUT R4, R12, R11, RZ, 0xc0, !PT ;  /* 0x0000000b0c047212 */ /* 0x000fe200078ec0ff */
[----:B------:R-:W-:Y:S01]  /*1410*/  IMAD.MOV R7, RZ, RZ, -R5 ;  /* 0x000000ffff077224 */ /* 0x000fe200078e0a05 */
[----:B-1----:R-:W-:Y:S02]  /*1420*/  IADD3 R6, R14, -0x1, RZ ;  /* 0xffffffff0e067810 */ /* 0x002fe40007ffe0ff */
[----:B------:R-:W-:Y:S01]  /*1430*/  SEL R10, R10, R27, !P1 ;  /* 0x0000001b0a0a7207 */ /* 0x000fe20004800000 */
[----:B------:R-:W-:Y:S01]  /*1440*/  IMAD R5, R3, R5, R4 ;  /* 0x0000000503057224 */ /* 0x000fe200078e0204 */
[----:B------:R-:W-:Y:S01]  /*1450*/  LOP3.LUT R6, R15, R6, RZ, 0xc0, !PT ;  /* 0x000000060f067212 */ /* 0x000fe200078ec0ff */
[----:B---3--:R-:W-:Y:S01]  /*1460*/  IMAD R3, R7, R26, R24 ;  /* 0x0000001a07037224 */ /* 0x008fe200078e0218 */
[----:B------:R-:W-:Y:S01]  /*1470*/  R2UR UR47, R30 ;  /* 0x000000001e2f72ca */ /* 0x000fe200000e0000 */
[----:B----4-:R-:W-:-:S02]  /*1480*/  IMAD R10, R5, R25, R10 ;  /* 0x00000019050a7224 */ /* 0x010fc400078e020a */
[----:B------:R-:W-:Y:S01]  /*1490*/  IMAD R3, R3, R14, R6 ;  /* 0x0000000e03037224 */ /* 0x000fe200078e0206 */
[----:B------:R-:W-:-:S04]  /*14a0*/  MOV R6, 0x1 ;  /* 0x0000000100067802 */ /* 0x000fc80000000f00 */
[----:B------:R-:W-:Y:S02]  /*14b0*/  SEL R7, R3, R10, !P1 ;  /* 0x0000000a03077207 */ /* 0x000fe40004800000 */
[----:B------:R-:W-:-:S07]  /*14c0*/  SEL R3, R10, R3, !P1 ;  /* 0x000000030a037207 */ /* 0x000fce0004800000 */
.L_x_14:
[----:B------:R-:W-:-:S08]  /*14d0*/  NOP ;  /* 0x0000000000007918 */ /* 0x000fd00000000000 */
[----:B------:R-:W1:Y:S02]  /*14e0*/  USETMAXREG.TRY_ALLOC.CTAPOOL UP0, 0xe8 ;  /* 0x000000e8000079c8 */ /* 0x000e640008000600 */
[----:B-1----:R-:W-:-:S13]  /*14f0*/  PLOP3.LUT P0, PT, PT, PT, UP0, 0x80, 0x0 ;  /* 0x000000000000781c */ /* 0x002fda0003f0f008 */
[----:B------:R-:W-:Y:S05]  /*1500*/  @!P0 BRA `(.L_x_14) ;  /* 0xfffffffc00f08947 */ /* 0x000fea000383ffff */
[----:B------:R-:W-:Y:S02]  /*1510*/  ULDC.64 UR4, c[0x0][0x590] ;  /* 0x0001640000047ab9 */ /* 0x000fe40000000a00 */
[----:B------:R-:W-:-:S04]  /*1520*/  ISETP.NE.U32.AND P0, PT, RZ, UR4, PT ;  /* 0x00000004ff007c0c */ /* 0x000fc8000bf05070 */
[----:B------:R-:W-:-:S13]  /*1530*/  ISETP.NE.AND.EX P0, PT, RZ, UR5, PT, P0 ;  /* 0x00000005ff007c0c */ /* 0x000fda000bf05300 */
[----:B------:R-:W-:Y:S05]  /*1540*/  @P0 BRA `(.L_x_17) ;  /* 0x00000000002c0947 */ /* 0x000fea0003800000 */
[----:B------:R-:W-:Y:S02]  /*1550*/  ULDC.64 UR4, c[0x0][0x588] ;  /* 0x0001620000047ab9 */ /* 0x000fe40000000a00 */
[----:B------:R-:W-:-:S04]  /*1560*/  ISETP.NE.U32.AND P0, PT, RZ, UR4, PT ;  /* 0x00000004ff007c0c */ /* 0x000fc8000bf05070 */
[----:B------:R-:W-:-:S13]  /*1570*/  ISETP.NE.AND.EX P0, PT, RZ, UR5, PT, P0 ;  /* 0x00000005ff007c0c */ /* 0x000fda000bf05300 */
[----:B------:R-:W-:Y:S05]  /*1580*/  @!P0 BRA `(.L_x_18) ;  /* 0x0000000000108947 */ /* 0x000fea0003800000 */
[----:B------:R-:W1:Y:S02]  /*1590*/  LDC.64 R90, c[0x0][0x588] ;  /* 0x00016200ff5a7b82 */ /* 0x000e640000000a00 */
[----:B-1----:R1:W5:Y:S01]  /*15a0*/  LDG.E R90, desc[UR40][R90.64] ;  /* 0x000000285a5a7981 */ /* 0x002362000c1e1900 */
[----:B------:R-:W-:Y:S01]  /*15b0*/  MOV R88, 0x1 ;  /* 0x0000000100587802 */ /* 0x000fe20000000f00 */
[----:B------:R-:W-:Y:S06]  /*15c0*/  BRA `(.L_x_17) ;  /* 0x00000000000c7947 */ /* 0x000fec0003800000 */
.L_x_18:
[----:B------:R-:W-:Y:S01]  /*15d0*/  ULDC UR4, c[0x0][0x580] ;  /* 0x0001600000047ab9 */ /* 0x000fe20000000800 */
[----:B------:R-:W-:Y:S01]  /*15e0*/  IMAD.MOV.U32 R88, RZ, RZ, 0x1 ;  /* 0x00000001ff587424 */ /* 0x000fe200078e00ff */
[----:B------:R-:W-:-:S07]  /*15f0*/  MOV R90, UR4 ;  /* 0x00000004005a7c02 */ /* 0x000fce0008000f00 */
.L_x_17:
        /* <DEDUP_REMOVED lines=10> */
[----:B------:R-:W-:Y:S05]  /*16a0*/  BRA `(.L_x_19) ;  /* 0x0000000000087947 */ /* 0x000fea0003800000 */
.L_x_20:
[----:B------:R-:W-:Y:S02]  /*16b0*/  ULDC UR4, c[0x0][0x5a0] ;  /* 0x0001680000047ab9 */ /* 0x000fe40000000800 */
[----:B-1----:R-:W-:-:S07]  /*16c0*/  MOV R91, UR4 ;  /* 0x00000004005b7c02 */ /* 0x002fce0008000f00 */
.L_x_19:
[----:B------:R-:W-:-:S13]  /*16d0*/  LOP3.LUT P0, RZ, R6, 0xff, RZ, 0xc0, !PT ;  /* 0x000000ff06ff7812 */ /* 0x000fda000780c0ff */
[----:B------:R-:W-:Y:S05]  /*16e0*/  @!P0 EXIT ;  /* 0x000000000000894d */ /* 0x000fea0003800000 */
[----:B------:R-:W-:Y:S01]  /*16f0*/  ULDC UR4, c[0x0][0x28c] ;  /* 0x0000a30000047ab9 */ /* 0x000fe20000000800 */
[----:B------:R-:W-:Y:S01]  /*1700*/  LOP3.LUT R89, R0, 0x1, RZ, 0xfc, !PT ;  /* 0x0000000100597812 */ /* 0x000fe200078efcff */
[----:B------:R-:W-:Y:S01]  /*1710*/  UIADD3 UR4, UR4, 0x3f, URZ ;  /* 0x0000003f04047890 */ /* 0x000fe2000fffe03f */
[----:B------:R-:W-:Y:S02]  /*1720*/  LOP3.LUT R158, R19, 0x1, RZ, 0xfc, !PT ;  /* 0x00000001139e7812 */ /* 0x000fe400078efcff */
[----:B------:R-:W-:Y:S01]  /*1730*/  CS2R R92, SRZ ;  /* 0x00000000005c7805 */ /* 0x000fe2000001ff00 */
[----:B------:R-:W-:Y:S01]  /*1740*/  ULDC.64 UR42, c[0x0][0x198] ;  /* 0x00006600002a7ab9 */ /* 0x000fe20000000a00 */
[----:B------:R-:W-:Y:S01]  /*1750*/  USHF.R.S32.HI UR5, URZ, 0x1f, UR4 ;  /* 0x0000001f3f057899 */ /* 0x000fe20008011404 */
[----:B------:R-:W-:-:S03]  /*1760*/  UMOV UR48, URZ ;  /* 0x0000003f00307c82 */ /* 0x000fc60008000000 */
[----:B------:R-:W-:-:S03]  /*1770*/  ULEA.HI UR5, UR5, UR4, URZ, 0x6 ;  /* 0x0000000405057291 */ /* 0x000fc6000f8f303f */
[----:B------:R-:W-:Y:S01]  /*1780*/  UMOV UR4, URZ ;  /* 0x0000003f00047c82 */ /* 0x000fe20008000000 */
[----:B------:R-:W-:-:S12]  /*1790*/  USHF.R.S32.HI UR49, URZ, 0x6, UR5 ;  /* 0x000000063f317899 */ /* 0x000fd80008011405 */
.L_x_292:
[----:B------:R-:W-:Y:S01]  /*17a0*/  LOP3.LUT R0, R18, 0x80, RZ, 0xc0, !PT ;  /* 0x0000008012007812 */ /* 0x000fe200078ec0ff */
[----:B------:R-:W3:Y:S01]  /*17b0*/  S2UR UR9, SR_CgaCtaId ;  /* 0x00000000000979c3 */ /* 0x000ee20000008800 */
[----:B------:R-:W-:Y:S01]  /*17c0*/  UMOV UR50, 0x400 ;  /* 0x0000040000327882 */ /* 0x000fe20000000000 */
[----:B------:R-:W-:Y:S01]  /*17d0*/  UMOV UR5, URZ ;  /* 0x0000003f00057c82 */ /* 0x000fe20008000000 */
[----:B------:R-:W-:Y:S01]  /*17e0*/  SHF.R.U32.HI R0, RZ, 0x7, R0 ;  /* 0x00000007ff007819 */ /* 0x000fe20000011600 */
[----:B------:R-:W-:Y:S01]  /*17f0*/  UMOV UR6, URZ ;  /* 0x0000003f00067c82 */ /* 0x000fe20008000000 */
[----:B------:R-:W-:Y:S01]  /*1800*/  UMOV UR13, UR4 ;  /* 0x00000004000d7c82 */ /* 0x000fe20008000000 */
[----:B------:R-:W-:Y:S02]  /*1810*/  CS2R R94, SRZ ;  /* 0x00000000005e7805 */ /* 0x000fe4000001ff00 */
[----:B------:R-:W-:Y:S01]  /*1820*/  CS2R R96, SRZ ;  /* 0x0000000000607805 */ /* 0x000fe2000001ff00 */
[----:B--2---:R-:W2:Y:S01]  /*1830*/  LDC R4, c[0x0][0x28c] ;  /* 0x0000a300ff047b82 */ /* 0x004ea20000000800 */
[----:B------:R-:W4:Y:S01]  /*1840*/  SHFL.IDX PT, R0, R0, RZ, 0x1f ;  /* 0x00001fff00007589 */ /* 0x000f2200000e0000 */
[----:B------:R-:W-:-:S02]  /*1850*/  CS2R R98, SRZ ;  /* 0x0000000000627805 */ /* 0x000fc4000001ff00 */
[----:B------:R-:W-:Y:S02]  /*1860*/  CS2R R100, SRZ ;  /* 0x0000000000647805 */ /* 0x000fe4000001ff00 */
[----:B------:R-:W-:Y:S02]  /*1870*/  CS2R R102, SRZ ;  /* 0x0000000000667805 */ /* 0x000fe4000001ff00 */
[----:B------:R-:W-:Y:S02]  /*1880*/  CS2R R104, SRZ ;  /* 0x0000000000687805 */ /* 0x000fe4000001ff00 */
[----:B------:R-:W-:Y:S02]  /*1890*/  CS2R R106, SRZ ;  /* 0x00000000006a7805 */ /* 0x000fe4000001ff00 */
[----:B------:R-:W-:Y:S02]  /*18a0*/  CS2R R108, SRZ ;  /* 0x00000000006c7805 */ /* 0x000fe4000001ff00 */
[----:B------:R-:W-:-:S02]  /*18b0*/  CS2R R110, SRZ ;  /* 0x00000000006e7805 */ /* 0x000fc4000001ff00 */
[----:B------:R-:W-:Y:S02]  /*18c0*/  CS2R R112, SRZ ;  /* 0x0000000000707805 */ /* 0x000fe4000001ff00 */
[----:B------:R-:W-:Y:S02]  /*18d0*/  CS2R R114, SRZ ;  /* 0x0000000000727805 */ /* 0x000fe4000001ff00 */
[----:B------:R-:W-:Y:S02]  /*18e0*/  CS2R R116, SRZ ;  /* 0x0000000000747805 */ /* 0x000fe4000001ff00 */
[----:B------:R-:W-:Y:S02]  /*18f0*/  CS2R R118, SRZ ;  /* 0x0000000000767805 */ /* 0x000fe4000001ff00 */
[----:B------:R-:W-:Y:S02]  /*1900*/  CS2R R120, SRZ ;  /* 0x0000000000787805 */ /* 0x000fe4000001ff00 */
[----:B------:R-:W-:-:S02]  /*1910*/  CS2R R122, SRZ ;  /* 0x00000000007a7805 */ /* 0x000fc4000001ff00 */
[----:B------:R-:W-:Y:S01]  /*1920*/  CS2R R124, SRZ ;  /* 0x00000000007c7805 */ /* 0x000fe2000001ff00 */
[----:B---3--:R-:W-:Y:S01]  /*1930*/  ULEA UR50, UR9, UR50, 0x18 ;  /* 0x0000003209327291 */ /* 0x008fe2000f8ec03f */
[----:B------:R-:W-:Y:S02]  /*1940*/  CS2R R126, SRZ ;  /* 0x00000000007e7805 */ /* 0x000fe4000001ff00 */
[----:B------:R-:W-:Y:S02]  /*1950*/  CS2R R128, SRZ ;  /* 0x0000000000807805 */ /* 0x000fe4000001ff00 */
[----:B------:R-:W-:Y:S02]  /*1960*/  CS2R R130, SRZ ;  /* 0x0000000000827805 */ /* 0x000fe4000001ff00 */
[----:B------:R-:W-:Y:S02]  /*1970*/  CS2R R132, SRZ ;  /* 0x0000000000847805 */ /* 0x000fe4000001ff00 */
[----:B------:R-:W-:-:S02]  /*1980*/  CS2R R134, SRZ ;  /* 0x0000000000867805 */ /* 0x000fc4000001ff00 */
[----:B------:R-:W-:Y:S02]  /*1990*/  CS2R R136, SRZ ;  /* 0x0000000000887805 */ /* 0x000fe4000001ff00 */
[----:B------:R-:W-:Y:S02]  /*19a0*/  CS2R R138, SRZ ;  /* 0x00000000008a7805 */ /* 0x000fe4000001ff00 */
[----:B--2---:R-:W-:Y:S02]  /*19b0*/  ISETP.GE.AND P0, PT, R4, 0x1, PT ;  /* 0x000000010400780c */ /* 0x004fe40003f06270 */
[----:B------:R-:W-:Y:S02]  /*19c0*/  CS2R R140, SRZ ;  /* 0x00000000008c7805 */ /* 0x000fe4000001ff00 */
[----:B----4-:R-:W-:Y:S02]  /*19d0*/  R2UR UR7, R0 ;  /* 0x00000000000772ca */ /* 0x010fe400000e0000 */
        /* <DEDUP_REMOVED lines=8> */
[----:B------:R-:W-:Y:S01]  /*1a60*/  IMAD.U32 R8, RZ, RZ, UR48 ;  /* 0x00000030ff087e24 */ /* 0x000fe2000f8e00ff */
[----:B------:R-:W-:Y:S02]  /*1a70*/  CS2R R24, SRZ ;  /* 0x0000000000187805 */ /* 0x000fe4000001ff00 */
[----:B------:R-:W-:Y:S02]  /*1a80*/  CS2R R26, SRZ ;  /* 0x00000000001a7805 */ /* 0x000fe4000001ff00 */
[----:B------:R-:W-:Y:S01]  /*1a90*/  CS2R R28, SRZ ;  /* 0x00000000001c7805 */ /* 0x000fe2000001ff00 */
[----:B------:R-:W-:Y:S01]  /*1aa0*/  ULEA.HI UR8, UR7, UR7, URZ, 0x1 ;  /* 0x0000000707087291 */ /* 0x000fe2000f8f083f */
[----:B------:R-:W-:Y:S02]  /*1ab0*/  CS2R R30, SRZ ;  /* 0x00000000001e7805 */ /* 0x000fe4000001ff00 */
[----:B------:R-:W-:-:S02]  /*1ac0*/  CS2R R32, SRZ ;  /* 0x0000000000207805 */ /* 0x000fc4000001ff00 */
[----:B------:R-:W-:Y:S01]  /*1ad0*/  CS2R R34, SRZ ;  /* 0x0000000000227805 */ /* 0x000fe2000001ff00 */
[----:B------:R-:W-:Y:S01]  /*1ae0*/  ULOP3.LUT UR8, UR8, 0xffffe, URZ, 0xc0, !UPT ;  /* 0x000ffffe08087892 */ /* 0x000fe2000f8ec03f */
[----:B------:R-:W-:Y:S02]  /*1af0*/  CS2R R36, SRZ ;  /* 0x0000000000247805 */ /* 0x000fe4000001ff00 */
[----:B------:R-:W-:Y:S02]  /*1b00*/  CS2R R38, SRZ ;  /* 0x0000000000267805 */ /* 0x000fe4000001ff00 */
[----:B------:R-:W-:Y:S01]  /*1b10*/  CS2R R40, SRZ ;  /* 0x0000000000287805 */ /* 0x000fe2000001ff00 */
[----:B------:R-:W-:Y:S01]  /*1b20*/  UIADD3 UR8, UR7, -UR8, URZ ;  /* 0x8000000807087290 */ /* 0x000fe2000fffe03f */
[----:B------:R-:W-:Y:S02]  /*1b30*/  CS2R R42, SRZ ;  /* 0x00000000002a7805 */ /* 0x000fe4000001ff00 */
[----:B------:R-:W-:Y:S01]  /*1b40*/  CS2R R44, SRZ ;  /* 0x00000000002c7805 */ /* 0x000fe2000001ff00 */
[----:B------:R-:W-:Y:S01]  /*1b50*/  UMOV UR7, URZ ;  /* 0x0000003f00077c82 */ /* 0x000fe20008000000 */
[----:B------:R-:W-:Y:S01]  /*1b60*/  ULEA UR8, UR8, UR50, 0xc ;  /* 0x0000003208087291 */ /* 0x000fe2000f8e603f */
[----:B------:R-:W-:-:S02]  /*1b70*/  CS2R R46, SRZ ;  /* 0x00000000002e7805 */ /* 0x000fc4000001ff00 */
[----:B------:R-:W-:Y:S02]  /*1b80*/  CS2R R48, SRZ ;  /* 0x0000000000307805 */ /* 0x000fe4000001ff00 */
[----:B------:R-:W-:Y:S01]  /*1b90*/  CS2R R50, SRZ ;  /* 0x0000000000327805 */ /* 0x000fe2000001ff00 */
[----:B------:R-:W-:Y:S01]  /*1ba0*/  UIADD3 UR8, UR8, 0x6300, URZ ;  /* 0x0000630008087890 */ /* 0x000fe2000fffe03f */
[----:B------:R-:W-:Y:S02]  /*1bb0*/  CS2R R52, SRZ ;  /* 0x0000000000347805 */ /* 0x000fe4000001ff00 */
[----:B------:R-:W-:Y:S02]  /*1bc0*/  CS2R R54, SRZ ;  /* 0x0000000000367805 */ /* 0x000fe4000001ff00 */
[----:B------:R-:W-:Y:S01]  /*1bd0*/  CS2R R56, SRZ ;  /* 0x0000000000387805 */ /* 0x000fe2000001ff00 */
[----:B------:R-:W-:Y:S01]  /*1be0*/  USHF.R.U32.HI UR8, URZ, 0x4, UR8 ;  /* 0x000000043f087899 */ /* 0x000fe20008011608 */
[----:B------:R-:W-:-:S02]  /*1bf0*/  CS2R R58, SRZ ;  /* 0x00000000003a7805 */ /* 0x000fc4000001ff00 */
[----:B------:R-:W-:Y:S02]  /*1c00*/  CS2R R60, SRZ ;  /* 0x00000000003c7805 */ /* 0x000fe4000001ff00 */
[----:B------:R-:W-:Y:S01]  /*1c10*/  CS2R R62, SRZ ;  /* 0x00000000003e7805 */ /* 0x000fe2000001ff00 */
[----:B------:R-:W-:Y:S01]  /*1c20*/  ULOP3.LUT UR12, UR8, 0x3fff, URZ, 0xc0, !UPT ;  /* 0x00003fff080c7892 */ /* 0x000fe2000f8ec03f */
        /* <DEDUP_REMOVED lines=11> */
[----:B------:R-:W-:Y:S01]  /*1ce0*/  CS2R R86, SRZ ;  /* 0x0000000000567805 */ /* 0x000fe2000001ff00 */
[----:B------:R-:W-:Y:S06]  /*1cf0*/  @!P0 BRA `(.L_x_21) ;  /* 0x0000000800348947 */ /* 0x000fec0003800000 */
[----:B------:R-:W-:-:S13]  /*1d00*/  ISETP.NE.AND P1, PT, R158, 0x3, PT ;  /* 0x000000039e00780c */ /* 0x000fda0003f25270 */
[----:B------:R-:W-:Y:S05]  /*1d10*/  @!P1 BRA `(.L_x_22) ;  /* 0x0000000000049947 */ /* 0x000fea0003800000 */
[----:B------:R-:W-:Y:S01]  /*1d20*/  BPT.TRAP 0x1 ;  /* 0x000000040000795c */ /* 0x000fe20000300000 */
.L_x_22:
[----:B------:R-:W-:Y:S01]  /*1d30*/  ULEA UR5, UR4, UR50, 0x3 ;  /* 0x0000003204057291 */ /* 0x000fe2000f8e183f */
[----:B------:R-:W-:-:S04]  /*1d40*/  MOV R0, UR48 ;  /* 0x0000003000007c02 */ /* 0x000fc80008000f00 */
[----:B------:R-:W-:-:S04]  /*1d50*/  SHF.L.U32 R0, R0, 0x1f, RZ ;  /* 0x0000001f00007819 */ /* 0x000fc800000006ff */
[----:B------:R2:W3:Y:S01]  /*1d60*/  SYNCS.PHASECHK.TRANS64.TRYWAIT P0, [UR5], R0 ;  /* 0x00000000ff0075a7 */ /* 0x0004e20008000145 */
[----:B------:R-:W-:Y:S05]  /*1d70*/  @!P1 BRA `(.L_x_23) ;  /* 0x0000000000049947 */ /* 0x000fea0003800000 */
[----:B------:R-:W-:Y:S01]  /*1d80*/  BPT.TRAP 0x1 ;  /* 0x000000040000795c */ /* 0x000fe20000300000 */
.L_x_23:
[----:B---3--:R-:W-:Y:S05]  /*1d90*/  @P0 BRA `(.L_x_24) ;  /* 0x0000000000080947 */ /* 0x008fea0003800000 */
[----:B------:R-:W3:Y:S02]  /*1da0*/  SYNCS.PHASECHK.TRANS64.TRYWAIT P0, [UR5], R0 ;  /* 0x00000000ff0075a7 */ /* 0x000ee40008000145 */
[----:B---3--:R-:W-:Y:S05]  /*1db0*/  @!P0 BRA `(.L_x_25) ;  /* 0x000000d0007c8947 */ /* 0x008fea0003800000 */
.L_x_24:
[----:B------:R-:W-:Y:S01]  /*1dc0*/  UIADD3 UR5, UR50, 0x1e300, URZ ;  /* 0x0001e30032057890 */ /* 0x000fe2000fffe03f */
[----:B------:R-:W-:Y:S01]  /*1dd0*/  WARPGROUP.ARRIVE ;  /* 0x00000000000079c5 */ /* 0x000fe20000000000 */
[----:B------:R-:W-:Y:S01]  /*1de0*/  ULOP3.LUT UR8, UR12, 0x10000, URZ, 0xfc, !UPT ;  /* 0x000100000c087892 */ /* 0x000fe2000f8efc3f */
[----:B------:R-:W-:Y:S01]  /*1df0*/  CS2R R94, SRZ ;  /* 0x00000000005e7805 */ /* 0x000fe2000001ff00 */
[----:B------:R-:W-:Y:S01]  /*1e00*/  USHF.R.U32.HI UR5, URZ, 0x4, UR5 ;  /* 0x000000043f057899 */ /* 0x000fe20008011605 */
[----:B------:R-:W-:Y:S01]  /*1e10*/  CS2R R96, SRZ ;  /* 0x0000000000607805 */ /* 0x000fe2000001ff00 */
[----:B------:R-:W-:Y:S01]  /*1e20*/  ULEA UR8, UR4, UR8, 0x9 ;  /* 0x0000000804087291 */ /* 0x000fe2000f8e483f */
[----:B------:R-:W-:Y:S01]  /*1e30*/  CS2R R98, SRZ ;  /* 0x0000000000627805 */ /* 0x000fe2000001ff00 */
[----:B------:R-:W-:Y:S01]  /*1e40*/  ULOP3.LUT UR5, UR5, 0x3fff, URZ, 0xc0, !UPT ;  /* 0x00003fff05057892 */ /* 0x000fe2000f8ec03f */
[----:B------:R-:W-:Y:S01]  /*1e50*/  CS2R R100, SRZ ;  /* 0x0000000000647805 */ /* 0x000fe2000001ff00 */
[----:B------:R-:W-:Y:S01]  /*1e60*/  UMOV UR9, 0x80000020 ;  /* 0x8000002000097882 */ /* 0x000fe20000000000 */
[----:B------:R-:W-:Y:S01]  /*1e70*/  UMOV UR11, 0x80000020 ;  /* 0x80000020000b7882 */ /* 0x000fe20000000000 */
[----:B------:R-:W-:Y:S01]  /*1e80*/  ULOP3.LUT UR5, UR5, 0x10000, URZ, 0xfc, !UPT ;  /* 0x0001000005057892 */ /* 0x000fe2000f8efc3f */
[----:B------:R-:W-:Y:S01]  /*1e90*/  CS2R R102, SRZ ;  /* 0x0000000000667805 */ /* 0x000fe2000001ff00 */
[----:B------:R-:W-:Y:S01]  /*1ea0*/  UMOV UR6, 0x2 ;  /* 0x0000000200067882 */ /* 0x000fe20000000000 */
[----:B------:R-:W-:Y:S01]  /*1eb0*/  CS2R R104, SRZ ;  /* 0x0000000000687805 */ /* 0x000fe2000001ff00 */
[----:B------:R-:W-:Y:S01]  /*1ec0*/  ULEA UR10, UR4, UR5, 0x9 ;  /* 0x00000005040a7291 */ /* 0x000fe2000f8e483f */
[----:B------:R-:W-:-:S02]  /*1ed0*/  CS2R R106, SRZ ;  /* 0x00000000006a7805 */ /* 0x000fc4000001ff00 */
[----:B------:R-:W-:Y:S01]  /*1ee0*/  CS2R R108, SRZ ;  /* 0x00000000006c7805 */ /* 0x000fe2000001ff00 */
[----:B------:R-:W-:Y:S01]  /*1ef0*/  ULDC UR5, c[0x0][0x50c] ;  /* 0x0001430000057ab9 */ /* 0x000fe20000000800 */
[----:B------:R-:W-:Y:S01]  /*1f00*/  CS2R R110, SRZ ;  /* 0x00000000006e7805 */ /* 0x000fe2000001ff00 */
[----:B------:R-:W-:Y:S01]  /*1f10*/  UISETP.NE.AND UP0, UPT, UR5, 0x2, UPT ;  /* 0x000000020500788c */ /* 0x000fe2000bf05270 */
[----:B------:R-:W-:Y:S02]  /*1f20*/  CS2R R112, SRZ ;  /* 0x0000000000707805 */ /* 0x000fe4000001ff00 */
[----:B------:R-:W-:Y:S02]  /*1f30*/  CS2R R114, SRZ ;  /* 0x0000000000727805 */ /* 0x000fe4000001ff00 */
[----:B------:R-:W-:Y:S01]  /*1f40*/  CS2R R116, SRZ ;  /* 0x0000000000747805 */ /* 0x000fe2000001ff00 */
[----:B------:R-:W-:Y:S01]  /*1f50*/  QGMMA.64x128x32.F32.E4M3.E4M3 R24, gdesc[UR8], RZ, !UPT, gsb0 ;  /* 0x01e00000081879f3 */ /* 0x000fe2000c0008ff */
[----:B------:R-:W-:Y:S01]  /*1f60*/  UIADD3 UR8, UR8, 0x2, URZ ;  /* 0x0000000208087890 */ /* 0x000fe2000fffe03f */
[----:B------:R-:W-:Y:S01]  /*1f70*/  CS2R R118, SRZ ;  /* 0x0000000000767805 */ /* 0x000fe2000001ff00 */
[----:B------:R-:W-:Y:S01]  /*1f80*/  UIADD3 UR10, UR10, 0x2, URZ ;  /* 0x000000020a0a7890 */ /* 0x000fe2000fffe03f */
[----:B------:R-:W-:Y:S01]  /*1f90*/  CS2R R120, SRZ ;  /* 0x0000000000787805 */ /* 0x000fe2000001ff00 */
[----:B------:R-:W-:Y:S01]  /*1fa0*/  UMOV UR9, 0x80000020 ;  /* 0x8000002000097882 */ /* 0x000fe20000000000 */
[----:B------:R-:W-:Y:S01]  /*1fb0*/  UMOV UR11, 0x80000020 ;  /* 0x80000020000b7882 */ /* 0x000fe20000000000 */
[----:B------:R-:W-:Y:S01]  /*1fc0*/  USEL UR5, URZ, 0x1, UP0 ;  /* 0x000000013f057887 */ /* 0x000fe20008000000 */
[----:B------:R-:W-:-:S02]  /*1fd0*/  CS2R R122, SRZ ;  /* 0x00000000007a7805 */ /* 0x000fc4000001ff00 */
[----:B------:R-:W-:Y:S02]  /*1fe0*/  CS2R R124, SRZ ;  /* 0x00000000007c7805 */ /* 0x000fe4000001ff00 */
[----:B------:R-:W-:Y:S02]  /*1ff0*/  CS2R R126, SRZ ;  /* 0x00000000007e7805 */ /* 0x000fe4000001ff00 */
[----:B------:R-:W-:Y:S02]  /*2000*/  CS2R R128, SRZ ;  /* 0x0000000000807805 */ /* 0x000fe4000001ff00 */
[----:B------:R-:W-:Y:S02]  /*2010*/  CS2R R130, SRZ ;  /* 0x0000000000827805 */ /* 0x000fe4000001ff00 */
[----:B------:R-:W-:Y:S02]  /*2020*/  ISETP.NE.AND P0, PT, RZ, UR5, PT ;  /* 0x00000005ff007c0c */ /* 0x000fe4000bf05270 */
        /* <DEDUP_REMOVED lines=12> */
[----:B------:R-:W-:Y:S01]  /*20f0*/  CS2R R156, SRZ ;  /* 0x00000000009c7805 */ /* 0x000fe2000001ff00 */
[----:B------:R-:W-:-:S02]  /*2100*/  WARPGROUP.DEPBAR.LE gsb0, 0x0 ;  /* 0x00008000000079c5 */ /* 0x000fc40000010000 */
[----:B------:R-:W-:-:S06]  /*2110*/  WARPGROUP.ARRIVE ;  /* 0x00000000000079c5 */ /* 0x000fcc0000000000 */
[----:B------:R-:W-:Y:S03]  /*2120*/  QGMMA.64x128x32.F32.E4M3.E4M3 R24, gdesc[UR8], R24, gsb0 ;  /* 0x01e00000081879f3 */ /* 0x000fe60008000818 */
[----:B------:R-:W-:Y:S02]  /*2130*/  WARPGROUP.DEPBAR.LE gsb0, 0x0 ;  /* 0x00008000000079c5 */ /* 0x000fe40000010000 */
[----:B------:R-:W-:Y:S05]  /*2140*/  @!P0 BRA `(.L_x_26) ;  /* 0x0000000400048947 */ /* 0x000fea0003800000 */
[----:B------:R-:W-:Y:S01]  /*2150*/  FADD R157, RZ, R24 ;  /* 0x00000018ff9d7221 */ /* 0x000fe20000000000 */
[----:B------:R-:W-:-:S01]  /*2160*/  FADD R156, RZ, R25 ;  /* 0x00000019ff9c7221 */ /* 0x000fc20000000000 */
        /* <DEDUP_REMOVED lines=62> */
[----:B------:R-:W-:-:S06]  /*2550*/  UMOV UR6, URZ ;  /* 0x0000003f00067c82 */ /* 0x000fcc0008000000 */
.L_x_26:
[----:B------:R-:W-:-:S04]  /*2560*/  UIADD3 UR13, UR4, 0x1, URZ ;  /* 0x00000001040d7890 */ /* 0x000fc8000fffe03f */
[----:B------:R-:W-:-:S04]  /*2570*/  UISETP.NE.AND UP0, UPT, UR13, 0xc, UPT ;  /* 0x0000000c0d00788c */ /* 0x000fc8000bf05270 */
[----:B------:R-:W-:Y:S02]  /*2580*/  USEL UR7, URZ, 0x1, UP0 ;  /* 0x000000013f077887 */ /* 0x000fe40008000000 */
[----:B------:R-:W-:Y:S02]  /*2590*/  USEL UR13, UR13, URZ, UP0 ;  /* 0x0000003f0d0d7287 */ /* 0x000fe40008000000 */
[----:B------:R-:W-:-:S06]  /*25a0*/  ULOP3.LUT UR7, UR48, UR7, URZ, 0x3c, !UPT ;  /* 0x0000000730077292 */ /* 0x000fcc000f8e3c3f */
[----:B------:R-:W-:Y:S01]  /*25b0*/  MOV R8, UR7 ;  /* 0x0000000700087c02 */ /* 0x000fe20008000f00 */
[----:B------:R-:W-:-:S06]  /*25c0*/  UMOV UR7, 0x1 ;  /* 0x0000000100077882 */ /* 0x000fcc0000000000 */
.L_x_21:
[----:B------:R-:W-:-:S04]  /*25d0*/  UISETP.LT.AND UP0, UPT, UR49, 0x1, UPT ;  /* 0x000000013100788c */ /* 0x000fc8000bf01270 */
[----:B------:R-:W-:-:S04]  /*25e0*/  USEL UR8, UR49, 0x1, UP0 ;  /* 0x0000000131087887 */ /* 0x000fc80008000000 */
[----:B------:R-:W-:-:S04]  /*25f0*/  UIADD3 UR8, UR49, -UR8, URZ ;  /* 0x8000000831087290 */ /* 0x000fc8000fffe03f */
[----:B------:R-:W-:-:S06]  /*2600*/  UISETP.GE.AND UP0, UPT, UR8, 0x1, UPT ;  /* 0x000000010800788c */ /* 0x000fcc000bf06270 */
[----:B------:R-:W-:-:S13]  /*2610*/  PLOP3.LUT P0, PT, PT, PT, UP0, 0x80, 0x0 ;  /* 0x000000000000781c */ /* 0x000fda0003f0f008 */
[----:B------:R-:W-:Y:S05]  /*2620*/  @!P0 BRA `(.L_x_27) ;  /* 0x0000000800008947 */ /* 0x000fea0003800000 */
[----:B--23--:R-:W-:Y:S01]  /*2630*/  IMAD.U32 R0, RZ, RZ, UR8 ;  /* 0x00000008ff007e24 */ /* 0x00cfe2000f8e00ff */
[----:B------:R-:W-:Y:S01]  /*2640*/  MOV R4, UR4 ;  /* 0x0000000400047c02 */ /* 0x000fe20008000f00 */
[----:B------:R-:W-:-:S06]  /*2650*/  ULDC UR14, c[0x0][0x50c] ;  /* 0x00014300000e7ab9 */ /* 0x000fcc0000000800 */
.L_x_35:
[----:B------:R-:W-:-:S13]  /*2660*/  ISETP.NE.AND P1, PT, R158, 0x3, PT ;  /* 0x000000039e00780c */ /* 0x000fda0003f25270 */
[----:B------:R-:W-:Y:S05]  /*2670*/  @!P1 BRA `(.L_x_28) ;  /* 0x0000000000049947 */ /* 0x000fea0003800000 */
[----:B------:R-:W-:Y:S01]  /*2680*/  BPT.TRAP 0x1 ;  /* 0x000000040000795c */ /* 0x000fe20000300000 */
.L_x_28:
[----:B------:R-:W-:Y:S01]  /*2690*/  ULEA UR8, UR13, UR50, 0x3 ;  /* 0x000000320d087291 */ /* 0x000fe2000f8e183f */
[----:B------:R-:W-:-:S08]  /*26a0*/  SHF.L.U32 R5, R8, 0x1f, RZ ;  /* 0x0000001f08057819 */ /* 0x000fd000000006ff */
[----:B------:R2:W3:Y:S01]  /*26b0*/  SYNCS.PHASECHK.TRANS64.TRYWAIT P0, [UR8], R5 ;  /* 0x00000005ff0075a7 */ /* 0x0004e20008000148 */
[----:B------:R-:W-:Y:S05]  /*26c0*/  @!P1 BRA `(.L_x_29) ;  /* 0x0000000000049947 */ /* 0x000fea0003800000 */
[----:B------:R-:W-:Y:S01]  /*26d0*/  BPT.TRAP 0x1 ;  /* 0x000000040000795c */ /* 0x000fe20000300000 */
.L_x_29:
[----:B---3--:R-:W-:Y:S05]  /*26e0*/  @P0 BRA `(.L_x_30) ;  /* 0x0000000000080947 */ /* 0x008fea0003800000 */
[----:B------:R-:W3:Y:S02]  /*26f0*/  SYNCS.PHASECHK.TRANS64.TRYWAIT P0, [UR8], R5 ;  /* 0x00000005ff0075a7 */ /* 0x000ee40008000148 */
[----:B---3--:R-:W-:Y:S05]  /*2700*/  @!P0 BRA `(.L_x_31) ;  /* 0x000000c800408947 */ /* 0x008fea0003800000 */
.L_x_30:
[----:B------:R-:W-:Y:S01]  /*2710*/  UIADD3 UR8, UR50, 0x1e300, URZ ;  /* 0x0001e30032087890 */ /* 0x000fe2000fffe03f */
[----:B------:R-:W-:Y:S01]  /*2720*/  WARPGROUP.ARRIVE ;  /* 0x00000000000079c5 */ /* 0x000fe20000000000 */
[----:B------:R-:W-:Y:S02]  /*2730*/  UISETP.NE.AND UP0, UPT, UR5, URZ, UPT ;  /* 0x0000003f0500728c */ /* 0x000fe4000bf05270 */
[----:B------:R-:W-:Y:S02]  /*2740*/  USHF.R.U32.HI UR8, URZ, 0x4, UR8 ;  /* 0x000000043f087899 */ /* 0x000fe40008011608 */
[----:B------:R-:W-:Y:S02]  /*2750*/  USEL UR7, UR7, URZ, !UP0 ;  /* 0x0000003f07077287 */ /* 0x000fe4000c000000 */
[----:B------:R-:W-:Y:S02]  /*2760*/  ULOP3.LUT UR5, UR8, 0x3fff, URZ, 0xc0, !UPT ;  /* 0x00003fff08057892 */ /* 0x000fe4000f8ec03f */
[----:B------:R-:W-:-:S02]  /*2770*/  ULOP3.LUT UR8, UR12, 0x10000, URZ, 0xfc, !UPT ;  /* 0x000100000c087892 */ /* 0x000fc4000f8efc3f */
[----:B------:R-:W-:Y:S02]  /*2780*/  ULOP3.LUT UR5, UR5, 0x10000, URZ, 0xfc, !UPT ;  /* 0x0001000005057892 */ /* 0x000fe4000f8efc3f */
[----:B------:R-:W-:Y:S02]  /*2790*/  UISETP.NE.U32.AND UP0, UPT, UR7, URZ, UPT ;  /* 0x0000003f0700728c */ /* 0x000fe4000bf05070 */
[----:B------:R-:W-:Y:S02]  /*27a0*/  ULEA UR8, UR13, UR8, 0x9 ;  /* 0x000000080d087291 */ /* 0x000fe4000f8e483f */
[----:B------:R-:W-:Y:S01]  /*27b0*/  ULEA UR10, UR13, UR5, 0x9 ;  /* 0x000000050d0a7291 */ /* 0x000fe2000f8e483f */
[----:B------:R-:W-:Y:S01]  /*27c0*/  UMOV UR9, 0x80000020 ;  /* 0x8000002000097882 */ /* 0x000fe20000000000 */
[----:B------:R-:W-:Y:S01]  /*27d0*/  UMOV UR11, 0x80000020 ;  /* 0x80000020000b7882 */ /* 0x000fe20000000000 */
[----:B------:R-:W-:-:S06]  /*27e0*/  UIADD3 UR6, UR6, 0x2, URZ ;  /* 0x0000000206067890 */ /* 0x000fcc000fffe03f */
[----:B------:R-:W-:Y:S01]  /*27f0*/  QGMMA.64x128x32.F32.E4M3.E4M3 R24, gdesc[UR8], R24, UP0, gsb0 ;  /* 0x01e00000081879f3 */ /* 0x000fe2000b800818 */
[----:B------:R-:W-:Y:S02]  /*2800*/  UIADD3 UR8, UR8, 0x2, URZ ;  /* 0x0000000208087890 */ /* 0x000fe4000fffe03f */
[----:B------:R-:W-:Y:S01]  /*2810*/  UIADD3 UR10, UR10, 0x2, URZ ;  /* 0x000000020a0a7890 */ /* 0x000fe2000fffe03f */
[----:B------:R-:W-:Y:S01]  /*2820*/  UMOV UR9, 0x80000020 ;  /* 0x8000002000097882 */ /* 0x000fe20000000000 */
[----:B------:R-:W-:Y:S01]  /*2830*/  UMOV UR11, 0x80000020 ;  /* 0x80000020000b7882 */ /* 0x000fe20000000000 */
[----:B------:R-:W-:-:S04]  /*2840*/  UISETP.NE.AND UP0, UPT, UR6, UR14, UPT ;  /* 0x0000000e0600728c */ /* 0x000fc8000bf05270 */
[----:B------:R-:W-:-:S06]  /*2850*/  USEL UR5, URZ, 0x1, UP0 ;  /* 0x000000013f057887 */ /* 0x000fcc0008000000 */
[----:B------:R-:W-:Y:S01]  /*2860*/  ISETP.NE.AND P0, PT, RZ, UR5, PT ;  /* 0x00000005ff007c0c */ /* 0x000fe2000bf05270 */
[----:B------:R-:W-:Y:S02]  /*2870*/  WARPGROUP.DEPBAR.LE gsb0, 0x0 ;  /* 0x00008000000079c5 */ /* 0x000fe40000010000 */
[----:B------:R-:W-:-:S06]  /*2880*/  WARPGROUP.ARRIVE ;  /* 0x00000000000079c5 */ /* 0x000fcc0000000000 */
[----:B------:R-:W-:Y:S03]  /*2890*/  QGMMA.64x128x32.F32.E4M3.E4M3 R24, gdesc[UR8], R24, gsb0 ;  /* 0x01e00000081879f3 */ /* 0x000fe60008000818 */
[----:B------:R-:W-:Y:S02]  /*28a0*/  WARPGROUP.DEPBAR.LE gsb0, 0x0 ;  /* 0x00008000000079c5 */ /* 0x000fe40000010000 */
[----:B------:R-:W-:Y:S05]  /*28b0*/  @!P0 BRA `(.L_x_32) ;  /* 0x0000000400048947 */ /* 0x000fea0003800000 */
[----:B------:R-:W-:Y:S01]  /*28c0*/  FADD R157, R24, R157 ;  /* 0x0000009d189d7221 */ /* 0x000fe20000000000 */
[----:B------:R-:W-:-:S01]  /*28d0*/  FADD R156, R25, R156 ;  /* 0x0000009c199c7221 */ /* 0x000fc20000000000 */
        /* <DEDUP_REMOVED lines=62> */
[----:B------:R-:W-:-:S06]  /*2cc0*/  UMOV UR6, URZ ;  /* 0x0000003f00067c82 */ /* 0x000fcc0008000000 */
.L_x_32:
[----:B------:R-:W-:Y:S05]  /*2cd0*/  @!P1 BRA `(.L_x_33) ;  /* 0x0000000000049947 */ /* 0x000fea0003800000 */
[----:B------:R-:W-:Y:S01]  /*2ce0*/  BPT.TRAP 0x1 ;  /* 0x000000040000795c */ /* 0x000fe20000300000 */
.L_x_33:
[----:B------:R-:W-:-:S13]  /*2cf0*/  ISETP.NE.AND P0, PT, R22, RZ, PT ;  /* 0x000000ff1600720c */ /* 0x000fda0003f05270 */
[----:B--23--:R-:W-:-:S04]  /*2d00*/  @P0 LEA R5, R4, UR50, 0x3 ;  /* 0x0000003204050c11 */ /* 0x00cfc8000f8e18ff */
[----:B------:R-:W-:-:S04]  /*2d10*/  @P0 IADD3 R6, R5, 0x60, RZ ;  /* 0x0000006005060810 */ /* 0x000fc80007ffe0ff */
[----:B------:R-:W-:-:S04]  /*2d20*/  @P0 PRMT R6, R23, 0x654, R6 ;  /* 0x0000065417060816 */ /* 0x000fc80000000006 */
[----:B------:R2:W-:Y:S01]  /*2d30*/  @P0 SYNCS.ARRIVE.TRANS64.RED.A1T0 RZ, [R6+URZ], RZ ;  /* 0x000000ff06ff09a7 */ /* 0x0005e2000810043f */
[----:B------:R-:W-:-:S13]  /*2d40*/  ISETP.GT.U32.AND P0, PT, R19, 0x1, PT ;  /* 0x000000011300780c */ /* 0x000fda0003f04070 */
[----:B--2---:R-:W-:Y:S05]  /*2d50*/  @P0 BRA `(.L_x_34) ;  /* 0x0000000000040947 */ /* 0x004fea0003800000 */
[----:B------:R-:W-:Y:S01]  /*2d60*/  BPT.TRAP 0x1 ;  /* 0x000000040000795c */ /* 0x000fe20000300000 */
.L_x_34:
[----:B------:R-:W-:Y:S01]  /*2d70*/  UIADD3 UR13, UR13, 0x1, URZ ;  /* 0x000000010d0d7890 */ /* 0x000fe2000fffe03f */
[----:B------:R-:W-:Y:S01]  /*2d80*/  ISETP.GT.AND P1, PT, R0, 0x1, PT ;  /* 0x000000010000780c */ /* 0x000fe20003f24270 */
[----:B------:R-:W-:Y:S01]  /*2d90*/  VIADD R4, R4, 0x1 ;  /* 0x0000000104047836 */ /* 0x000fe20000000000 */
[----:B------:R-:W-:Y:S01]  /*2da0*/  IADD3 R0, R0, -0x1, RZ ;  /* 0xffffffff00007810 */ /* 0x000fe20007ffe0ff */
[----:B------:R-:W-:-:S03]  /*2db0*/  UISETP.NE.AND UP0, UPT, UR13, 0xc, UPT ;  /* 0x0000000c0d00788c */ /* 0x000fc6000bf05270 */
[C---:B------:R-:W-:Y:S01]  /*2dc0*/  ISETP.NE.AND P0, PT, R4.reuse, 0xc, PT ;  /* 0x0000000c0400780c */ /* 0x040fe20003f05270 */
[----:B------:R-:W-:Y:S02]  /*2dd0*/  USEL UR7, URZ, 0x1, UP0 ;  /* 0x000000013f077887 */ /* 0x000fe40008000000 */
[----:B------:R-:W-:Y:S01]  /*2de0*/  USEL UR13, UR13, URZ, UP0 ;  /* 0x0000003f0d0d7287 */ /* 0x000fe20008000000 */
[----:B------:R-:W-:-:S03]  /*2df0*/  SEL R4, R4, RZ, P0 ;  /* 0x000000ff04047207 */ /* 0x000fc60000000000 */
[----:B------:R-:W-:Y:S01]  /*2e00*/  LOP3.LUT R8, R8, UR7, RZ, 0x3c, !PT ;  /* 0x0000000708087c12 */ /* 0x000fe2000f8e3cff */
[----:B------:R-:W-:Y:S01]  /*2e10*/  UMOV UR7, 0x1 ;  /* 0x0000000100077882 */ /* 0x000fe20000000000 */
[----:B------:R-:W-:Y:S06]  /*2e20*/  @P1 BRA `(.L_x_35) ;  /* 0xfffffff8000c1947 */ /* 0x000fec000383ffff */
.L_x_27:
[----:B------:R-:W-:Y:S01]  /*2e30*/  UISETP.NE.AND UP0, UPT, UR6, URZ, UPT ;  /* 0x0000003f0600728c */ /* 0x000fe2000bf05270 */
[----:B--23--:R-:W2:Y:S03]  /*2e40*/  LDC R0, c[0x0][0x28c] ;  /* 0x0000a300ff007b82 */ /* 0x00cea60000000800 */
[----:B------:R-:W-:-:S06]  /*2e50*/  USEL UR5, URZ, 0x1, !UP0 ;  /* 0x000000013f057887 */ /* 0x000fcc000c000000 */
[----:B------:R-:W-:Y:S02]  /*2e60*/  ISETP.NE.AND P0, PT, RZ, UR5, PT ;  /* 0x00000005ff007c0c */ /* 0x000fe4000bf05270 */
[----:B--2---:R-:W-:-:S11]  /*2e70*/  ISETP.GE.AND P1, PT, R0, 0x1, PT ;  /* 0x000000010000780c */ /* 0x004fd60003f26270 */
[----:B------:R-:W-:Y:S05]  /*2e80*/  @!P0 BRA `(.L_x_36) ;  /* 0x0000000400008947 */ /* 0x000fea0003800000 */
[----:B------:R-:W-:Y:S01]  /*2e90*/  FADD R157, R24, R157 ;  /* 0x0000009d189d7221 */ /* 0x000fe20000000000 */
        /* <DEDUP_REMOVED lines=62> */
[----:B------:R-:W-:-:S07]  /*3280*/  FADD R94, R94, R87 ;  /* 0x000000575e5e7221 */ /* 0x000fce0000000000 */
.L_x_36:
[----:B------:R-:W-:Y:S05]  /*3290*/  @!P1 BRA `(.L_x_37) ;  /* 0x0000000000549947 */ /* 0x000fea0003800000 */
[----:B------:R-:W-:-:S13]  /*32a0*/  ISETP.NE.AND P0, PT, R158, 0x3, PT ;  /* 0x000000039e00780c */ /* 0x000fda0003f05270 */
[----:B------:R-:W-:Y:S05]  /*32b0*/  @!P0 BRA `(.L_x_38) ;  /* 0x0000000000048947 */ /* 0x000fea0003800000 */
[----:B------:R-:W-:Y:S01]  /*32c0*/  BPT.TRAP 0x1 ;  /* 0x000000040000795c */ /* 0x000fe20000300000 */
.L_x_38:
[----:B------:R-:W-:Y:S01]  /*32d0*/  ISETP.NE.AND P0, PT, R22, RZ, PT ;  /* 0x000000ff1600720c */ /* 0x000fe20003f05270 */
[----:B------:R-:W-:Y:S01]  /*32e0*/  BSSY B0, `(.L_x_39) ;  /* 0x000000e000007945 */ /* 0x000fe20003800000 */
[----:B------:R-:W-:-:S11]  /*32f0*/  ISETP.GT.U32.AND P1, PT, R19, 0x1, PT ;  /* 0x000000011300780c */ /* 0x000fd60003f24070 */
[----:B------:R-:W-:Y:S05]  /*3300*/  @!P0 BRA `(.L_x_40) ;  /* 0x00000000002c8947 */ /* 0x000fea0003800000 */
[----:B------:R-:W-:-:S04]  /*3310*/  UISETP.LT.AND UP0, UPT, UR49, 0x1, UPT ;  /* 0x000000013100788c */ /* 0x000fc8000bf01270 */
[----:B------:R-:W-:-:S04]  /*3320*/  USEL UR5, UR49, 0x1, UP0 ;  /* 0x0000000131057887 */ /* 0x000fc80008000000 */
[----:B------:R-:W-:-:S04]  /*3330*/  UIADD3 UR5, UR4, UR49, -UR5 ;  /* 0x0000003104057290 */ /* 0x000fc8000fffe805 */
[----:B------:R-:W-:-:S04]  /*3340*/  UIMAD.WIDE.U32 UR6, UR5, -0x55555555, URZ ;  /* 0xaaaaaaab050678a5 */ /* 0x000fc8000f8e003f */
[----:B------:R-:W-:-:S04]  /*3350*/  USHF.R.U32.HI UR6, URZ, 0x3, UR7 ;  /* 0x000000033f067899 */ /* 0x000fc80008011607 */
[----:B------:R-:W-:-:S04]  /*3360*/  UIMAD UR5, UR6, -0xc, UR5 ;  /* 0xfffffff4060578a4 */ /* 0x000fc8000f8e0205 */
[----:B------:R-:W-:-:S04]  /*3370*/  ULEA UR5, UR5, UR50, 0x3 ;  /* 0x0000003205057291 */ /* 0x000fc8000f8e183f */
[----:B------:R-:W-:-:S06]  /*3380*/  UIADD3 UR5, UR5, 0x60, URZ ;  /* 0x0000006005057890 */ /* 0x000fcc000fffe03f */
[----:B------:R-:W-:-:S04]  /*3390*/  MOV R0, UR5 ;  /* 0x0000000500007c02 */ /* 0x000fc80008000f00 */
[----:B------:R-:W-:-:S04]  /*33a0*/  PRMT R0, R23, 0x654, R0 ;  /* 0x0000065417007816 */ /* 0x000fc80000000000 */
[----:B------:R2:W-:Y:S03]  /*33b0*/  SYNCS.ARRIVE.TRANS64.RED.A1T0 RZ, [R0+URZ], RZ ;  /* 0x000000ff00ff79a7 */ /* 0x0005e6000810043f */
.L_x_40:
[----:B------:R-:W-:Y:S05]  /*33c0*/  BSYNC B0 ;  /* 0x0000000000007941 */ /* 0x000fea0003800000 */
.L_x_39:
[----:B------:R-:W-:Y:S05]  /*33d0*/  @P1 BRA `(.L_x_37) ;  /* 0x0000000000041947 */ /* 0x000fea0003800000 */
[----:B------:R-:W-:Y:S01]  /*33e0*/  BPT.TRAP 0x1 ;  /* 0x000000040000795c */ /* 0x000fe20000300000 */
.L_x_37:
[----:B------:R-:W-:Y:S01]  /*33f0*/  UIADD3 UR6, UR50, 0x200, URZ ;  /* 0x0000020032067890 */ /* 0x000fe2000fffe03f */
[----:B------:R-:W-:Y:S01]  /*3400*/  R2UR UR46, R3 ;  /* 0x00000000032e72ca */ /* 0x000fe200000e0000 */
[----:B------:R-:W-:Y:S01]  /*3410*/  UIADD3 UR51, UR49, UR4, URZ ;  /* 0x0000000431337290 */ /* 0x000fe2000fffe03f */
[----:B------:R-:W-:Y:S01]  /*3420*/  R2UR UR45, R7 ;  /* 0x00000000072d72ca */ /* 0x000fe200000e0000 */
[----:B------:R-:W-:Y:S02]  /*3430*/  UISETP.GE.U32.AND UP1, UPT, UR49, 0xc, UPT ;  /* 0x0000000c3100788c */ /* 0x000fe4000bf26070 */
[----:B------:R-:W-:Y:S02]  /*3440*/  ULOP3.LUT UP2, URZ, UR6, 0x9f, URZ, 0xc0, !UPT ;  /* 0x0000009f063f7892 */ /* 0x000fe4000f84c03f */
[----:B------:R-:W-:-:S04]  /*3450*/  UISETP.GT.U32.AND UP0, UPT, UR51, 0xb, UPT ;  /* 0x0000000b3300788c */ /* 0x000fc8000bf04070 */
[----:B------:R-:W-:Y:S01]  /*3460*/  UISETP.LT.U32.AND UP0, UPT, UR49, 0xc, UP0 ;  /* 0x0000000c3100788c */ /* 0x000fe20008701070 */
[----:B------:R-:W-:Y:S01]  /*3470*/  PLOP3.LUT P0, PT, PT, PT, UP2, 0x80, 0x0 ;  /* 0x000000000000781c */ /* 0x000fe20003f0f028 */
[----:B------:R-:W-:Y:S02]  /*3480*/  USHF.L.U32 UR46, UR46, 0x7, URZ ;  /* 0x000000072e2e7899 */ /* 0x000fe4000800063f */
[----:B------:R-:W-:Y:S02]  /*3490*/  @UP1 UIMAD.WIDE.U32 UR4, UR51, -0x55555555, URZ ;  /* 0xaaaaaaab330418a5 */ /* 0x000fe4000f8e003f */
[----:B------:R-:W-:Y:S02]  /*34a0*/  USEL UR6, URZ, 0x1, !UP0 ;  /* 0x000000013f067887 */ /* 0x000fe4000c000000 */
[----:B------:R-:W-:Y:S02]  /*34b0*/  @UP1 USHF.R.U32.HI UR4, URZ, 0x3, UR5 ;  /* 0x000000033f041899 */ /* 0x000fe40008011605 */
[----:B------:R-:W-:-:S02]  /*34c0*/  ULOP3.LUT UR48, UR48, UR6, URZ, 0x3c, !UPT ;  /* 0x0000000630307292 */ /* 0x000fc4000f8e3c3f */
[----:B------:R-:W-:Y:S02]  /*34d0*/  USHF.L.U32 UR45, UR45, 0x7, URZ ;  /* 0x000000072d2d7899 */ /* 0x000fe4000800063f */
[----:B------:R-:W-:Y:S01]  /*34e0*/  @UP1 ULOP3.LUT UR48, UR48, 0x1, UR4, 0x78, !UPT ;  /* 0x0000000130301892 */ /* 0x000fe2000f8e7804 */
[----:B------:R-:W-:Y:S11]  /*34f0*/  @!P0 BRA `(.L_x_41) ;  /* 0x0000000000408947 */ /* 0x000ff60003800000 */
[----:B--2---:R-:W-:Y:S01]  /*3500*/  MOV R0, 0x0 ;  /* 0x0000000000007802 */ /* 0x004fe20000000f00 */
[----:B------:R-:W-:Y:S01]  /*3510*/  ULDC.64 UR4, c[0x4][0x70] ;  /* 0x01001c0000047ab9 */ /* 0x000fe20000000a00 */
[----:B------:R-:W-:Y:S01]  /*3520*/  ULDC.64 UR6, c[0x4][0x8] ;  /* 0x0100020000067ab9 */ /* 0x000fe20000000a00 */
[----:B------:R-:W-:Y:S01]  /*3530*/  IMAD.U32 R4, RZ, RZ, UR4 ;  /* 0x00000004ff047e24 */ /* 0x000fe2000f8e00ff */
[----:B------:R2:W3:Y:S01]  /*3540*/  LDC.64 R14, c[0x4][R0] ;  /* 0x01000000000e7b82 */ /* 0x0004e20000000a00 */
[----:B------:R-:W-:Y:S01]  /*3550*/  MOV R5, UR5 ;  /* 0x0000000500057c02 */ /* 0x000fe20008000f00 */
[----:B------:R-:W-:Y:S01]  /*3560*/  ULDC.64 UR4, c[0x4][0x78] ;  /* 0x01001e0000047ab9 */ /* 0x000fe20000000a00 */
[----:B------:R-:W-:Y:S01]  /*3570*/  MOV R10, UR6 ;  /* 0x00000006000a7c02 */ /* 0x000fe20008000f00 */
[----:B------:R-:W-:Y:S01]  /*3580*/  IMAD.U32 R7, RZ, RZ, UR5 ;  /* 0x00000005ff077e24 */ /* 0x000fe2000f8e00ff */
[----:B------:R-:W-:Y:S01]  /*3590*/  MOV R6, UR4 ;  /* 0x0000000400067c02 */ /* 0x000fe20008000f00 */
[----:B------:R-:W-:Y:S01]  /*35a0*/  IMAD.MOV.U32 R8, RZ, RZ, 0x70 ;  /* 0x00000070ff087424 */ /* 0x000fe200078e00ff */
[----:B------:R-:W-:-:S02]  /*35b0*/  MOV R11, UR7 ;  /* 0x00000007000b7c02 */ /* 0x000fc40008000f00 */
[----:B------:R-:W-:Y:S02]  /*35c0*/  MOV R12, 0x1 ;  /* 0x00000001000c7802 */ /* 0x000fe40000000f00 */
[----:B--2---:R-:W-:-:S07]  /*35d0*/  MOV R13, RZ ;  /* 0x000000ff000d7202 */ /* 0x004fce0000000f00 */
[----:B------:R-:W-:-:S07]  /*35e0*/  LEPC R20, `(.L_x_41) ;  /* 0x000000001014794e */ /* 0x000fce0000000000 */
[----:B-1-3-5:R-:W-:Y:S05]  /*35f0*/  CALL.ABS.NOINC R14 ;  /* 0x000000000e007343 */ /* 0x02afea0003c00000 */
.L_x_41:
[----:B------:R-:W-:-:S04]  /*3600*/  UIADD3 UR4, UR50, 0x4200, URZ ;  /* 0x0000420032047890 */ /* 0x000fc8000fffe03f */
[----:B------:R-:W-:-:S06]  /*3610*/  ULOP3.LUT UP0, URZ, UR4, 0x9f, URZ, 0xc0, !UPT ;  /* 0x0000009f043f7892 */ /* 0x000fcc000f80c03f */
[----:B------:R-:W-:-:S13]  /*3620*/  PLOP3.LUT P0, PT, PT, PT, UP0, 0x80, 0x0 ;  /* 0x000000000000781c */ /* 0x000fda0003f0f008 */
[----:B------:R-:W-:Y:S05]  /*3630*/  @!P0 BRA `(.L_x_42) ;  /* 0x0000000000408947 */ /* 0x000fea0003800000 */
        /* <DEDUP_REMOVED lines=16> */
.L_x_42:
[----:B------:R-:W3:Y:S02]  /*3740*/  LDC.64 R8, c[0x0][0x590] ;  /* 0x00016400ff087b82 */ /* 0x000ee40000000a00 */
[----:B---3--:R-:W-:-:S04]  /*3750*/  ISETP.NE.U32.AND P2, PT, R8, RZ, PT ;  /* 0x000000ff0800720c */ /* 0x008fc80003f45070 */
[----:B------:R-:W-:-:S13]  /*3760*/  ISETP.NE.AND.EX P2, PT, R9, RZ, PT, P2 ;  /* 0x000000ff0900720c */ /* 0x000fda0003f45320 */
[----:B------:R-:W-:Y:S05]  /*3770*/  @!P2 BRA `(.L_x_43) ;  /* 0x000000000034a947 */ /* 0x000fea0003800000 */
[----:B------:R-:W-:Y:S02]  /*3780*/  ULDC.64 UR4, c[0x0][0x588] ;  /* 0x0001620000047ab9 */ /* 0x000fe40000000a00 */
[----:B------:R-:W-:-:S04]  /*3790*/  ISETP.NE.U32.AND P0, PT, RZ, UR4, PT ;  /* 0x00000004ff007c0c */ /* 0x000fc8000bf05070 */
[----:B------:R-:W-:-:S13]  /*37a0*/  ISETP.NE.AND.EX P0, PT, RZ, UR5, PT, P0 ;  /* 0x00000005ff007c0c */ /* 0x000fda000bf05300 */
[----:B------:R-:W-:Y:S05]  /*37b0*/  @!P0 BRA `(.L_x_44) ;  /* 0x0000000000188947 */ /* 0x000fea0003800000 */
[----:B------:R-:W3:Y:S01]  /*37c0*/  LDC.64 R4, c[0x0][0x588] ;  /* 0x00016200ff047b82 */ /* 0x000ee20000000a00 */
[----:B------:R-:W-:-:S04]  /*37d0*/  IMAD R3, R8, UR47, RZ ;  /* 0x0000002f08037c24 */ /* 0x000fc8000f8e02ff */
[----:B---3--:R-:W-:-:S05]  /*37e0*/  IMAD.WIDE R4, R3, 0x4, R4 ;  /* 0x0000000403047825 */ /* 0x008fca00078e0204 */
[----:B-----5:R3:W5:Y:S01]  /*37f0*/  LDG.E R90, desc[UR40][R4.64] ;  /* 0x00000028045a7981 */ /* 0x020762000c1e1900 */
[----:B------:R-:W-:Y:S01]  /*3800*/  IMAD.MOV.U32 R88, RZ, RZ, 0x1 ;  /* 0x00000001ff587424 */ /* 0x000fe200078e00ff */
[----:B------:R-:W-:Y:S06]  /*3810*/  BRA `(.L_x_43) ;  /* 0x00000000000c7947 */ /* 0x000fec0003800000 */
.L_x_44:
[----:B------:R-:W-:Y:S01]  /*3820*/  ULDC UR4, c[0x0][0x580] ;  /* 0x0001600000047ab9 */ /* 0x000fe20000000800 */
[----:B------:R-:W-:Y:S02]  /*3830*/  MOV R88, 0x1 ;  /* 0x0000000100587802 */ /* 0x000fe40000000f00 */
[----:B-----5:R-:W-:-:S07]  /*3840*/  MOV R90, UR4 ;  /* 0x00000004005a7c02 */ /* 0x020fce0008000f00 */
.L_x_43:
[----:B------:R-:W4:Y:S02]  /*3850*/  LDC.64 R6, c[0x0][0x5b0] ;  /* 0x00016c00ff067b82 */ /* 0x000f240000000a00 */
[----:B----4-:R-:W-:-:S04]  /*3860*/  ISETP.NE.U32.AND P0, PT, R6, RZ, PT ;  /* 0x000000ff0600720c */ /* 0x010fc80003f05070 */
[----:B------:R-:W-:-:S13]  /*3870*/  ISETP.NE.AND.EX P0, PT, R7, RZ, PT, P0 ;  /* 0x000000ff0700720c */ /* 0x000fda0003f05300 */
[----:B------:R-:W-:Y:S05]  /*3880*/  @!P0 BRA `(.L_x_45) ;  /* 0x00000000002c8947 */ /* 0x000fea0003800000 */
[----:B------:R-:W-:Y:S02]  /*3890*/  ULDC.64 UR4, c[0x0][0x5a8] ;  /* 0x00016a0000047ab9 */ /* 0x000fe40000000a00 */
[----:B------:R-:W-:-:S04]  /*38a0*/  ISETP.NE.U32.AND P0, PT, RZ, UR4, PT ;  /* 0x00000004ff007c0c */ /* 0x000fc8000bf05070 */
[----:B------:R-:W-:-:S13]  /*38b0*/  ISETP.NE.AND.EX P0, PT, RZ, UR5, PT, P0 ;  /* 0x00000005ff007c0c */ /* 0x000fda000bf05300 */
[----:B------:R-:W-:Y:S05]  /*38c0*/  @!P0 BRA `(.L_x_46) ;  /* 0x0000000000148947 */ /* 0x000fea0003800000 */
[----:B---3--:R-:W3:Y:S01]  /*38d0*/  LDC.64 R4, c[0x0][0x5a8] ;  /* 0x00016a00ff047b82 */ /* 0x008ee20000000a00 */
[----:B------:R-:W-:-:S04]  /*38e0*/  IMAD R3, R6, UR47, RZ ;  /* 0x0000002f06037c24 */ /* 0x000fc8000f8e02ff */
[----:B---3--:R-:W-:-:S05]  /*38f0*/  IMAD.WIDE R4, R3, 0x4, R4 ;  /* 0x0000000403047825 */ /* 0x008fca00078e0204 */
[----:B-1---5:R4:W5:Y:S01]  /*3900*/  LDG.E R91, desc[UR40][R4.64] ;  /* 0x00000028045b7981 */ /* 0x022962000c1e1900 */
[----:B------:R-:W-:Y:S05]  /*3910*/  BRA `(.L_x_45) ;  /* 0x0000000000087947 */ /* 0x000fea0003800000 */
.L_x_46:
[----:B------:R-:W-:Y:S02]  /*3920*/  ULDC UR4, c[0x0][0x5a0] ;  /* 0x0001680000047ab9 */ /* 0x000fe40000000800 */
[----:B-1---5:R-:W-:-:S07]  /*3930*/  IMAD.U32 R91, RZ, RZ, UR4 ;  /* 0x00000004ff5b7e24 */ /* 0x022fce000f8e00ff */
.L_x_45:
[----:B------:R-:W-:Y:S01]  /*3940*/  ULDC.64 UR4, c[0x0][0x588] ;  /* 0x0001620000047ab9 */ /* 0x000fe20000000a00 */
[----:B------:R-:W-:Y:S01]  /*3950*/  ISETP.NE.U32.AND P3, PT, R8, RZ, PT ;  /* 0x000000ff0800720c */ /* 0x000fe20003f65070 */
[----:B------:R-:W-:Y:S02]  /*3960*/  UISETP.NE.U32.AND UP0, UPT, UR4, URZ, UPT ;  /* 0x0000003f0400728c */ /* 0x000fe4000bf05070 */
[----:B------:R-:W-:Y:S02]  /*3970*/  ISETP.NE.U32.AND P4, PT, RZ, UR4, PT ;  /* 0x00000004ff007c0c */ /* 0x000fe4000bf85070 */
[----:B------:R-:W-:Y:S01]  /*3980*/  ISETP.NE.AND.EX P3, PT, R9, RZ, PT, P3 ;  /* 0x000000ff0900720c */ /* 0x000fe20003f65330 */
[----:B------:R-:W-:Y:S02]  /*3990*/  UISETP.NE.AND.EX UP0, UPT, UR5, URZ, UPT, UP0 ;  /* 0x0000003f0500728c */ /* 0x000fe4000bf05300 */
[----:B------:R-:W-:Y:S02]  /*39a0*/  ISETP.NE.AND.EX P4, PT, RZ, UR5, PT, P4 ;  /* 0x00000005ff007c0c */ /* 0x000fe4000bf85340 */
[----:B------:R-:W-:-:S02]  /*39b0*/  PLOP3.LUT P0, PT, PT, PT, PT, 0x8, 0x0 ;  /* 0x000000000000781c */ /* 0x000fc40003f0e170 */
[----:B------:R-:W-:-:S04]  /*39c0*/  PLOP3.LUT P1, PT, PT, PT, UP0, 0x80, 0x0 ;  /* 0x000000000000781c */ /* 0x000fc80003f2f008 */
[----:B------:R-:W-:-:S05]  /*39d0*/  PLOP3.LUT P1, PT, P1, PT, PT, 0x8, 0x0 ;  /* 0x000000000000781c */ /* 0x000fca0000f2e170 */
[----:B------:R-:W-:Y:S08]  /*39e0*/  @P4 BRA P3, `(.L_x_47) ;  /* 0x0000000000244947 */ /* 0x000ff00001800000 */
[----:B------:R-:W-:Y:S04]  /*39f0*/  BSSY B0, `(.L_x_47) ;  /* 0x0000008000007945 */ /* 0x000fe80003800000 */
[----:B------:R-:W-:Y:S05]  /*3a00*/  @!P2 BRA `(.L_x_48) ;  /* 0x000000000014a947 */ /* 0x000fea0003800000 */
[----:B------:R-:W-:Y:S02]  /*3a10*/  LOP3.LUT P3, RZ, R88, 0xff, RZ, 0xc0, !PT ;  /* 0x000000ff58ff7812 */ /* 0x000fe4000786c0ff */
[----:B------:R-:W-:-:S11]  /*3a20*/  PLOP3.LUT P0, PT, P1, PT, PT, 0x80, 0x0 ;  /* 0x000000000000781c */ /* 0x000fd60000f0f070 */
[----:B------:R-:W-:Y:S05]  /*3a30*/  @!P3 BRA `(.L_x_49) ;  /* 0x00000000000cb947 */ /* 0x000fea0003800000 */
[----:B-----5:R-:W-:Y:S01]  /*3a40*/  FSETP.EQ.AND P0, PT, R90, RZ, PT ;  /* 0x000000ff5a00720b */ /* 0x020fe20003f02000 */
[----:B------:R-:W-:-:S12]  /*3a50*/  BRA `(.L_x_49) ;  /* 0x0000000000047947 */ /* 0x000fd80003800000 */
.L_x_48:
[----:B-----5:R-:W-:-:S13]  /*3a60*/  FSETP.EQ.AND P0, PT, R90, RZ, PT ;  /* 0x000000ff5a00720b */ /* 0x020fda0003f02000 */
.L_x_49:
[----:B------:R-:W-:Y:S05]  /*3a70*/  BSYNC B0 ;  /* 0x0000000000007941 */ /* 0x000fea0003800000 */
.L_x_47:
[----:B------:R-:W-:Y:S04]  /*3a80*/  BSSY B0, `(.L_x_50) ;  /* 0x0000007000007945 */ /* 0x000fe80003800000 */
[----:B------:R-:W-:Y:S05]  /*3a90*/  @!P2 BRA `(.L_x_51) ;  /* 0x000000000010a947 */ /* 0x000fea0003800000 */
[----:B------:R-:W-:-:S13]  /*3aa0*/  LOP3.LUT P2, RZ, R88, 0xff, RZ, 0xc0, !PT ;  /* 0x000000ff58ff7812 */ /* 0x000fda000784c0ff */
[----:B------:R-:W-:Y:S05]  /*3ab0*/  @!P2 BRA `(.L_x_52) ;  /* 0x00000000000ca947 */ /* 0x000fea0003800000 */
[----:B-----5:R-:W-:Y:S01]  /*3ac0*/  FSETP.EQ.AND P1, PT, R90, RZ, PT ;  /* 0x000000ff5a00720b */ /* 0x020fe20003f22000 */
[----:B------:R-:W-:-:S12]  /*3ad0*/  BRA `(.L_x_52) ;  /* 0x0000000000047947 */ /* 0x000fd80003800000 */
.L_x_51:
[----:B-----5:R-:W-:-:S13]  /*3ae0*/  FSETP.EQ.AND P1, PT, R90, RZ, PT ;  /* 0x000000ff5a00720b */ /* 0x020fda0003f22000 */
.L_x_52:
[----:B------:R-:W-:Y:S05]  /*3af0*/  BSYNC B0 ;  /* 0x0000000000007941 */ /* 0x000fea0003800000 */
.L_x_50:
[----:B------:R-:W-:Y:S01]  /*3b00*/  BSSY B0, `(.L_x_53) ;  /* 0x000003f000007945 */ /* 0x000fe20003800000 */
[----:B------:R-:W-:Y:S02]  /*3b10*/  CS2R R6, SRZ ;  /* 0x0000000000067805 */ /* 0x000fe4000001ff00 */
[----:B---34-:R-:W-:Y:S01]  /*3b20*/  CS2R R4, SRZ ;  /* 0x0000000000047805 */ /* 0x018fe2000001ff00 */
[----:B------:R-:W-:Y:S06]  /*3b30*/  @P0 BRA `(.L_x_54) ;  /* 0x0000000000ec0947 */ /* 0x000fec0003800000 */
[----:B------:R-:W-:-:S13]  /*3b40*/  ISETP.NE.AND P3, PT, R89, 0x3, PT ;  /* 0x000000035900780c */ /* 0x000fda0003f65270 */
[----:B------:R-:W-:Y:S05]  /*3b50*/  @!P3 BRA `(.L_x_55) ;  /* 0x000000000004b947 */ /* 0x000fea0003800000 */
[----:B------:R-:W-:Y:S01]  /*3b60*/  BPT.TRAP 0x1 ;  /* 0x000000040000795c */ /* 0x000fe20000300000 */
.L_x_55:
[----:B------:R-:W-:Y:S01]  /*3b70*/  LEA R13, R93, UR50, 0x3 ;  /* 0x000000325d0d7c11 */ /* 0x000fe2000f8e18ff */
[----:B------:R-:W-:Y:S01]  /*3b80*/  BSSY B1, `(.L_x_56) ;  /* 0x0000005000017945 */ /* 0x000fe20003800000 */
[----:B--2---:R-:W-:Y:S02]  /*3b90*/  SHF.L.U32 R0, R92, 0x1f, RZ ;  /* 0x0000001f5c007819 */ /* 0x004fe400000006ff */
[----:B------:R-:W-:Y:S02]  /*3ba0*/  CS2R R6, SRZ ;  /* 0x0000000000067805 */ /* 0x000fe4000001ff00 */
[----:B------:R-:W2:Y:S02]  /*3bb0*/  SYNCS.PHASECHK.TRANS64.TRYWAIT P2, [R13+URZ+0xc0], R0 ;  /* 0x0000c0000d0075a7 */ /* 0x000ea4000804017f */
[----:B--2---:R-:W-:Y:S05]  /*3bc0*/  @!P2 BRA `(.L_x_57) ;  /* 0x000000b40028a947 */ /* 0x004fea0003800000 */
.L_x_372:
[----:B------:R-:W-:Y:S05]  /*3bd0*/  BSYNC B1 ;  /* 0x0000000000017941 */ /* 0x000fea0003800000 */
.L_x_56:
[----:B------:R-:W-:Y:S01]  /*3be0*/  BSSY B1, `(.L_x_58) ;  /* 0x000001f000017945 */ /* 0x000fe20003800000 */
[----:B------:R-:W-:-:S03]  /*3bf0*/  CS2R R4, SRZ ;  /* 0x0000000000047805 */ /* 0x000fc6000001ff00 */
[----:B------:R-:W-:Y:S05]  /*3c00*/  @P1 BRA `(.L_x_59) ;  /* 0x0000000000701947 */ /* 0x000fea0003800000 */
[C---:B--2---:R-:W-:Y:S01]  /*3c10*/  SHF.L.U32 R0, R18.reuse, 0x4, RZ ;  /* 0x0000000412007819 */ /* 0x044fe200000006ff */
[C---:B------:R-:W-:Y:S01]  /*3c20*/  IMAD.SHL.U32 R5, R18.reuse, 0x8, RZ ;  /* 0x0000000812057824 */ /* 0x040fe200078e00ff */
[----:B------:R-:W-:Y:S02]  /*3c30*/  SHF.L.U32 R3, R18, 0x1, RZ ;  /* 0x0000000112037819 */ /* 0x000fe400000006ff */
[----:B------:R-:W-:Y:S02]  /*3c40*/  LOP3.LUT R0, R0, 0xe00, RZ, 0xc0, !PT ;  /* 0x00000e0000007812 */ /* 0x000fe400078ec0ff */
[----:B------:R-:W-:Y:S02]  /*3c50*/  LOP3.LUT R7, R5, 0x80, RZ, 0xc0, !PT ;  /* 0x0000008005077812 */ /* 0x000fe400078ec0ff */
[----:B------:R-:W-:Y:S02]  /*3c60*/  LOP3.LUT R0, R0, 0x6, R3, 0xf8, !PT ;  /* 0x0000000600007812 */ /* 0x000fe400078ef803 */
[----:B------:R-:W-:-:S02]  /*3c70*/  LOP3.LUT R7, R7, 0x10, R18, 0xf8, !PT ;  /* 0x0000001007077812 */ /* 0x000fc400078ef812 */
[----:B------:R-:W-:Y:S02]  /*3c80*/  LOP3.LUT R0, R0, 0x60, R5, 0xf8, !PT ;  /* 0x0000006000007812 */ /* 0x000fe400078ef805 */
[----:B------:R-:W-:Y:S02]  /*3c90*/  SHF.R.U32.HI R3, RZ, 0x4, R18 ;  /* 0x00000004ff037819 */ /* 0x000fe40000011612 */
[----:B------:R-:W-:Y:S02]  /*3ca0*/  LOP3.LUT R0, R0, R7, RZ, 0xfc, !PT ;  /* 0x0000000700007212 */ /* 0x000fe400078efcff */
[----:B------:R-:W-:Y:S02]  /*3cb0*/  LOP3.LUT P2, RZ, R3, 0x1, RZ, 0xc0, !PT ;  /* 0x0000000103ff7812 */ /* 0x000fe4000784c0ff */
[----:B------:R-:W-:-:S04]  /*3cc0*/  LEA R0, R93, R0, 0xc ;  /* 0x000000005d007211 */ /* 0x000fc800078e60ff */
[----:B------:R-:W-:Y:S01]  /*3cd0*/  IADD3 R3, R0, UR50, RZ ;  /* 0x0000003200037c10 */ /* 0x000fe2000fffe0ff */
[----:B------:R-:W-:Y:S03]  /*3ce0*/  LDS.U16 R5, [R0+UR50+0x308] ;  /* 0x0003083200057984 */ /* 0x000fe60008000400 */
[C---:B------:R-:W-:Y:S01]  /*3cf0*/  IADD3 R7, R3.reuse, 0x210, RZ ;  /* 0x0000021003077810 */ /* 0x040fe20007ffe0ff */
[----:B------:R-:W-:Y:S01]  /*3d00*/  VIADD R4, R3, 0x200 ;  /* 0x0000020003047836 */ /* 0x000fe20000000000 */
[----:B------:R-:W2:Y:S04]  /*3d10*/  LDS.U16 R6, [R0+UR50+0x208] ;  /* 0x0002083200067984 */ /* 0x000ea80008000400 */
[----:B------:R-:W-:Y:S01]  /*3d20*/  @P2 IADD3 R7, R4, -0x10, RZ ;  /* 0xfffffff004072810 */ /* 0x000fe20007ffe0ff */
[----:B------:R-:W-:Y:S04]  /*3d30*/  LDS.U16 R3, [R0+UR50+0x200] ;  /* 0x0002003200037984 */ /* 0x000fe80008000400 */
[----:B------:R-:W3:Y:S04]  /*3d40*/  LDS.U16 R4, [R0+UR50+0x300] ;  /* 0x0003003200047984 */ /* 0x000ee80008000400 */
[----:B------:R-:W-:Y:S04]  /*3d50*/  LDS.U16 R8, [R7+0x100] ;  /* 0x0001000007087984 */ /* 0x000fe80000000400 */
[----:B------:R-:W4:Y:S04]  /*3d60*/  LDS.U16 R9, [R7] ;  /* 0x0000000007097984 */ /* 0x000f280000000400 */
[----:B------:R-:W-:Y:S04]  /*3d70*/  LDS.U16 R10, [R7+0x108] ;  /* 0x00010800070a7984 */ /* 0x000fe80000000400 */
[----:B------:R-:W1:Y:S01]  /*3d80*/  LDS.U16 R11, [R7+0x8] ;  /* 0x00000800070b7984 */ /* 0x000e620000000400 */
[----:B--2---:R-:W-:-:S02]  /*3d90*/  PRMT R5, R6, 0x5410, R5 ;  /* 0x0000541006057816 */ /* 0x004fc40000000005 */
[----:B---3--:R-:W-:Y:S02]  /*3da0*/  PRMT R4, R3, 0x5410, R4 ;  /* 0x0000541003047816 */ /* 0x008fe40000000004 */
[----:B----4-:R-:W-:Y:S02]  /*3db0*/  PRMT R6, R9, 0x5410, R8 ;  /* 0x0000541009067816 */ /* 0x010fe40000000008 */
[----:B-1----:R-:W-:-:S07]  /*3dc0*/  PRMT R7, R11, 0x5410, R10 ;  /* 0x000054100b077816 */ /* 0x002fce000000000a */
.L_x_59:
[----:B------:R-:W-:Y:S05]  /*3dd0*/  BSYNC B1 ;  /* 0x0000000000017941 */ /* 0x000fea0003800000 */
.L_x_58:
[----:B------:R-:W-:Y:S01]  /*3de0*/  @!PT LDS RZ, [RZ] ;  /* 0x00000000fffff984 */ /* 0x000fe20000000800 */
[----:B------:R-:W-:Y:S01]  /*3df0*/  @!PT LDS RZ, [RZ] ;  /* 0x00000000fffff984 */ /* 0x000fe20000000800 */
[----:B------:R-:W-:Y:S01]  /*3e00*/  @!PT LDS RZ, [RZ] ;  /* 0x00000000fffff984 */ /* 0x000fe20000000800 */
[----:B------:R-:W-:Y:S01]  /*3e10*/  @!PT LDS RZ, [RZ] ;  /* 0x00000000fffff984 */ /* 0x000fe20000000800 */
[----:B------:R3:W-:Y:S06]  /*3e20*/  MEMBAR.ALL.CTA ;  /* 0x0000000000007992 */ /* 0x0007ec0000008000 */
[----:B---3--:R-:W3:Y:S01]  /*3e30*/  FENCE.VIEW.ASYNC.S ;  /* 0x00000000000073c6 */ /* 0x008ee20000000000 */
[----:B------:R-:W-:Y:S05]  /*3e40*/  @!P3 BRA `(.L_x_60) ;  /* 0x000000000004b947 */ /* 0x000fea0003800000 */
[----:B------:R-:W-:Y:S01]  /*3e50*/  BPT.TRAP 0x1 ;  /* 0x000000040000795c */ /* 0x000fe20000300000 */
.L_x_60:
[----:B------:R-:W4:Y:S01]  /*3e60*/  S2R R3, SR_CgaCtaId ;  /* 0x0000000000037919 */ /* 0x000f220000008800 */
[----:B--2---:R-:W-:Y:S01]  /*3e70*/  VIADD R0, R13, 0xe0 ;  /* 0x000000e00d007836 */ /* 0x004fe20000000000 */
[----:B------:R-:W-:-:S04]  /*3e80*/  IADD3 R93, R93, 0x1, RZ ;  /* 0x000000015d5d7810 */ /* 0x000fc80007ffe0ff */
[----:B------:R-:W-:-:S04]  /*3e90*/  ISETP.NE.AND P2, PT, R93, 0x4, PT ;  /* 0x000000045d00780c */ /* 0x000fc80003f45270 */
[----:B------:R-:W-:Y:S02]  /*3ea0*/  SEL R93, R93, RZ, P2 ;  /* 0x000000ff5d5d7207 */ /* 0x000fe40001000000 */
[----:B----4-:R-:W-:Y:S02]  /*3eb0*/  PRMT R0, R3, 0x654, R0 ;  /* 0x0000065403007816 */ /* 0x010fe40000000000 */
[----:B------:R-:W-:Y:S02]  /*3ec0*/  SEL R3, RZ, 0x1, P2 ;  /* 0x00000001ff037807 */ /* 0x000fe40001000000 */
[----:B---3--:R3:W-:Y:S02]  /*3ed0*/  SYNCS.ARRIVE.TRANS64.RED.A1T0 RZ, [R0+URZ], RZ ;  /* 0x000000ff00ff79a7 */ /* 0x0087e4000810043f */
[----:B------:R-:W-:-:S07]  /*3ee0*/  LOP3.LUT R92, R92, R3, RZ, 0x3c, !PT ;  /* 0x000000035c5c7212 */ /* 0x000fce00078e3cff */
.L_x_54:
[----:B------:R-:W-:Y:S05]  /*3ef0*/  BSYNC B0 ;  /* 0x0000000000007941 */ /* 0x000fea0003800000 */
.L_x_53:
[-C--:B--23--:R-:W-:Y:S01]  /*3f00*/  F2FP.F16.E4M3.UNPACK_B R0, R4.reuse ;  /* 0x00000004ff00723e */ /* 0x08cfe200020006ff */
[C---:B-----5:R-:W-:Y:S01]  /*3f10*/  FMUL R157, R91.reuse, R157 ;  /* 0x0000009d5b9d7220 */ /* 0x060fe20000400000 */
[----:B------:R-:W-:Y:S01]  /*3f20*/  F2FP.F16.E4M3.UNPACK_B R3, R4.H1 ;  /* 0x00000004ff03723e */ /* 0x000fe200030006ff */
[C---:B------:R-:W-:Y:S01]  /*3f30*/  FMUL R8, R91.reuse, R155 ;  /* 0x0000009b5b087220 */ /* 0x040fe20000400000 */
[C---:B------:R-:W-:Y:S01]  /*3f40*/  FMUL R156, R91.reuse, R156 ;  /* 0x0000009c5b9c7220 */ /* 0x040fe20000400000 */
[--C-:B------:R-:W-:Y:S02]  /*3f50*/  HADD2.F32 R9, -RZ, R0.reuse.H0_H0 ;  /* 0x20000000ff097230 */ /* 0x100fe40000004100 */
[----:B------:R-:W-:Y:S01]  /*3f60*/  FMUL R15, R91, R154 ;  /* 0x0000009a5b0f7220 */ /* 0x000fe20000400000 */
[----:B------:R-:W-:Y:S01]  /*3f70*/  HADD2.F32 R11, -RZ, R0.H1_H1 ;  /* 0x30000000ff0b7230 */ /* 0x000fe20000004100 */
[----:B------:R-:W-:Y:S01]  /*3f80*/  F2FP.F16.E4M3.UNPACK_B R0, R5 ;  /* 0x00000005ff00723e */ /* 0x000fe200020006ff */
[----:B------:R-:W-:-:S02]  /*3f90*/  HADD2.F32 R13, -RZ, R3.H0_H0 ;  /* 0x20000003ff0d7230 */ /* 0x000fc40000004100 */
[C---:B------:R-:W-:Y:S01]  /*3fa0*/  FFMA R157, R90.reuse, R9, R157 ;  /* 0x000000095a9d7223 */ /* 0x040fe2000000009d */
[----:B------:R-:W-:Y:S02]  /*3fb0*/  HADD2.F32 R3, -RZ, R3.H1_H1 ;  /* 0x30000003ff037230 */ /* 0x000fe40000004100 */
[C---:B------:R-:W-:Y:S01]  /*3fc0*/  FFMA R156, R90.reuse, R11, R156 ;  /* 0x0000000b5a9c7223 */ /* 0x040fe2000000009c */
[--C-:B------:R-:W-:Y:S02]  /*3fd0*/  HADD2.F32 R9, -RZ, R0.reuse.H0_H0 ;  /* 0x20000000ff097230 */ /* 0x100fe40000004100 */
[C---:B------:R-:W-:Y:S01]  /*3fe0*/  FFMA R13, R90.reuse, R13, R8 ;  /* 0x0000000d5a0d7223 */ /* 0x040fe20000000008 */
[C---:B------:R-:W-:Y:S01]  /*3ff0*/  FMUL R8, R91.reuse, R153 ;  /* 0x000000995b087220 */ /* 0x040fe20000400000 */
[----:B------:R-:W-:Y:S02]  /*4000*/  HADD2.F32 R11, -RZ, R0.H1_H1 ;  /* 0x30000000ff0b7230 */ /* 0x000fe40000004100 */
[----:B------:R-:W-:Y:S01]  /*4010*/  FMUL R152, R91, R152 ;  /* 0x000000985b987220 */ /* 0x000fe20000400000 */
[----:B------:R-:W-:Y:S01]  /*4020*/  F2FP.F16.E4M3.UNPACK_B R0, R5.H1 ;  /* 0x00000005ff00723e */ /* 0x000fe200030006ff */
[C---:B------:R-:W-:Y:S01]  /*4030*/  FFMA R10, R90.reuse, R9, R8 ;  /* 0x000000095a0a7223 */ /* 0x040fe20000000008 */
[----:B------:R-:W-:Y:S01]  /*4040*/  F2FP.F16.E4M3.UNPACK_B R8, R6 ;  /* 0x00000006ff08723e */ /* 0x000fe200020006ff */
[C---:B------:R-:W-:Y:S01]  /*4050*/  FFMA R15, R90.reuse, R3, R15 ;  /* 0x000000035a0f7223 */ /* 0x040fe2000000000f */
[----:B------:R-:W-:Y:S01]  /*4060*/  FFMA R152, R90, R11, R152 ;  /* 0x0000000b5a987223 */ /* 0x000fe20000000098 */
[----:B------:R-:W-:-:S02]  /*4070*/  HADD2.F32 R3, -RZ, R0.H0_H0 ;  /* 0x20000000ff037230 */ /* 0x000fc40000004100 */
[C---:B------:R-:W-:Y:S01]  /*4080*/  FMUL R150, R91.reuse, R150 ;  /* 0x000000965b967220 */ /* 0x040fe20000400000 */
[----:B------:R-:W-:Y:S02]  /*4090*/  HADD2.F32 R9, -RZ, R0.H1_H1 ;  /* 0x30000000ff097230 */ /* 0x000fe40000004100 */
[C---:B------:R-:W-:Y:S01]  /*40a0*/  FMUL R0, R91.reuse, R149 ;  /* 0x000000955b007220 */ /* 0x040fe20000400000 */
[--C-:B------:R-:W-:Y:S01]  /*40b0*/  HADD2.F32 R11, -RZ, R8.reuse.H0_H0 ;  /* 0x20000008ff0b7230 */ /* 0x100fe20000004100 */
[----:B------:R-:W-:Y:S01]  /*40c0*/  MOV R44, 0x3bbb989d ;  /* 0x3bbb989d002c7802 */ /* 0x000fe20000000f00 */
[----:B------:R-:W-:Y:S01]  /*40d0*/  FMUL R151, R91, R151 ;  /* 0x000000975b977220 */ /* 0x000fe20000400000 */
[C---:B------:R-:W-:Y:S01]  /*40e0*/  FFMA R150, R90.reuse, R9, R150 ;  /* 0x000000095a967223 */ /* 0x040fe20000000096 */
[----:B------:R-:W-:Y:S02]  /*40f0*/  IMAD.MOV.U32 R46, RZ, RZ, 0x437c0000 ;  /* 0x437c0000ff2e7424 */ /* 0x000fe400078e00ff */
[C---:B------:R-:W-:Y:S01]  /*4100*/  FFMA R11, R90.reuse, R11, R0 ;  /* 0x0000000b5a0b7223 */ /* 0x040fe20000000000 */
[----:B------:R-:W-:Y:S01]  /*4110*/  FFMA.SAT R9, -R157, R44, 0.5 ;  /* 0x3f0000009d097423 */ /* 0x000fe2000000212c */
[----:B------:R-:W-:Y:S01]  /*4120*/  F2FP.F16.E4M3.UNPACK_B R0, R6.H1 ;  /* 0x00000006ff00723e */ /* 0x000fe200030006ff */
[----:B------:R-:W-:Y:S01]  /*4130*/  FFMA R151, R90, R3, R151 ;  /* 0x000000035a977223 */ /* 0x000fe20000000097 */
[----:B------:R-:W-:-:S02]  /*4140*/  HADD2.F32 R3, -RZ, R8.H1_H1 ;  /* 0x30000008ff037230 */ /* 0x000fc40000004100 */
[----:B------:R-:W-:Y:S01]  /*4150*/  FFMA.RM R12, R9, R46, 12582913 ;  /* 0x4b400001090c7423 */ /* 0x000fe2000000402e */
[C---:B------:R-:W-:Y:S01]  /*4160*/  FMUL R8, R91.reuse, R143 ;  /* 0x0000008f5b087220 */ /* 0x040fe20000400000 */
[--C-:B------:R-:W-:Y:S02]  /*4170*/  HADD2.F32 R9, -RZ, R0.reuse.H0_H0 ;  /* 0x20000000ff097230 */ /* 0x100fe40000004100 */
[----:B------:R-:W-:Y:S01]  /*4180*/  FFMA.SAT R14, -R156, R44, 0.5 ;  /* 0x3f0000009c0e7423 */ /* 0x000fe2000000212c */
[----:B------:R-:W-:Y:S01]  /*4190*/  FMUL R21, R91, R142 ;  /* 0x0000008e5b157220 */ /* 0x000fe20000400000 */
[-C--:B------:R-:W-:Y:S01]  /*41a0*/  FFMA.SAT R27, -R15, R44.reuse, 0.5 ;  /* 0x3f0000000f1b7423 */ /* 0x080fe2000000212c */
[-C--:B------:R-:W-:Y:S01]  /*41b0*/  FFMA.SAT R29, -R10, R44.reuse, 0.5 ;  /* 0x3f0000000a1d7423 */ /* 0x080fe2000000212c */
[----:B------:R-:W-:Y:S01]  /*41c0*/  FFMA R8, R90, R9, R8 ;  /* 0x000000095a087223 */ /* 0x000fe20000000008 */
[----:B------:R-:W-:Y:S01]  /*41d0*/  FFMA.SAT R9, -R13, R44, 0.5 ;  /* 0x3f0000000d097423 */ /* 0x000fe2000000212c */
[-C--:B------:R-:W-:Y:S01]  /*41e0*/  FFMA.RM R20, R14, R46.reuse, 12582913 ;  /* 0x4b4000010e147423 */ /* 0x080fe2000000402e */
[----:B------:R-:W-:Y:S01]  /*41f0*/  FADD R14, R12, -12583039 ;  /* 0xcb40007f0c0e7421 */ /* 0x000fe20000000000 */
[----:B------:R-:W-:Y:S01]  /*4200*/  FFMA R21, R90, R3, R21 ;  /* 0x000000035a157223 */ /* 0x000fe20000000015 */
[-C--:B------:R-:W-:Y:S01]  /*4210*/  FFMA.RM R24, R9, R46.reuse, 12582913 ;  /* 0x4b40000109187423 */ /* 0x080fe2000000402e */
[----:B------:R-:W-:Y:S01]  /*4220*/  FADD R25, R20, -12583039 ;  /* 0xcb40007f14197421 */ /* 0x000fe20000000000 */
[----:B------:R-:W-:Y:S01]  /*4230*/  FFMA R14, -R157, 1.4426950216293334961, -R14 ;  /* 0x3fb8aa3b9d0e7823 */ /* 0x000fe2000000090e */
[----:B------:R-:W-:Y:S01]  /*4240*/  FFMA.RM R28, R27, R46, 12582913 ;  /* 0x4b4000011b1c7423 */ /* 0x000fe2000000402e */
[----:B------:R-:W-:Y:S01]  /*4250*/  FADD R26, R24, -12583039 ;  /* 0xcb40007f181a7421 */ /* 0x000fe20000000000 */
[----:B------:R-:W-:Y:S01]  /*4260*/  FFMA R25, -R156, 1.4426950216293334961, -R25 ;  /* 0x3fb8aa3b9c197823 */ /* 0x000fe20000000919 */
[----:B------:R-:W-:Y:S01]  /*4270*/  FFMA R14, -R157, 1.925963033500011079e-08, R14 ;  /* 0x32a570609d0e7823 */ /* 0x000fe2000000010e */
[----:B------:R-:W-:-:S02]  /*4280*/  HADD2.F32 R3, -RZ, R0.H1_H1 ;  /* 0x30000000ff037230 */ /* 0x000fc40000004100 */
[----:B------:R-:W-:Y:S01]  /*4290*/  FFMA R26, -R13, 1.4426950216293334961, -R26 ;  /* 0x3fb8aa3b0d1a7823 */ /* 0x000fe2000000091a */
[----:B------:R-:W-:Y:S01]  /*42a0*/  FFMA.RM R30, R29, R46, 12582913 ;  /* 0x4b4000011d1e7423 */ /* 0x000fe2000000402e */
[----:B------:R-:W-:Y:S01]  /*42b0*/  FFMA R156, -R156, 1.925963033500011079e-08, R25 ;  /* 0x32a570609c9c7823 */ /* 0x000fe20000000119 */
[----:B------:R-:W-:Y:S01]  /*42c0*/  FMUL R9, R91, R146 ;  /* 0x000000925b097220 */ /* 0x000fe20000400000 */
[----:B------:R-:W-:Y:S01]  /*42d0*/  F2FP.F16.E4M3.UNPACK_B R0, R7 ;  /* 0x00000007ff00723e */ /* 0x000fe200020006ff */
[----:B------:R2:W3:Y:S01]  /*42e0*/  MUFU.EX2 R25, R14 ;  /* 0x0000000e00197308 */ /* 0x0004e20000000800 */
[----:B------:R-:W-:Y:S01]  /*42f0*/  FFMA R26, -R13, 1.925963033500011079e-08, R26 ;  /* 0x32a570600d1a7823 */ /* 0x000fe2000000011a */
[----:B------:R-:W-:Y:S01]  /*4300*/  FADD R13, R30, -12583039 ;  /* 0xcb40007f1e0d7421 */ /* 0x000fe20000000000 */
[----:B------:R-:W-:Y:S01]  /*4310*/  FFMA.SAT R31, -R152, R44, 0.5 ;  /* 0x3f000000981f7423 */ /* 0x000fe2000000212c */
[----:B------:R-:W-:Y:S01]  /*4320*/  FFMA R9, R90, R3, R9 ;  /* 0x000000035a097223 */ /* 0x000fe20000000009 */
[----:B------:R-:W-:-:S02]  /*4330*/  HADD2.F32 R3, -RZ, R0.H0_H0 ;  /* 0x20000000ff037230 */ /* 0x000fc40000004100 */
[----:B------:R-:W-:Y:S01]  /*4340*/  FMUL R145, R91, R145 ;  /* 0x000000915b917220 */ /* 0x000fe20000400000 */
[----:B------:R-:W-:Y:S01]  /*4350*/  FFMA R13, -R10, 1.4426950216293334961, -R13 ;  /* 0x3fb8aa3b0a0d7823 */ /* 0x000fe2000000090d */
[----:B------:R-:W-:Y:S01]  /*4360*/  FFMA.RM R32, R31, R46, 12582913 ;  /* 0x4b4000011f207423 */ /* 0x000fe2000000402e */
[----:B--2---:R-:W-:Y:S01]  /*4370*/  FADD R14, R28, -12583039 ;  /* 0xcb40007f1c0e7421 */ /* 0x004fe20000000000 */
[----:B------:R-:W-:Y:S01]  /*4380*/  FFMA R145, R90, R3, R145 ;  /* 0x000000035a917223 */ /* 0x000fe20000000091 */
[----:B------:R-:W-:Y:S01]  /*4390*/  FFMA R10, -R10, 1.925963033500011079e-08, R13 ;  /* 0x32a570600a0a7823 */ /* 0x000fe2000000010d */
[----:B------:R-:W-:Y:S02]  /*43a0*/  HADD2.F32 R3, -RZ, R0.H1_H1 ;  /* 0x30000000ff037230 */ /* 0x000fe40000004100 */
[----:B------:R-:W-:Y:S01]  /*43b0*/  FFMA R14, -R15, 1.4426950216293334961, -R14 ;  /* 0x3fb8aa3b0f0e7823 */ /* 0x000fe2000000090e */
[----:B------:R-:W-:Y:S01]  /*43c0*/  FFMA.SAT R33, -R151, R44, 0.5 ;  /* 0x3f00000097217423 */ /* 0x000fe2000000212c */
[----:B------:R-:W-:Y:S01]  /*43d0*/  FMUL R13, R91, R144 ;  /* 0x000000905b0d7220 */ /* 0x000fe20000400000 */
[----:B------:R-:W-:Y:S01]  /*43e0*/  F2FP.F16.E4M3.UNPACK_B R0, R7.H1 ;  /* 0x00000007ff00723e */ /* 0x000fe200030006ff */
[----:B------:R-:W-:Y:S01]  /*43f0*/  FFMA R14, -R15, 1.925963033500011079e-08, R14 ;  /* 0x32a570600f0e7823 */ /* 0x000fe2000000010e */
[----:B------:R-:W-:Y:S01]  /*4400*/  FADD R15, R32, -12583039 ;  /* 0xcb40007f200f7421 */ /* 0x000fe20000000000 */
[----:B------:R2:W4:Y:S01]  /*4410*/  MUFU.EX2 R29, R26 ;  /* 0x0000001a001d7308 */ /* 0x0005220000000800 */
[----:B------:R-:W-:Y:S01]  /*4420*/  FFMA R13, R90, R3, R13 ;  /* 0x000000035a0d7223 */ /* 0x000fe2000000000d */
[----:B------:R-:W-:-:S02]  /*4430*/  HADD2.F32 R3, -RZ, R0.H0_H0 ;  /* 0x20000000ff037230 */ /* 0x000fc40000004100 */
[----:B------:R-:W-:Y:S01]  /*4440*/  FFMA R15, -R152, 1.4426950216293334961, -R15 ;  /* 0x3fb8aa3b980f7823 */ /* 0x000fe2000000090f */
[-C--:B------:R-:W-:Y:S01]  /*4450*/  FFMA.SAT R34, -R150, R44.reuse, 0.5 ;  /* 0x3f00000096227423 */ /* 0x080fe2000000212c */
[----:B------:R-:W-:Y:S01]  /*4460*/  FMUL R147, R91, R147 ;  /* 0x000000935b937220 */ /* 0x000fe20000400000 */
[----:B------:R-:W-:Y:S01]  /*4470*/  FFMA.SAT R38, -R21, R44, 0.5 ;  /* 0x3f00000015267423 */ /* 0x000fe2000000212c */
[----:B------:R-:W-:Y:S01]  /*4480*/  FFMA R15, -R152, 1.925963033500011079e-08, R15 ;  /* 0x32a57060980f7823 */ /* 0x000fe2000000010f */
[----:B------:R1:W-:Y:S01]  /*4490*/  MUFU.EX2 R31, R14 ;  /* 0x0000000e001f7308 */ /* 0x0003e20000000800 */
[-C--:B--2---:R-:W-:Y:S01]  /*44a0*/  FFMA.RM R26, R33, R46.reuse, 12582913 ;  /* 0x4b400001211a7423 */ /* 0x084fe2000000402e */
[-C--:B------:R-:W-:Y:S01]  /*44b0*/  FFMA.RM R34, R34, R46.reuse, 12582913 ;  /* 0x4b40000122227423 */ /* 0x080fe2000000402e */
[----:B------:R-:W-:Y:S01]  /*44c0*/  FFMA R147, R90, R3, R147 ;  /* 0x000000035a937223 */ /* 0x000fe20000000093 */
[----:B------:R-:W-:Y:S02]  /*44d0*/  HADD2.F32 R3, -RZ, R0.H1_H1 ;  /* 0x30000000ff037230 */ /* 0x000fe40000004100 */
[----:B------:R-:W-:Y:S01]  /*44e0*/  FFMA.RM R38, R38, R46, 12582913 ;  /* 0x4b40000126267423 */ /* 0x000fe2000000402e */
[----:B------:R-:W-:Y:S01]  /*44f0*/  FADD R37, R34, -12583039 ;  /* 0xcb40007f22257421 */ /* 0x000fe20000000000 */
[----:B------:R-:W-:Y:S01]  /*4500*/  FFMA.SAT R41, -R9, R44, 0.5 ;  /* 0x3f00000009297423 */ /* 0x000fe2000000212c */
[----:B------:R2:W-:Y:S01]  /*4510*/  MUFU.EX2 R35, R15 ;  /* 0x0000000f00237308 */ /* 0x0005e20000000800 */
[----:B-1----:R-:W-:Y:S01]  /*4520*/  FADD R14, R26, -12583039 ;  /* 0xcb40007f1a0e7421 */ /* 0x002fe20000000000 */
[----:B------:R-:W-:Y:S01]  /*4530*/  FADD R0, R38, -12583039 ;  /* 0xcb40007f26007421 */ /* 0x000fe20000000000 */
[----:B------:R-:W-:Y:S01]  /*4540*/  FFMA R39, -R150, 1.4426950216293334961, -R37 ;  /* 0x3fb8aa3b96277823 */ /* 0x000fe20000000925 */
[----:B------:R-:W-:Y:S01]  /*4550*/  FFMA.RM R41, R41, R46, 12582913 ;  /* 0x4b40000129297423 */ /* 0x000fe2000000402e */
[----:B------:R-:W-:Y:S01]  /*4560*/  FFMA R14, -R151, 1.4426950216293334961, -R14 ;  /* 0x3fb8aa3b970e7823 */ /* 0x000fe2000000090e */
[----:B------:R-:W-:Y:S01]  /*4570*/  SHF.L.U32 R12, R12, 0x17, RZ ;  /* 0x000000170c0c7819 */ /* 0x000fe200000006ff */
[----:B------:R-:W-:Y:S01]  /*4580*/  FFMA R39, -R150, 1.925963033500011079e-08, R39 ;  /* 0x32a5706096277823 */ /* 0x000fe20000000127 */
[----:B------:R1:W-:Y:S01]  /*4590*/  MUFU.EX2 R33, R10 ;  /* 0x0000000a00217308 */ /* 0x0003e20000000800 */
[----:B--2---:R-:W-:Y:S01]  /*45a0*/  FMUL R15, R91, R148 ;  /* 0x000000945b0f7220 */ /* 0x004fe20000400000 */
[----:B------:R-:W-:Y:S01]  /*45b0*/  FFMA R14, -R151, 1.925963033500011079e-08, R14 ;  /* 0x32a57060970e7823 */ /* 0x000fe2000000010e */
[----:B------:R-:W-:Y:S01]  /*45c0*/  FADD R42, R41, -12583039 ;  /* 0xcb40007f292a7421 */ /* 0x000fe20000000000 */
[----:B---3--:R-:W-:Y:S01]  /*45d0*/  FFMA R25, R12, R25, 1 ;  /* 0x3f8000000c197423 */ /* 0x008fe20000000019 */
[----:B------:R-:W-:Y:S01]  /*45e0*/  FFMA R3, R90, R3, R15 ;  /* 0x000000035a037223 */ /* 0x000fe2000000000f */
[-C--:B------:R-:W-:Y:S01]  /*45f0*/  FFMA.SAT R15, -R8, R44.reuse, 0.5 ;  /* 0x3f000000080f7423 */ /* 0x080fe2000000212c */
[----:B------:R-:W-:Y:S01]  /*4600*/  FFMA R42, -R9, 1.4426950216293334961, -R42 ;  /* 0x3fb8aa3b092a7823 */ /* 0x000fe2000000092a */
[----:B------:R2:W-:Y:S01]  /*4610*/  MUFU.EX2 R37, R14 ;  /* 0x0000000e00257308 */ /* 0x0005e20000000800 */
[----:B-1----:R-:W-:Y:S01]  /*4620*/  FFMA.SAT R10, -R11, R44, 0.5 ;  /* 0x3f0000000b0a7423 */ /* 0x002fe2000000212c */
[----:B------:R-:W-:Y:S01]  /*4630*/  FFMA.RM R40, R15, R46, 12582913 ;  /* 0x4b4000010f287423 */ /* 0x000fe2000000402e */
[----:B------:R-:W-:Y:S01]  /*4640*/  FFMA R42, -R9, 1.925963033500011079e-08, R42 ;  /* 0x32a57060092a7823 */ /* 0x000fe2000000012a */
[----:B------:R-:W-:Y:S01]  /*4650*/  FFMA.SAT R9, -R147, R44, 0.5 ;  /* 0x3f00000093097423 */ /* 0x000fe2000000212c */
[-C--:B------:R-:W-:Y:S01]  /*4660*/  FFMA.RM R10, R10, R46.reuse, 12582913 ;  /* 0x4b4000010a0a7423 */ /* 0x080fe2000000402e */
[----:B------:R-:W-:Y:S01]  /*4670*/  FADD R15, R40, -12583039 ;  /* 0xcb40007f280f7421 */ /* 0x000fe20000000000 */
[----:B------:R-:W-:Y:S01]  /*4680*/  SHF.L.U32 R24, R24, 0x17, RZ ;  /* 0x0000001718187819 */ /* 0x000fe200000006ff */
[----:B------:R-:W-:Y:S01]  /*4690*/  FFMA.RM R43, R9, R46, 12582913 ;  /* 0x4b400001092b7423 */ /* 0x000fe2000000402e */
[C---:B--2---:R-:W-:Y:S01]  /*46a0*/  FFMA R14, -R21.reuse, 1.4426950216293334961, -R0 ;  /* 0x3fb8aa3b150e7823 */ /* 0x044fe20000000900 */
[----:B------:R-:W-:Y:S01]  /*46b0*/  LOP3.LUT R0, R18, 0xff, RZ, 0xc0, !PT ;  /* 0x000000ff12007812 */ /* 0x000fe200078ec0ff */
[----:B------:R-:W-:Y:S01]  /*46c0*/  FADD R36, R10, -12583039 ;  /* 0xcb40007f0a247421 */ /* 0x000fe20000000000 */
[----:B------:R-:W1:Y:S01]  /*46d0*/  MUFU.EX2 R27, R156 ;  /* 0x0000009c001b7308 */ /* 0x000e620000000800 */
[----:B------:R-:W-:Y:S01]  /*46e0*/  FFMA R14, -R21, 1.925963033500011079e-08, R14 ;  /* 0x32a57060150e7823 */ /* 0x000fe2000000010e */
[----:B------:R-:W-:Y:S01]  /*46f0*/  IADD3 R0, R0, 0x1f, RZ ;  /* 0x0000001f00007810 */ /* 0x000fe20007ffe0ff */
[----:B------:R-:W-:Y:S01]  /*4700*/  FFMA R36, -R11, 1.4426950216293334961, -R36 ;  /* 0x3fb8aa3b0b247823 */ /* 0x000fe20000000924 */
[----:B------:R-:W-:Y:S01]  /*4710*/  FFMA R21, -R8, 1.4426950216293334961, -R15 ;  /* 0x3fb8aa3b08157823 */ /* 0x000fe2000000090f */
[----:B------:R-:W-:Y:S01]  /*4720*/  SHF.L.U32 R28, R28, 0x17, RZ ;  /* 0x000000171c1c7819 */ /* 0x000fe200000006ff */
[----:B------:R-:W-:Y:S01]  /*4730*/  IMAD.SHL.U32 R20, R20, 0x800000, RZ ;  /* 0x0080000014147824 */ /* 0x000fe200078e00ff */
[----:B------:R-:W-:Y:S01]  /*4740*/  ISETP.GT.U32.AND P5, PT, R0, 0x3e, PT ;  /* 0x0000003e0000780c */ /* 0x000fe20003fa4070 */
[-C--:B------:R-:W-:Y:S01]  /*4750*/  FFMA.SAT R0, -R145, R44.reuse, 0.5 ;  /* 0x3f00000091007423 */ /* 0x080fe2000000212c */
[----:B------:R-:W-:Y:S01]  /*4760*/  FFMA R36, -R11, 1.925963033500011079e-08, R36 ;  /* 0x32a570600b247823 */ /* 0x000fe20000000124 */
[----:B------:R-:W-:Y:S01]  /*4770*/  FFMA R21, -R8, 1.925963033500011079e-08, R21 ;  /* 0x32a5706008157823 */ /* 0x000fe20000000115 */
[----:B------:R-:W-:Y:S01]  /*4780*/  FFMA.SAT R8, -R13, R44, 0.5 ;  /* 0x3f0000000d087423 */ /* 0x000fe2000000212c */
[----:B------:R-:W-:Y:S01]  /*4790*/  FFMA.RM R0, R0, R46, 12582913 ;  /* 0x4b40000100007423 */ /* 0x000fe2000000402e */
[----:B------:R2:W-:Y:S01]  /*47a0*/  MUFU.EX2 R11, R36 ;  /* 0x00000024000b7308 */ /* 0x0005e20000000800 */
[----:B------:R-:W-:Y:S01]  /*47b0*/  FFMA.SAT R44, -R3, R44, 0.5 ;  /* 0x3f000000032c7423 */ /* 0x000fe2000000212c */
[----:B------:R-:W-:Y:S01]  /*47c0*/  IMAD.SHL.U32 R30, R30, 0x800000, RZ ;  /* 0x008000001e1e7824 */ /* 0x000fe200078e00ff */
[----:B------:R-:W-:Y:S01]  /*47d0*/  SHF.L.U32 R32, R32, 0x17, RZ ;  /* 0x0000001720207819 */ /* 0x000fe200000006ff */
[----:B------:R-:W-:-:S02]  /*47e0*/  IMAD.SHL.U32 R34, R34, 0x800000, RZ ;  /* 0x0080000022227824 */ /* 0x000fc400078e00ff */
[-C--:B------:R-:W-:Y:S01]  /*47f0*/  FFMA.RM R45, R44, R46.reuse, 12582913 ;  /* 0x4b4000012c2d7423 */ /* 0x080fe2000000402e */
[----:B------:R-:W-:Y:S01]  /*4800*/  FADD R44, R43, -12583039 ;  /* 0xcb40007f2b2c7421 */ /* 0x000fe20000000000 */
[----:B------:R-:W-:Y:S01]  /*4810*/  SHF.L.U32 R26, R26, 0x17, RZ ;  /* 0x000000171a1a7819 */ /* 0x000fe200000006ff */
[----:B------:R3:W-:Y:S01]  /*4820*/  MUFU.EX2 R15, R14 ;  /* 0x0000000e000f7308 */ /* 0x0007e20000000800 */
[----:B--2---:R-:W-:Y:S01]  /*4830*/  FFMA.RM R36, R8, R46, 12582913 ;  /* 0x4b40000108247423 */ /* 0x004fe2000000402e */
[----:B------:R-:W-:Y:S01]  /*4840*/  FADD R8, R0, -12583039 ;  /* 0xcb40007f00087421 */ /* 0x000fe20000000000 */
[----:B------:R-:W-:Y:S01]  /*4850*/  FADD R46, R45, -12583039 ;  /* 0xcb40007f2d2e7421 */ /* 0x000fe20000000000 */
[----:B------:R-:W-:Y:S01]  /*4860*/  FFMA R44, -R147, 1.4426950216293334961, -R44 ;  /* 0x3fb8aa3b932c7823 */ /* 0x000fe2000000092c */
[----:B------:R-:W-:Y:S01]  /*4870*/  SHF.L.U32 R10, R10, 0x17, RZ ;  /* 0x000000170a0a7819 */ /* 0x000fe200000006ff */
[----:B------:R-:W-:Y:S01]  /*4880*/  FFMA R8, -R145, 1.4426950216293334961, -R8 ;  /* 0x3fb8aa3b91087823 */ /* 0x000fe20000000908 */
[----:B------:R-:W-:Y:S01]  /*4890*/  FFMA R46, -R3, 1.4426950216293334961, -R46 ;  /* 0x3fb8aa3b032e7823 */ /* 0x000fe2000000092e */
[----:B------:R-:W-:Y:S01]  /*48a0*/  FFMA R44, -R147, 1.925963033500011079e-08, R44 ;  /* 0x32a57060932c7823 */ /* 0x000fe2000000012c */
[----:B---3--:R-:W-:Y:S01]  /*48b0*/  FADD R14, R36, -12583039 ;  /* 0xcb40007f240e7421 */ /* 0x008fe20000000000 */
[----:B------:R-:W-:Y:S01]  /*48c0*/  FFMA R8, -R145, 1.925963033500011079e-08, R8 ;  /* 0x32a5706091087823 */ /* 0x000fe20000000108 */
[----:B------:R-:W-:Y:S01]  /*48d0*/  FFMA R46, -R3, 1.925963033500011079e-08, R46 ;  /* 0x32a57060032e7823 */ /* 0x000fe2000000012e */
[----:B------:R-:W2:Y:S01]  /*48e0*/  MUFU.EX2 R39, R39 ;  /* 0x0000002700277308 */ /* 0x000ea20000000800 */
[C---:B------:R-:W-:Y:S01]  /*48f0*/  FFMA R14, -R13.reuse, 1.4426950216293334961, -R14 ;  /* 0x3fb8aa3b0d0e7823 */ /* 0x040fe2000000090e */
[----:B------:R-:W-:Y:S01]  /*4900*/  SHF.L.U32 R38, R38, 0x17, RZ ;  /* 0x0000001726267819 */ /* 0x000fe200000006ff */
[----:B------:R-:W-:Y:S01]  /*4910*/  IMAD.SHL.U32 R0, R0, 0x800000, RZ ;  /* 0x0080000000007824 */ /* 0x000fe200078e00ff */
[----:B------:R-:W-:Y:S01]  /*4920*/  SHF.L.U32 R40, R40, 0x17, RZ ;  /* 0x0000001728287819 */ /* 0x000fe200000006ff */
[----:B------:R-:W-:Y:S01]  /*4930*/  FFMA R14, -R13, 1.925963033500011079e-08, R14 ;  /* 0x32a570600d0e7823 */ /* 0x000fe2000000010e */
[----:B------:R-:W-:Y:S01]  /*4940*/  SHF.L.U32 R41, R41, 0x17, RZ ;  /* 0x0000001729297819 */ /* 0x000fe200000006ff */
[----:B------:R-:W-:Y:S01]  /*4950*/  IMAD.SHL.U32 R45, R45, 0x800000, RZ ;  /* 0x008000002d2d7824 */ /* 0x000fe200078e00ff */
[----:B------:R3:W2:Y:S01]  /*4960*/  MUFU.EX2 R9, R8 ;  /* 0x0000000800097308 */ /* 0x0006a20000000800 */
[----:B------:R-:W-:Y:S01]  /*4970*/  SHF.L.U32 R36, R36, 0x17, RZ ;  /* 0x0000001724247819 */ /* 0x000fe200000006ff */
[----:B------:R-:W-:Y:S01]  /*4980*/  BSSY B1, `(.L_x_61) ;  /* 0x0000023000017945 */ /* 0x000fe20003800000 */
[----:B------:R-:W-:Y:S01]  /*4990*/  SHF.L.U32 R43, R43, 0x17, RZ ;  /* 0x000000172b2b7819 */ /* 0x000fe200000006ff */
[----:B----4-:R-:W-:Y:S01]  /*49a0*/  FFMA R29, R24, R29, 1 ;  /* 0x3f800000181d7423 */ /* 0x010fe2000000001d */
[----:B-1----:R-:W-:Y:S01]  /*49b0*/  FFMA R20, R20, R27, 1 ;  /* 0x3f80000014147423 */ /* 0x002fe2000000001b */
[----:B------:R-:W-:Y:S01]  /*49c0*/  FFMA R28, R28, R31, 1 ;  /* 0x3f8000001c1c7423 */ /* 0x000fe2000000001f */
[----:B------:R-:W-:Y:S01]  /*49d0*/  FFMA R33, R30, R33, 1 ;  /* 0x3f8000001e217423 */ /* 0x000fe20000000021 */
[----:B------:R-:W1:Y:S01]  /*49e0*/  MUFU.EX2 R21, R21 ;  /* 0x0000001500157308 */ /* 0x000e620000000800 */
[----:B---3--:R-:W-:-:S02]  /*49f0*/  VIADD R8, R25, 0x1800000 ;  /* 0x0180000019087836 */ /* 0x008fc40000000000 */
[----:B--2---:R-:W-:Y:S01]  /*4a00*/  FFMA R24, R34, R39, 1 ;  /* 0x3f80000022187423 */ /* 0x004fe20000000027 */
[----:B------:R-:W-:Y:S01]  /*4a10*/  FFMA R32, R32, R35, 1 ;  /* 0x3f80000020207423 */ /* 0x000fe20000000023 */
[----:B------:R-:W-:Y:S01]  /*4a20*/  FFMA R37, R26, R37, 1 ;  /* 0x3f8000001a257423 */ /* 0x000fe20000000025 */
[----:B------:R-:W-:Y:S01]  /*4a30*/  FFMA R27, R10, R11, 1 ;  /* 0x3f8000000a1b7423 */ /* 0x000fe2000000000b */
[----:B------:R-:W-:Y:S01]  /*4a40*/  LOP3.LUT R8, R8, 0x7f800000, RZ, 0xc0, !PT ;  /* 0x7f80000008087812 */ /* 0x000fe200078ec0ff */
[----:B------:R-:W-:Y:S01]  /*4a50*/  FFMA R38, R38, R15, 1 ;  /* 0x3f80000026267423 */ /* 0x000fe2000000000f */
[----:B------:R-:W2:Y:S01]  /*4a60*/  MUFU.EX2 R42, R42 ;  /* 0x0000002a002a7308 */ /* 0x000ea20000000800 */
[----:B------:R-:W-:Y:S01]  /*4a70*/  FFMA R39, R0, R9, 1 ;  /* 0x3f80000000277423 */ /* 0x000fe20000000009 */
[----:B------:R-:W-:-:S06]  /*4a80*/  ISETP.GT.U32.AND P2, PT, R8, 0x1ffffff, PT ;  /* 0x01ffffff0800780c */ /* 0x000fcc0003f44070 */
[----:B------:R-:W3:Y:S01]  /*4a90*/  MUFU.EX2 R3, R14 ;  /* 0x0000000e00037308 */ /* 0x000ee20000000800 */
[----:B-1----:R-:W-:-:S07]  /*4aa0*/  FFMA R31, R40, R21, 1 ;  /* 0x3f800000281f7423 */ /* 0x002fce0000000015 */
[----:B------:R-:W1:Y:S01]  /*4ab0*/  MUFU.EX2 R44, R44 ;  /* 0x0000002c002c7308 */ /* 0x000e620000000800 */
[----:B--2---:R-:W-:-:S07]  /*4ac0*/  FFMA R42, R41, R42, 1 ;  /* 0x3f800000292a7423 */ /* 0x004fce000000002a */
[----:B------:R-:W2:Y:S01]  /*4ad0*/  MUFU.EX2 R46, R46 ;  /* 0x0000002e002e7308 */ /* 0x000ea20000000800 */
[----:B---3--:R-:W-:Y:S01]  /*4ae0*/  FFMA R30, R36, R3, 1 ;  /* 0x3f800000241e7423 */ /* 0x008fe20000000003 */
[----:B-1----:R-:W-:Y:S01]  /*4af0*/  FFMA R43, R43, R44, 1 ;  /* 0x3f8000002b2b7423 */ /* 0x002fe2000000002c */
[----:B--2---:R-:W-:Y:S01]  /*4b00*/  FFMA R46, R45, R46, 1 ;  /* 0x3f8000002d2e7423 */ /* 0x004fe2000000002e */
[----:B------:R-:W-:Y:S06]  /*4b10*/  @P2 BRA `(.L_x_62) ;  /* 0x0000000000142947 */ /* 0x000fec0003800000 */
[----:B------:R-:W-:Y:S02]  /*4b20*/  MOV R3, R25 ;  /* 0x0000001900037202 */ /* 0x000fe40000000f00 */
[----:B------:R-:W-:-:S07]  /*4b30*/  MOV R36, 0x4b50 ;  /* 0x00004b5000247802 */ /* 0x000fce0000000f00 */
[----:B------:R-:W-:Y:S05]  /*4b40*/  CALL.REL.NOINC `($__internal_0_$__cuda_sm20_rcp_rn_f32_slowpath) ;  /* 0x000000ac007c7944 */ /* 0x000fea0003c00000 */
[----:B------:R-:W-:Y:S01]  /*4b50*/  MOV R8, R0 ;  /* 0x0000000000087202 */ /* 0x000fe20000000f00 */
[----:B------:R-:W-:Y:S06]  /*4b60*/  BRA `(.L_x_63) ;  /* 0x0000000000107947 */ /* 0x000fec0003800000 */
.L_x_62:
[----:B------:R-:W1:Y:S02]  /*4b70*/  MUFU.RCP R8, R25 ;  /* 0x0000001900087308 */ /* 0x000e640000001000 */
[----:B-1----:R-:W-:-:S04]  /*4b80*/  FFMA R0, R25, R8, -1 ;  /* 0xbf80000019007423 */ /* 0x002fc80000000008 */
[----:B------:R-:W-:-:S04]  /*4b90*/  FADD.FTZ R3, -R0, -RZ ;  /* 0x800000ff00037221 */ /* 0x000fc80000010100 */
[----:B------:R-:W-:-:S07]  /*4ba0*/  FFMA R8, R8, R3, R8 ;  /* 0x0000000308087223 */ /* 0x000fce0000000008 */
.L_x_63:
[----:B------:R-:W-:Y:S05]  /*4bb0*/  BSYNC B1 ;  /* 0x0000000000017941 */ /* 0x000fea0003800000 */
.L_x_61:
[----:B------:R-:W-:Y:S01]  /*4bc0*/  VIADD R0, R20, 0x1800000 ;  /* 0x0180000014007836 */ /* 0x000fe20000000000 */
[----:B------:R-:W-:Y:S04]  /*4bd0*/  BSSY B1, `(.L_x_64) ;  /* 0x000000d000017945 */ /* 0x000fe80003800000 */
[----:B------:R-:W-:-:S04]  /*4be0*/  LOP3.LUT R0, R0, 0x7f800000, RZ, 0xc0, !PT ;  /* 0x7f80000000007812 */ /* 0x000fc800078ec0ff */
[----:B------:R-:W-:-:S13]  /*4bf0*/  ISETP.GT.U32.AND P2, PT, R0, 0x1ffffff, PT ;  /* 0x01ffffff0000780c */ /* 0x000fda0003f44070 */
[----:B------:R-:W-:Y:S05]  /*4c00*/  @P2 BRA `(.L_x_65) ;  /* 0x0000000000142947 */ /* 0x000fea0003800000 */
[----:B------:R-:W-:Y:S02]  /*4c10*/  MOV R3, R20 ;  /* 0x0000001400037202 */ /* 0x000fe40000000f00 */
[----:B------:R-:W-:-:S07]  /*4c20*/  MOV R36, 0x4c40 ;  /* 0x00004c4000247802 */ /* 0x000fce0000000f00 */
[----:B------:R-:W-:Y:S05]  /*4c30*/  CALL.REL.NOINC `($__internal_0_$__cuda_sm20_rcp_rn_f32_slowpath) ;  /* 0x000000ac00407944 */ /* 0x000fea0003c00000 */
[----:B------:R-:W-:Y:S01]  /*4c40*/  MOV R9, R0 ;  /* 0x0000000000097202 */ /* 0x000fe20000000f00 */
[----:B------:R-:W-:Y:S06]  /*4c50*/  BRA `(.L_x_66) ;  /* 0x0000000000107947 */ /* 0x000fec0003800000 */
.L_x_65:
[----:B------:R-:W1:Y:S02]  /*4c60*/  MUFU.RCP R9, R20 ;  /* 0x0000001400097308 */ /* 0x000e640000001000 */
[----:B-1----:R-:W-:-:S04]  /*4c70*/  FFMA R0, R20, R9, -1 ;  /* 0xbf80000014007423 */ /* 0x002fc80000000009 */
[----:B------:R-:W-:-:S04]  /*4c80*/  FADD.FTZ R0, -R0, -RZ ;  /* 0x800000ff00007221 */ /* 0x000fc80000010100 */
[----:B------:R-:W-:-:S07]  /*4c90*/  FFMA R9, R9, R0, R9 ;  /* 0x0000000009097223 */ /* 0x000fce0000000009 */
.L_x_66:
[----:B------:R-:W-:Y:S05]  /*4ca0*/  BSYNC B1 ;  /* 0x0000000000017941 */ /* 0x000fea0003800000 */
.L_x_64:
        /* <DEDUP_REMOVED lines=10> */
.L_x_68:
[----:B------:R-:W1:Y:S02]  /*4d50*/  MUFU.RCP R10, R29 ;  /* 0x0000001d000a7308 */ /* 0x000e640000001000 */
[----:B-1----:R-:W-:-:S04]  /*4d60*/  FFMA R0, R29, R10, -1 ;  /* 0xbf8000001d007423 */ /* 0x002fc8000000000a */
[----:B------:R-:W-:-:S04]  /*4d70*/  FADD.FTZ R3, -R0, -RZ ;  /* 0x800000ff00037221 */ /* 0x000fc80000010100 */
[----:B------:R-:W-:-:S07]  /*4d80*/  FFMA R10, R10, R3, R10 ;  /* 0x000000030a0a7223 */ /* 0x000fce000000000a */
.L_x_69:
[----:B------:R-:W-:Y:S05]  /*4d90*/  BSYNC B1 ;  /* 0x0000000000017941 */ /* 0x000fea0003800000 */
.L_x_67:
        /* <DEDUP_REMOVED lines=10> */
.L_x_71:
[----:B------:R-:W1:Y:S02]  /*4e40*/  MUFU.RCP R11, R28 ;  /* 0x0000001c000b7308 */ /* 0x000e640000001000 */
[----:B-1----:R-:W-:-:S04]  /*4e50*/  FFMA R0, R28, R11, -1 ;  /* 0xbf8000001c007423 */ /* 0x002fc8000000000b */
[----:B------:R-:W-:-:S04]  /*4e60*/  FADD.FTZ R0, -R0, -RZ ;  /* 0x800000ff00007221 */ /* 0x000fc80000010100 */
[----:B------:R-:W-:-:S07]  /*4e70*/  FFMA R11, R11, R0, R11 ;  /* 0x000000000b0b7223 */ /* 0x000fce000000000b */
.L_x_72:
[----:B------:R-:W-:Y:S05]  /*4e80*/  BSYNC B1 ;  /* 0x0000000000017941 */ /* 0x000fea0003800000 */
.L_x_70:
        /* <DEDUP_REMOVED lines=10> */
.L_x_74:
[----:B------:R-:W1:Y:S02]  /*4f30*/  MUFU.RCP R14, R33 ;  /* 0x00000021000e7308 */ /* 0x000e640000001000 */
[----:B-1----:R-:W-:-:S04]  /*4f40*/  FFMA R0, R33, R14, -1 ;  /* 0xbf80000021007423 */ /* 0x002fc8000000000e */
[----:B------:R-:W-:-:S04]  /*4f50*/  FADD.FTZ R3, -R0, -RZ ;  /* 0x800000ff00037221 */ /* 0x000fc80000010100 */
[----:B------:R-:W-:-:S07]  /*4f60*/  FFMA R14, R14, R3, R14 ;  /* 0x000000030e0e7223 */ /* 0x000fce000000000e */
.L_x_75:
[----:B------:R-:W-:Y:S05]  /*4f70*/  BSYNC B1 ;  /* 0x0000000000017941 */ /* 0x000fea0003800000 */
.L_x_73:
        /* <DEDUP_REMOVED lines=10> */
.L_x_77:
[----:B------:R-:W1:Y:S02]  /*5020*/  MUFU.RCP R15, R32 ;  /* 0x00000020000f7308 */ /* 0x000e640000001000 */
[----:B-1----:R-:W-:-:S04]  /*5030*/  FFMA R0, R32, R15, -1 ;  /* 0xbf80000020007423 */ /* 0x002fc8000000000f */
[----:B------:R-:W-:-:S04]  /*5040*/  FADD.FTZ R0, -R0, -RZ ;  /* 0x800000ff00007221 */ /* 0x000fc80000010100 */
[----:B------:R-:W-:-:S07]  /*5050*/  FFMA R15, R15, R0, R15 ;  /* 0x000000000f0f7223 */ /* 0x000fce000000000f */
.L_x_78:
[----:B------:R-:W-:Y:S05]  /*5060*/  BSYNC B1 ;  /* 0x0000000000017941 */ /* 0x000fea0003800000 */
.L_x_76:
        /* <DEDUP_REMOVED lines=10> */
.L_x_80:
[----:B------:R-:W1:Y:S02]  /*5110*/  MUFU.RCP R20, R37 ;  /* 0x0000002500147308 */ /* 0x000e640000001000 */
[----:B-1----:R-:W-:-:S04]  /*5120*/  FFMA R0, R37, R20, -1 ;  /* 0xbf80000025007423 */ /* 0x002fc80000000014 */
[----:B------:R-:W-:-:S04]  /*5130*/  FADD.FTZ R3, -R0, -RZ ;  /* 0x800000ff00037221 */ /* 0x000fc80000010100 */
[----:B------:R-:W-:-:S07]  /*5140*/  FFMA R20, R20, R3, R20 ;  /* 0x0000000314147223 */ /* 0x000fce0000000014 */
.L_x_81:
[----:B------:R-:W-:Y:S05]  /*5150*/  BSYNC B1 ;  /* 0x0000000000017941 */ /* 0x000fea0003800000 */
.L_x_79:
        /* <DEDUP_REMOVED lines=10> */
.L_x_83:
[----:B------:R-:W1:Y:S02]  /*5200*/  MUFU.RCP R21, R24 ;  /* 0x0000001800157308 */ /* 0x000e640000001000 */
[----:B-1----:R-:W-:-:S04]  /*5210*/  FFMA R0, R24, R21, -1 ;  /* 0xbf80000018007423 */ /* 0x002fc80000000015 */
[----:B------:R-:W-:-:S04]  /*5220*/  FADD.FTZ R0, -R0, -RZ ;  /* 0x800000ff00007221 */ /* 0x000fc80000010100 */
[----:B------:R-:W-:-:S07]  /*5230*/  FFMA R21, R21, R0, R21 ;  /* 0x0000000015157223 */ /* 0x000fce0000000015 */
.L_x_84:
[----:B------:R-:W-:Y:S05]  /*5240*/  BSYNC B1 ;  /* 0x0000000000017941 */ /* 0x000fea0003800000 */
.L_x_82:
        /* <DEDUP_REMOVED lines=10> */
.L_x_86:
[----:B------:R-:W1:Y:S02]  /*52f0*/  MUFU.RCP R24, R27 ;  /* 0x0000001b00187308 */ /* 0x000e640000001000 */
[----:B-1----:R-:W-:-:S04]  /*5300*/  FFMA R0, R27, R24, -1 ;  /* 0xbf8000001b007423 */ /* 0x002fc80000000018 */
[----:B------:R-:W-:-:S04]  /*5310*/  FADD.FTZ R3, -R0, -RZ ;  /* 0x800000ff00037221 */ /* 0x000fc80000010100 */
[----:B------:R-:W-:-:S07]  /*5320*/  FFMA R24, R24, R3, R24 ;  /* 0x0000000318187223 */ /* 0x000fce0000000018 */
.L_x_87:
[----:B------:R-:W-:Y:S05]  /*5330*/  BSYNC B1 ;  /* 0x0000000000017941 */ /* 0x000fea0003800000 */
.L_x_85:
        /* <DEDUP_REMOVED lines=10> */
.L_x_89:
[----:B------:R-:W1:Y:S02]  /*53e0*/  MUFU.RCP R25, R38 ;  /* 0x0000002600197308 */ /* 0x000e640000001000 */
[----:B-1----:R-:W-:-:S04]  /*53f0*/  FFMA R0, R38, R25, -1 ;  /* 0xbf80000026007423 */ /* 0x002fc80000000019 */
[----:B------:R-:W-:-:S04]  /*5400*/  FADD.FTZ R0, -R0, -RZ ;  /* 0x800000ff00007221 */ /* 0x000fc80000010100 */
[----:B------:R-:W-:-:S07]  /*5410*/  FFMA R25, R25, R0, R25 ;  /* 0x0000000019197223 */ /* 0x000fce0000000019 */
.L_x_90:
[----:B------:R-:W-:Y:S05]  /*5420*/  BSYNC B1 ;  /* 0x0000000000017941 */ /* 0x000fea0003800000 */
.L_x_88:
        /* <DEDUP_REMOVED lines=10> */
.L_x_92:
[----:B------:R-:W1:Y:S02]  /*54d0*/  MUFU.RCP R26, R31 ;  /* 0x0000001f001a7308 */ /* 0x000e640000001000 */
[----:B-1----:R-:W-:-:S04]  /*54e0*/  FFMA R0, R31, R26, -1 ;  /* 0xbf8000001f007423 */ /* 0x002fc8000000001a */
[----:B------:R-:W-:-:S04]  /*54f0*/  FADD.FTZ R3, -R0, -RZ ;  /* 0x800000ff00037221 */ /* 0x000fc80000010100 */
[----:B------:R-:W-:-:S07]  /*5500*/  FFMA R26, R26, R3, R26 ;  /* 0x000000031a1a7223 */ /* 0x000fce000000001a */
.L_x_93:
[----:B------:R-:W-:Y:S05]  /*5510*/  BSYNC B1 ;  /* 0x0000000000017941 */ /* 0x000fea0003800000 */
.L_x_91:
        /* <DEDUP_REMOVED lines=10> */
.L_x_95:
[----:B------:R-:W1:Y:S02]  /*55c0*/  MUFU.RCP R27, R42 ;  /* 0x0000002a001b7308 */ /* 0x000e640000001000 */
[----:B-1----:R-:W-:-:S04]  /*55d0*/  FFMA R0, R42, R27, -1 ;  /* 0xbf8000002a007423 */ /* 0x002fc8000000001b */
[----:B------:R-:W-:-:S04]  /*55e0*/  FADD.FTZ R0, -R0, -RZ ;  /* 0x800000ff00007221 */ /* 0x000fc80000010100 */
[----:B------:R-:W-:-:S07]  /*55f0*/  FFMA R27, R27, R0, R27 ;  /* 0x000000001b1b7223 */ /* 0x000fce000000001b */
.L_x_96:
[----:B------:R-:W-:Y:S05]  /*5600*/  BSYNC B1 ;  /* 0x0000000000017941 */ /* 0x000fea0003800000 */
.L_x_94:
        /* <DEDUP_REMOVED lines=10> */
.L_x_98:
[----:B------:R-:W1:Y:S02]  /*56b0*/  MUFU.RCP R28, R39 ;  /* 0x00000027001c7308 */ /* 0x000e640000001000 */
[----:B-1----:R-:W-:-:S04]  /*56c0*/  FFMA R0, R39, R28, -1 ;  /* 0xbf80000027007423 */ /* 0x002fc8000000001c */
[----:B------:R-:W-:-:S04]  /*56d0*/  FADD.FTZ R3, -R0, -RZ ;  /* 0x800000ff00037221 */ /* 0x000fc80000010100 */
[----:B------:R-:W-:-:S07]  /*56e0*/  FFMA R28, R28, R3, R28 ;  /* 0x000000031c1c7223 */ /* 0x000fce000000001c */
.L_x_99:
[----:B------:R-:W-:Y:S05]  /*56f0*/  BSYNC B1 ;  /* 0x0000000000017941 */ /* 0x000fea0003800000 */
.L_x_97:
        /* <DEDUP_REMOVED lines=10> */
.L_x_101:
[----:B------:R-:W1:Y:S02]  /*57a0*/  MUFU.RCP R29, R30 ;  /* 0x0000001e001d7308 */ /* 0x000e640000001000 */
[----:B-1----:R-:W-:-:S04]  /*57b0*/  FFMA R0, R30, R29, -1 ;  /* 0xbf8000001e007423 */ /* 0x002fc8000000001d */
[----:B------:R-:W-:-:S04]  /*57c0*/  FADD.FTZ R0, -R0, -RZ ;  /* 0x800000ff00007221 */ /* 0x000fc80000010100 */
[----:B------:R-:W-:-:S07]  /*57d0*/  FFMA R29, R29, R0, R29 ;  /* 0x000000001d1d7223 */ /* 0x000fce000000001d */
.L_x_102:
[----:B------:R-:W-:Y:S05]  /*57e0*/  BSYNC B1 ;  /* 0x0000000000017941 */ /* 0x000fea0003800000 */
.L_x_100:
        /* <DEDUP_REMOVED lines=10> */
.L_x_104:
[----:B------:R-:W1:Y:S02]  /*5890*/  MUFU.RCP R30, R43 ;  /* 0x0000002b001e7308 */ /* 0x000e640000001000 */
[----:B-1----:R-:W-:-:S04]  /*58a0*/  FFMA R0, R43, R30, -1 ;  /* 0xbf8000002b007423 */ /* 0x002fc8000000001e */
[----:B------:R-:W-:-:S04]  /*58b0*/  FADD.FTZ R3, -R0, -RZ ;  /* 0x800000ff00037221 */ /* 0x000fc80000010100 */
[----:B------:R-:W-:-:S07]  /*58c0*/  FFMA R30, R30, R3, R30 ;  /* 0x000000031e1e7223 */ /* 0x000fce000000001e */
.L_x_105:
[----:B------:R-:W-:Y:S05]  /*58d0*/  BSYNC B1 ;  /* 0x0000000000017941 */ /* 0x000fea0003800000 */
.L_x_103:
        /* <DEDUP_REMOVED lines=10> */
.L_x_107:
[----:B------:R-:W1:Y:S02]  /*5980*/  MUFU.RCP R3, R46 ;  /* 0x0000002e00037308 */ /* 0x000e640000001000 */
[----:B-1----:R-:W-:-:S04]  /*5990*/  FFMA R0, R46, R3, -1 ;  /* 0xbf8000002e007423 */ /* 0x002fc80000000003 */
[----:B------:R-:W-:-:S04]  /*59a0*/  FADD.FTZ R0, -R0, -RZ ;  /* 0x800000ff00007221 */ /* 0x000fc80000010100 */
[----:B------:R-:W-:-:S07]  /*59b0*/  FFMA R3, R3, R0, R3 ;  /* 0x0000000003037223 */ /* 0x000fce0000000003 */
.L_x_108:
[----:B------:R-:W-:Y:S05]  /*59c0*/  BSYNC B1 ;  /* 0x0000000000017941 */ /* 0x000fea0003800000 */
.L_x_106:
[C---:B------:R-:W-:Y:S01]  /*59d0*/  IMAD.SHL.U32 R0, R18.reuse, 0x10, RZ ;  /* 0x0000001012007824 */ /* 0x040fe200078e00ff */
[----:B------:R-:W-:Y:S02]  /*59e0*/  F2FP.SATFINITE.E4M3.F32.PACK_AB_MERGE_C R13, R9, R8, RZ ;  /* 0x00000008090d723e */ /* 0x000fe400048070ff */
[----:B------:R-:W-:Y:S02]  /*59f0*/  SHF.L.U32 R9, R18, 0x1, RZ ;  /* 0x0000000112097819 */ /* 0x000fe400000006ff */
[----:B------:R-:W-:Y:S02]  /*5a00*/  LOP3.LUT R0, R0, 0xe00, RZ, 0xc0, !PT ;  /* 0x00000e0000007812 */ /* 0x000fe400078ec0ff */
[----:B------:R-:W-:Y:S02]  /*5a10*/  SHF.L.U32 R31, R18, 0x3, RZ ;  /* 0x00000003121f7819 */ /* 0x000fe400000006ff */
[----:B------:R-:W-:Y:S02]  /*5a20*/  LOP3.LUT R0, R0, 0x6, R9, 0xf8, !PT ;  /* 0x0000000600007812 */ /* 0x000fe400078ef809 */
[----:B------:R-:W-:-:S02]  /*5a30*/  LOP3.LUT R9, R31, 0x80, RZ, 0xc0, !PT ;  /* 0x000000801f097812 */ /* 0x000fc400078ec0ff */
[--C-:B------:R-:W-:Y:S02]  /*5a40*/  SHF.R.U32.HI R8, RZ, 0x4, R18.reuse ;  /* 0x00000004ff087819 */ /* 0x100fe40000011612 */
[----:B------:R-:W-:Y:S02]  /*5a50*/  LOP3.LUT R0, R0, 0x60, R31, 0xf8, !PT ;  /* 0x0000006000007812 */ /* 0x000fe400078ef81f */
[----:B------:R-:W-:Y:S02]  /*5a60*/  LOP3.LUT R9, R9, 0x10, R18, 0xf8, !PT ;  /* 0x0000001009097812 */ /* 0x000fe400078ef812 */
[----:B------:R-:W-:Y:S02]  /*5a70*/  LOP3.LUT P2, RZ, R8, 0x1, RZ, 0xc0, !PT ;  /* 0x0000000108ff7812 */ /* 0x000fe4000784c0ff */
[----:B------:R-:W-:Y:S01]  /*5a80*/  LOP3.LUT R8, R0, R9, RZ, 0xfc, !PT ;  /* 0x0000000900087212 */ /* 0x000fe200078efcff */
[----:B------:R-:W-:Y:S01]  /*5a90*/  IMAD.MOV.U32 R9, RZ, RZ, 0x10 ;  /* 0x00000010ff097424 */ /* 0x000fe200078e00ff */
[----:B------:R-:W-:-:S02]  /*5aa0*/  F2FP.SATFINITE.E4M3.F32.PACK_AB_MERGE_C R11, R11, R10, RZ ;  /* 0x0000000a0b0b723e */ /* 0x000fc400048070ff */
[----:B------:R-:W-:Y:S02]  /*5ab0*/  F2FP.SATFINITE.E4M3.F32.PACK_AB_MERGE_C R15, R15, R14, RZ ;  /* 0x0000000e0f0f723e */ /* 0x000fe400048070ff */
[----:B------:R-:W-:Y:S02]  /*5ac0*/  F2FP.SATFINITE.E4M3.F32.PACK_AB_MERGE_C R21, R21, R20, RZ ;  /* 0x000000141515723e */ /* 0x000fe400048070ff */
[----:B------:R-:W-:Y:S02]  /*5ad0*/  F2FP.SATFINITE.E4M3.F32.PACK_AB_MERGE_C R25, R25, R24, RZ ;  /* 0x000000181919723e */ /* 0x000fe400048070ff */
[----:B------:R-:W-:Y:S02]  /*5ae0*/  F2FP.SATFINITE.E4M3.F32.PACK_AB_MERGE_C R27, R27, R26, RZ ;  /* 0x0000001a1b1b723e */ /* 0x000fe400048070ff */
[----:B------:R-:W-:Y:S02]  /*5af0*/  F2FP.SATFINITE.E4M3.F32.PACK_AB_MERGE_C R29, R29, R28, RZ ;  /* 0x0000001c1d1d723e */ /* 0x000fe400048070ff */
[----:B------:R-:W-:Y:S01]  /*5b00*/  F2FP.SATFINITE.E4M3.F32.PACK_AB_MERGE_C R3, R3, R30, RZ ;  /* 0x0000001e0303723e */ /* 0x000fe200048070ff */
[----:B------:R-:W-:Y:S06]  /*5b10*/  @P5 BRA `(.L_x_109) ;  /* 0x0000000000045947 */ /* 0x000fec0003800000 */
[----:B------:R-:W-:-:S04]  /*5b20*/  DEPBAR.LE SB0, 0x1 ;  /* 0x000080400000791a */ /* 0x000fc80000000000 */
.L_x_109:
[----:B------:R-:W-:Y:S05]  /*5b30*/  WARPSYNC.ALL ;  /* 0x0000000000007948 */ /* 0x000fea0003800000 */
[----:B------:R-:W-:Y:S01]  /*5b40*/  BAR.SYNC.DEFER_BLOCKING 0x1, 0x100 ;  /* 0x0044000000007b1d */ /* 0x000fe20000010000 */
[----:B------:R-:W-:Y:S02]  /*5b50*/  SEL R9, R9, 0xfffffff0, !P2 ;  /* 0xfffffff009097807 */ /* 0x000fe40005000000 */
[----:B------:R-:W-:-:S03]  /*5b60*/  IADD3 R10, R8, UR50, RZ ;  /* 0x00000032080a7c10 */ /* 0x000fc6000fffe0ff */
[----:B------:R-:W-:Y:S01]  /*5b70*/  BSSY B0, `(.L_x_110) ;  /* 0x0000017000007945 */ /* 0x000fe20003800000 */
[----:B------:R-:W-:Y:S01]  /*5b80*/  IADD3 R10, R10, R9, RZ ;  /* 0x000000090a0a7210 */ /* 0x000fe20007ffe0ff */
[----:B------:R1:W-:Y:S04]  /*5b90*/  STS.U16 [R8+UR50+0x4200], R13 ;  /* 0x0042000d08007988 */ /* 0x0003e80008000432 */
[----:B------:R1:W-:Y:S04]  /*5ba0*/  STS.U16 [R8+UR50+0x4300], R11 ;  /* 0x0043000b08007988 */ /* 0x0003e80008000432 */
[----:B------:R1:W-:Y:S04]  /*5bb0*/  STS.U16 [R8+UR50+0x4208], R15 ;  /* 0x0042080f08007988 */ /* 0x0003e80008000432 */
[----:B------:R1:W-:Y:S04]  /*5bc0*/  STS.U16 [R8+UR50+0x4308], R21 ;  /* 0x0043081508007988 */ /* 0x0003e80008000432 */
[----:B------:R1:W-:Y:S04]  /*5bd0*/  STS.U16 [R10+0x4200], R25 ;  /* 0x004200190a007388 */ /* 0x0003e80000000400 */
[----:B------:R1:W-:Y:S04]  /*5be0*/  STS.U16 [R10+0x4300], R27 ;  /* 0x0043001b0a007388 */ /* 0x0003e80000000400 */
[----:B------:R1:W-:Y:S04]  /*5bf0*/  STS.U16 [R10+0x4208], R29 ;  /* 0x0042081d0a007388 */ /* 0x0003e80000000400 */
[----:B------:R1:W-:Y:S01]  /*5c00*/  STS.U16 [R10+0x4308], R3 ;  /* 0x004308030a007388 */ /* 0x0003e20000000400 */
[----:B------:R-:W-:Y:S01]  /*5c10*/  @!PT LDS RZ, [RZ] ;  /* 0x00000000fffff984 */ /* 0x000fe20000000800 */
[----:B------:R-:W-:Y:S01]  /*5c20*/  @!PT LDS RZ, [RZ] ;  /* 0x00000000fffff984 */ /* 0x000fe20000000800 */
[----:B------:R-:W-:Y:S01]  /*5c30*/  @!PT LDS RZ, [RZ] ;  /* 0x00000000fffff984 */ /* 0x000fe20000000800 */
[----:B------:R-:W-:Y:S01]  /*5c40*/  @!PT LDS RZ, [RZ] ;  /* 0x00000000fffff984 */ /* 0x000fe20000000800 */
[----:B------:R2:W-:Y:S06]  /*5c50*/  MEMBAR.ALL.CTA ;  /* 0x0000000000007992 */ /* 0x0005ec0000008000 */
[----:B--2---:R-:W2:Y:S02]  /*5c60*/  FENCE.VIEW.ASYNC.S ;  /* 0x00000000000073c6 */ /* 0x004ea40000000000 */
[----:B--2---:R-:W-:Y:S06]  /*5c70*/  BAR.SYNC.DEFER_BLOCKING 0x1, 0x100 ;  /* 0x0044000000007b1d */ /* 0x004fec0000010000 */
[----:B-1----:R-:W-:Y:S05]  /*5c80*/  @P5 BRA `(.L_x_111) ;  /* 0x0000000000145947 */ /* 0x002fea0003800000 */
[----:B------:R-:W-:Y:S02]  /*5c90*/  UIADD3 UR4, UP0, UR42, 0x4f0, URZ ;  /* 0x000004f02a047890 */ /* 0x000fe4000ff1e03f */
[----:B------:R-:W-:Y:S02]  /*5ca0*/  UIADD3 UR44, UR50, 0x4200, URZ ;  /* 0x00004200322c7890 */ /* 0x000fe4000fffe03f */
[----:B------:R-:W-:-:S09]  /*5cb0*/  UIADD3.X UR5, URZ, UR43, URZ, UP0, !UPT ;  /* 0x0000002b3f057290 */ /* 0x000fd200087fe43f */
[----:B------:R1:W-:Y:S02]  /*5cc0*/  UTMASTG.3D [UR44], [UR4] ;  /* 0x0000002c040073b5 */ /* 0x0003e40008010000 */
[----:B-1----:R0:W-:Y:S02]  /*5cd0*/  UTMACMDFLUSH ;  /* 0x00000000000079b7 */ /* 0x0021e40000000000 */
.L_x_111:
[----:B------:R-:W-:Y:S05]  /*5ce0*/  BSYNC B0 ;  /* 0x0000000000007941 */ /* 0x000fea0003800000 */
.L_x_110:
[----:B------:R-:W-:Y:S04]  /*5cf0*/  BSSY B0, `(.L_x_112) ;  /* 0x000002e000007945 */ /* 0x000fe80003800000 */
[----:B------:R-:W-:Y:S05]  /*5d00*/  @P0 BRA `(.L_x_113) ;  /* 0x0000000000b00947 */ /* 0x000fea0003800000 */
[----:B------:R-:W-:-:S13]  /*5d10*/  ISETP.NE.AND P3, PT, R89, 0x3, PT ;  /* 0x000000035900780c */ /* 0x000fda0003f65270 */
[----:B------:R-:W-:Y:S05]  /*5d20*/  @!P3 BRA `(.L_x_114) ;  /* 0x000000000004b947 */ /* 0x000fea0003800000 */
[----:B------:R-:W-:Y:S01]  /*5d30*/  BPT.TRAP 0x1 ;  /* 0x000000040000795c */ /* 0x000fe20000300000 */
.L_x_114:
[----:B------:R-:W-:Y:S01]  /*5d40*/  LEA R14, R93, UR50, 0x3 ;  /* 0x000000325d0e7c11 */ /* 0x000fe2000f8e18ff */
[----:B------:R-:W-:Y:S01]  /*5d50*/  BSSY B1, `(.L_x_115) ;  /* 0x0000004000017945 */ /* 0x000fe20003800000 */
[----:B------:R-:W-:-:S04]  /*5d60*/  SHF.L.U32 R3, R92, 0x1f, RZ ;  /* 0x0000001f5c037819 */ /* 0x000fc800000006ff */
[----:B------:R-:W1:Y:S02]  /*5d70*/  SYNCS.PHASECHK.TRANS64.TRYWAIT P2, [R14+URZ+0xc0], R3 ;  /* 0x0000c0030e0075a7 */ /* 0x000e64000804017f */
[----:B-1----:R-:W-:Y:S05]  /*5d80*/  @!P2 BRA `(.L_x_116) ;  /* 0x0000009000cca947 */ /* 0x002fea0003800000 */
.L_x_373:
[----:B------:R-:W-:Y:S05]  /*5d90*/  BSYNC B1 ;  /* 0x0000000000017941 */ /* 0x000fea0003800000 */
.L_x_115:
[----:B------:R-:W-:Y:S04]  /*5da0*/  BSSY B1, `(.L_x_117) ;  /* 0x0000011000017945 */ /* 0x000fe80003800000 */
[----:B------:R-:W-:Y:S05]  /*5db0*/  @P1 BRA `(.L_x_118) ;  /* 0x00000000003c1947 */ /* 0x000fea0003800000 */
[----:B------:R-:W-:-:S05]  /*5dc0*/  IMAD R15, R93, 0x1000, R8 ;  /* 0x000010005d0f7824 */ /* 0x000fca00078e0208 */
[----:B------:R-:W-:Y:S01]  /*5dd0*/  IADD3 R0, R15, UR50, RZ ;  /* 0x000000320f007c10 */ /* 0x000fe2000fffe0ff */
[----:B------:R-:W-:Y:S03]  /*5de0*/  LDS.U16 R4, [R15+UR50+0x300] ;  /* 0x000300320f047984 */ /* 0x000fe60008000400 */
[----:B------:R-:W-:Y:S01]  /*5df0*/  IADD3 R13, R0, R9, RZ ;  /* 0x00000009000d7210 */ /* 0x000fe20007ffe0ff */
[----:B-1----:R-:W1:Y:S04]  /*5e00*/  LDS.U16 R3, [R15+UR50+0x200] ;  /* 0x000200320f037984 */ /* 0x002e680008000400 */
[----:B------:R-:W-:Y:S04]  /*5e10*/  LDS.U16 R6, [R13+0x300] ;  /* 0x000300000d067984 */ /* 0x000fe80000000400 */
[----:B------:R-:W2:Y:S04]  /*5e20*/  LDS.U16 R7, [R13+0x200] ;  /* 0x000200000d077984 */ /* 0x000ea80000000400 */
[----:B------:R-:W-:Y:S04]  /*5e30*/  LDS.U16 R5, [R15+UR50+0x308] ;  /* 0x000308320f057984 */ /* 0x000fe80008000400 */
[----:B------:R-:W3:Y:S04]  /*5e40*/  LDS.U16 R0, [R15+UR50+0x208] ;  /* 0x000208320f007984 */ /* 0x000ee80008000400 */
[----:B------:R-:W-:Y:S04]  /*5e50*/  LDS.U16 R11, [R13+0x308] ;  /* 0x000308000d0b7984 */ /* 0x000fe80000000400 */
[----:B------:R-:W4:Y:S01]  /*5e60*/  LDS.U16 R12, [R13+0x208] ;  /* 0x000208000d0c7984 */ /* 0x000f220000000400 */
[----:B-1----:R-:W-:-:S02]  /*5e70*/  PRMT R4, R3, 0x5410, R4 ;  /* 0x0000541003047816 */ /* 0x002fc40000000004 */
[----:B--2---:R-:W-:Y:S02]  /*5e80*/  PRMT R6, R7, 0x5410, R6 ;  /* 0x0000541007067816 */ /* 0x004fe40000000006 */
[----:B---3--:R-:W-:Y:S02]  /*5e90*/  PRMT R5, R0, 0x5410, R5 ;  /* 0x0000541000057816 */ /* 0x008fe40000000005 */
[----:B----4-:R-:W-:-:S07]  /*5ea0*/  PRMT R7, R12, 0x5410, R11 ;  /* 0x000054100c077816 */ /* 0x010fce000000000b */
.L_x_118:
[----:B------:R-:W-:Y:S05]  /*5eb0*/  BSYNC B1 ;  /* 0x0000000000017941 */ /* 0x000fea0003800000 */
.L_x_117:
[----:B------:R-:W-:Y:S01]  /*5ec0*/  @!PT LDS RZ, [RZ] ;  /* 0x00000000fffff984 */ /* 0x000fe20000000800 */
[----:B------:R-:W-:Y:S01]  /*5ed0*/  @!PT LDS RZ, [RZ] ;  /* 0x00000000fffff984 */ /* 0x000fe20000000800 */
[----:B------:R-:W-:Y:S01]  /*5ee0*/  @!PT LDS RZ, [RZ] ;  /* 0x00000000fffff984 */ /* 0x000fe20000000800 */
[----:B------:R-:W-:Y:S01]  /*5ef0*/  @!PT LDS RZ, [RZ] ;  /* 0x00000000fffff984 */ /* 0x000fe20000000800 */
[----:B------:R2:W-:Y:S06]  /*5f00*/  MEMBAR.ALL.CTA ;  /* 0x0000000000007992 */ /* 0x0005ec0000008000 */
[----:B--2---:R-:W2:Y:S01]  /*5f10*/  FENCE.VIEW.ASYNC.S ;  /* 0x00000000000073c6 */ /* 0x004ea20000000000 */
[----:B------:R-:W-:Y:S05]  /*5f20*/  @!P3 BRA `(.L_x_119) ;  /* 0x000000000004b947 */ /* 0x000fea0003800000 */
[----:B------:R-:W-:Y:S01]  /*5f30*/  BPT.TRAP 0x1 ;  /* 0x000000040000795c */ /* 0x000fe20000300000 */
.L_x_119:
[----:B-1----:R-:W1:Y:S01]  /*5f40*/  S2R R3, SR_CgaCtaId ;  /* 0x0000000000037919 */ /* 0x002e620000008800 */
[----:B------:R-:W-:Y:S01]  /*5f50*/  VIADD R0, R14, 0xe0 ;  /* 0x000000e00e007836 */ /* 0x000fe20000000000 */
[----:B------:R-:W-:-:S04]  /*5f60*/  IADD3 R93, R93, 0x1, RZ ;  /* 0x000000015d5d7810 */ /* 0x000fc80007ffe0ff */
[----:B------:R-:W-:-:S04]  /*5f70*/  ISETP.NE.AND P2, PT, R93, 0x4, PT ;  /* 0x000000045d00780c */ /* 0x000fc80003f45270 */
[----:B------:R-:W-:Y:S02]  /*5f80*/  SEL R93, R93, RZ, P2 ;  /* 0x000000ff5d5d7207 */ /* 0x000fe40001000000 */
[----:B-1----:R-:W-:Y:S02]  /*5f90*/  PRMT R0, R3, 0x654, R0 ;  /* 0x0000065403007816 */ /* 0x002fe40000000000 */
[----:B------:R-:W-:Y:S02]  /*5fa0*/  SEL R3, RZ, 0x1, P2 ;  /* 0x00000001ff037807 */ /* 0x000fe40001000000 */
[----:B--2---:R1:W-:Y:S02]  /*5fb0*/  SYNCS.ARRIVE.TRANS64.RED.A1T0 RZ, [R0+URZ], RZ ;  /* 0x000000ff00ff79a7 */ /* 0x0043e4000810043f */
[----:B------:R-:W-:-:S07]  /*5fc0*/  LOP3.LUT R92, R92, R3, RZ, 0x3c, !PT ;  /* 0x000000035c5c7212 */ /* 0x000fce00078e3cff */
.L_x_113:
[----:B------:R-:W-:Y:S05]  /*5fd0*/  BSYNC B0 ;  /* 0x0000000000007941 */ /* 0x000fea0003800000 */
.L_x_112:
[----:B-1----:R-:W-:Y:S01]  /*5fe0*/  F2FP.F16.E4M3.UNPACK_B R0, R4 ;  /* 0x00000004ff00723e */ /* 0x002fe200020006ff */
[C---:B------:R-:W-:Y:S01]  /*5ff0*/  FMUL R3, R91.reuse, R140 ;  /* 0x0000008c5b037220 */ /* 0x040fe20000400000 */
[----:B------:R-:W-:Y:S01]  /*6000*/  F2FP.F16.E4M3.UNPACK_B R13, R5 ;  /* 0x00000005ff0d723e */ /* 0x000fe200020006ff */
[C---:B------:R-:W-:Y:S01]  /*6010*/  FMUL R137, R91.reuse, R137 ;  /* 0x000000895b897220 */ /* 0x040fe20000400000 */
[C---:B------:R-:W-:Y:S01]  /*6020*/  FMUL R139, R91.reuse, R139 ;  /* 0x0000008b5b8b7220 */ /* 0x040fe20000400000 */
[--C-:B------:R-:W-:Y:S01]  /*6030*/  HADD2.F32 R11, -RZ, R0.reuse.H0_H0 ;  /* 0x20000000ff0b7230 */ /* 0x100fe20000004100 */
[----:B------:R-:W-:Y:S01]  /*6040*/  F2FP.F16.E4M3.UNPACK_B R14, R5.H1 ;  /* 0x00000005ff0e723e */ /* 0x000fe200030006ff */
[----:B------:R-:W-:Y:S01]  /*6050*/  HADD2.F32 R12, -RZ, R0.H1_H1 ;  /* 0x30000000ff0c7230 */ /* 0x000fe20000004100 */
[----:B------:R-:W-:Y:S01]  /*6060*/  F2FP.F16.E4M3.UNPACK_B R0, R4.H1 ;  /* 0x00000004ff00723e */ /* 0x000fe200030006ff */
[--C-:B------:R-:W-:Y:S02]  /*6070*/  HADD2.F32 R20, -RZ, R13.reuse.H0_H0 ;  /* 0x2000000dff147230 */ /* 0x100fe40000004100 */
[----:B------:R-:W-:Y:S01]  /*6080*/  FMUL R141, R91, R141 ;  /* 0x0000008d5b8d7220 */ /* 0x000fe20000400000 */
[----:B------:R-:W-:-:S02]  /*6090*/  HADD2.F32 R24, -RZ, R13.H1_H1 ;  /* 0x3000000dff187230 */ /* 0x000fc40000004100 */
[C---:B------:R-:W-:Y:S01]  /*60a0*/  FFMA R3, R90.reuse, R12, R3 ;  /* 0x0000000c5a037223 */ /* 0x040fe20000000003 */
[----:B------:R-:W-:Y:S02]  /*60b0*/  HADD2.F32 R12, -RZ, R0.H0_H0 ;  /* 0x20000000ff0c7230 */ /* 0x000fe40000004100 */
[C---:B------:R-:W-:Y:S01]  /*60c0*/  FFMA R137, R90.reuse, R20, R137 ;  /* 0x000000145a897223 */ /* 0x040fe20000000089 */
[----:B------:R-:W-:Y:S01]  /*60d0*/  FMUL R13, R91, R136 ;  /* 0x000000885b0d7220 */ /* 0x000fe20000400000 */
[----:B------:R-:W-:Y:S01]  /*60e0*/  F2FP.F16.E4M3.UNPACK_B R20, R6 ;  /* 0x00000006ff14723e */ /* 0x000fe200020006ff */
[C---:B------:R-:W-:Y:S01]  /*60f0*/  FFMA R141, R90.reuse, R11, R141 ;  /* 0x0000000b5a8d7223 */ /* 0x040fe2000000008d */
[C---:B------:R-:W-:Y:S01]  /*6100*/  FFMA R139, R90.reuse, R12, R139 ;  /* 0x0000000c5a8b7223 */ /* 0x040fe2000000008b */
[----:B------:R-:W-:Y:S02]  /*6110*/  HADD2.F32 R12, -RZ, R14.H0_H0 ;  /* 0x2000000eff0c7230 */ /* 0x000fe40000004100 */
[----:B------:R-:W-:Y:S01]  /*6120*/  FFMA R13, R90, R24, R13 ;  /* 0x000000185a0d7223 */ /* 0x000fe2000000000d */
[----:B------:R-:W-:-:S02]  /*6130*/  HADD2.F32 R0, -RZ, R0.H1_H1 ;  /* 0x30000000ff007230 */ /* 0x000fc40000004100 */
[C---:B------:R-:W-:Y:S01]  /*6140*/  FMUL R11, R91.reuse, R138 ;  /* 0x0000008a5b0b7220 */ /* 0x040fe20000400000 */
[----:B------:R-:W-:Y:S01]  /*6150*/  HADD2.F32 R14, -RZ, R14.H1_H1 ;  /* 0x3000000eff0e7230 */ /* 0x000fe20000004100 */
[----:B------:R-:W-:Y:S01]  /*6160*/  MOV R46, 0x3bbb989d ;  /* 0x3bbb989d002e7802 */ /* 0x000fe20000000f00 */
[C---:B------:R-:W-:Y:S01]  /*6170*/  FMUL R15, R91.reuse, R134 ;  /* 0x000000865b0f7220 */ /* 0x040fe20000400000 */
[--C-:B------:R-:W-:Y:S02]  /*6180*/  HADD2.F32 R24, -RZ, R20.reuse.H0_H0 ;  /* 0x20000014ff187230 */ /* 0x100fe40000004100 */
[----:B------:R-:W-:Y:S01]  /*6190*/  FMUL R133, R91, R133 ;  /* 0x000000855b857220 */ /* 0x000fe20000400000 */
[C---:B------:R-:W-:Y:S01]  /*61a0*/  FFMA R11, R90.reuse, R0, R11 ;  /* 0x000000005a0b7223 */ /* 0x040fe2000000000b */
[C---:B------:R-:W-:Y:S01]  /*61b0*/  FFMA R15, R90.reuse, R14, R15 ;  /* 0x0000000e5a0f7223 */ /* 0x040fe2000000000f */
[----:B------:R-:W-:Y:S02]  /*61c0*/  IMAD.MOV.U32 R48, RZ, RZ, 0x437c0000 ;  /* 0x437c0000ff307424 */ /* 0x000fe400078e00ff */
[----:B------:R-:W-:Y:S01]  /*61d0*/  FFMA.SAT R0, -R141, R46, 0.5 ;  /* 0x3f0000008d007423 */ /* 0x000fe2000000212e */
[----:B------:R-:W-:Y:S01]  /*61e0*/  FFMA R133, R90, R24, R133 ;  /* 0x000000185a857223 */ /* 0x000fe20000000085 */
[----:B------:R-:W-:Y:S01]  /*61f0*/  FFMA.SAT R14, -R3, R46, 0.5 ;  /* 0x3f000000030e7423 */ /* 0x000fe2000000212e */
[----:B------:R-:W-:-:S02]  /*6200*/  HADD2.F32 R24, -RZ, R20.H1_H1 ;  /* 0x30000014ff187230 */ /* 0x000fc40000004100 */
[C---:B------:R-:W-:Y:S01]  /*6210*/  FMUL R21, R91.reuse, R132 ;  /* 0x000000845b157220 */ /* 0x040fe20000400000 */
[----:B------:R-:W-:Y:S01]  /*6220*/  FMUL R135, R91, R135 ;  /* 0x000000875b877220 */ /* 0x000fe20000400000 */
[----:B------:R-:W-:Y:S01]  /*6230*/  FFMA.SAT R20, -R139, R46, 0.5 ;  /* 0x3f0000008b147423 */ /* 0x000fe2000000212e */
[-C--:B------:R-:W-:Y:S01]  /*6240*/  FFMA.RM R0, R0, R48.reuse, 12582913 ;  /* 0x4b40000100007423 */ /* 0x080fe20000004030 */
[----:B------:R-:W-:Y:S01]  /*6250*/  FFMA.RM R14, R14, R48, 12582913 ;  /* 0x4b4000010e0e7423 */ /* 0x000fe20000004030 */
[----:B------:R-:W-:Y:S01]  /*6260*/  F2FP.F16.E4M3.UNPACK_B R29, R6.H1 ;  /* 0x00000006ff1d723e */ /* 0x000fe200030006ff */
[C---:B------:R-:W-:Y:S01]  /*6270*/  FFMA R21, R90.reuse, R24, R21 ;  /* 0x000000185a157223 */ /* 0x040fe20000000015 */
[----:B------:R-:W-:Y:S01]  /*6280*/  FFMA R135, R90, R12, R135 ;  /* 0x0000000c5a877223 */ /* 0x000fe20000000087 */
[----:B------:R-:W-:Y:S01]  /*6290*/  FFMA.RM R24, R20, R48, 12582913 ;  /* 0x4b40000114187423 */ /* 0x000fe20000004030 */
[----:B------:R-:W-:Y:S01]  /*62a0*/  FADD R12, R0, -12583039 ;  /* 0xcb40007f000c7421 */ /* 0x000fe20000000000 */
[----:B------:R-:W-:Y:S01]  /*62b0*/  FADD R20, R14, -12583039 ;  /* 0xcb40007f0e147421 */ /* 0x000fe20000000000 */
[----:B------:R-:W-:-:S02]  /*62c0*/  HADD2.F32 R28, -RZ, R29.H0_H0 ;  /* 0x2000001dff1c7230 */ /* 0x000fc40000004100 */
[----:B------:R-:W-:Y:S01]  /*62d0*/  FMUL R131, R91, R131 ;  /* 0x000000835b837220 */ /* 0x000fe20000400000 */
[----:B------:R-:W-:Y:S01]  /*62e0*/  FFMA R12, -R141, 1.4426950216293334961, -R12 ;  /* 0x3fb8aa3b8d0c7823 */ /* 0x000fe2000000090c */
[----:B------:R-:W-:Y:S01]  /*62f0*/  FFMA R20, -R3, 1.4426950216293334961, -R20 ;  /* 0x3fb8aa3b03147823 */ /* 0x000fe20000000914 */
[----:B------:R-:W-:Y:S01]  /*6300*/  FFMA.SAT R27, -R11, R46, 0.5 ;  /* 0x3f0000000b1b7423 */ /* 0x000fe2000000212e */
[----:B------:R-:W-:Y:S01]  /*6310*/  FFMA R131, R90, R28, R131 ;  /* 0x0000001c5a837223 */ /* 0x000fe20000000083 */
[----:B------:R-:W-:Y:S01]  /*6320*/  FFMA R12, -R141, 1.925963033500011079e-08, R12 ;  /* 0x32a570608d0c7823 */ /* 0x000fe2000000010c */
[----:B------:R-:W-:Y:S01]  /*6330*/  FFMA R20, -R3, 1.925963033500011079e-08, R20 ;  /* 0x32a5706003147823 */ /* 0x000fe20000000114 */
[----:B------:R-:W-:Y:S02]  /*6340*/  HADD2.F32 R31, -RZ, R29.H1_H1 ;  /* 0x3000001dff1f7230 */ /* 0x000fe40000004100 */
[----:B------:R-:W-:Y:S01]  /*6350*/  FFMA.RM R28, R27, R48, 12582913 ;  /* 0x4b4000011b1c7423 */ /* 0x000fe20000004030 */
[----:B------:R-:W-:Y:S01]  /*6360*/  FMUL R3, R91, R130 ;  /* 0x000000825b037220 */ /* 0x000fe20000400000 */
[----:B------:R1:W2:Y:S01]  /*6370*/  MUFU.EX2 R25, R12 ;  /* 0x0000000c00197308 */ /* 0x0002a20000000800 */
[----:B------:R-:W-:Y:S01]  /*6380*/  FADD R26, R24, -12583039 ;  /* 0xcb40007f181a7421 */ /* 0x000fe20000000000 */
[-C--:B------:R-:W-:Y:S01]  /*6390*/  FFMA.SAT R29, -R137, R46.reuse, 0.5 ;  /* 0x3f000000891d7423 */ /* 0x080fe2000000212e */
[----:B------:R-:W-:Y:S01]  /*63a0*/  FFMA R3, R90, R31, R3 ;  /* 0x0000001f5a037223 */ /* 0x000fe20000000003 */
[----:B------:R-:W-:Y:S01]  /*63b0*/  FFMA.SAT R31, -R13, R46, 0.5 ;  /* 0x3f0000000d1f7423 */ /* 0x000fe2000000212e */
[----:B------:R-:W-:Y:S01]  /*63c0*/  FFMA R26, -R139, 1.4426950216293334961, -R26 ;  /* 0x3fb8aa3b8b1a7823 */ /* 0x000fe2000000091a */
[-C--:B------:R-:W-:Y:S01]  /*63d0*/  FFMA.RM R30, R29, R48.reuse, 12582913 ;  /* 0x4b4000011d1e7423 */ /* 0x080fe20000004030 */
[----:B------:R-:W-:Y:S01]  /*63e0*/  F2FP.F16.E4M3.UNPACK_B R35, R7 ;  /* 0x00000007ff23723e */ /* 0x000fe200020006ff */
[----:B------:R-:W-:Y:S01]  /*63f0*/  FFMA.RM R32, R31, R48, 12582913 ;  /* 0x4b4000011f207423 */ /* 0x000fe20000004030 */
[----:B-1----:R-:W-:Y:S01]  /*6400*/  FADD R12, R28, -12583039 ;  /* 0xcb40007f1c0c7421 */ /* 0x002fe20000000000 */
[----:B------:R-:W-:Y:S01]  /*6410*/  FFMA R26, -R139, 1.925963033500011079e-08, R26 ;  /* 0x32a570608b1a7823 */ /* 0x000fe2000000011a */
[----:B------:R1:W-:Y:S01]  /*6420*/  MUFU.EX2 R27, R20 ;  /* 0x00000014001b7308 */ /* 0x0003e20000000800 */
[----:B------:R-:W-:Y:S01]  /*6430*/  FADD R34, R32, -12583039 ;  /* 0xcb40007f20227421 */ /* 0x000fe20000000000 */
[----:B------:R-:W-:Y:S01]  /*6440*/  FFMA R12, -R11, 1.4426950216293334961, -R12 ;  /* 0x3fb8aa3b0b0c7823 */ /* 0x000fe2000000090c */
[----:B------:R-:W-:-:S02]  /*6450*/  HADD2.F32 R33, -RZ, R35.H0_H0 ;  /* 0x20000023ff217230 */ /* 0x000fc40000004100 */
[----:B------:R-:W-:Y:S01]  /*6460*/  FMUL R129, R91, R129 ;  /* 0x000000815b817220 */ /* 0x000fe20000400000 */
[----:B------:R-:W-:Y:S01]  /*6470*/  FFMA R34, -R13, 1.4426950216293334961, -R34 ;  /* 0x3fb8aa3b0d227823 */ /* 0x000fe20000000922 */
[----:B------:R-:W-:Y:S01]  /*6480*/  FFMA R12, -R11, 1.925963033500011079e-08, R12 ;  /* 0x32a570600b0c7823 */ /* 0x000fe2000000010c */
[----:B------:R-:W-:Y:S01]  /*6490*/  FFMA.SAT R11, -R135, R46, 0.5 ;  /* 0x3f000000870b7423 */ /* 0x000fe2000000212e */
[----:B------:R3:W-:Y:S01]  /*64a0*/  MUFU.EX2 R29, R26 ;  /* 0x0000001a001d7308 */ /* 0x0007e20000000800 */
[----:B-1----:R-:W-:Y:S01]  /*64b0*/  FADD R20, R30, -12583039 ;  /* 0xcb40007f1e147421 */ /* 0x002fe20000000000 */
[----:B------:R-:W-:Y:S01]  /*64c0*/  FFMA R34, -R13, 1.925963033500011079e-08, R34 ;  /* 0x32a570600d227823 */ /* 0x000fe20000000122 */
[----:B------:R-:W-:Y:S02]  /*64d0*/  HADD2.F32 R13, -RZ, R35.H1_H1 ;  /* 0x30000023ff0d7230 */ /* 0x000fe40000004100 */
[----:B------:R-:W-:Y:S01]  /*64e0*/  FFMA R129, R90, R33, R129 ;  /* 0x000000215a817223 */ /* 0x000fe20000000081 */
[----:B------:R-:W-:Y:S01]  /*64f0*/  FFMA R20, -R137, 1.4426950216293334961, -R20 ;  /* 0x3fb8aa3b89147823 */ /* 0x000fe20000000914 */
[----:B------:R-:W-:Y:S01]  /*6500*/  F2FP.F16.E4M3.UNPACK_B R43, R7.H1 ;  /* 0x00000007ff2b723e */ /* 0x000fe200030006ff */
[----:B------:R-:W-:Y:S01]  /*6510*/  FMUL R127, R91, R127 ;  /* 0x0000007f5b7f7220 */ /* 0x000fe20000400000 */
[----:B------:R1:W-:Y:S01]  /*6520*/  MUFU.EX2 R31, R12 ;  /* 0x0000000c001f7308 */ /* 0x0003e20000000800 */
[----:B---3--:R-:W-:Y:S01]  /*6530*/  FFMA.RM R26, R11, R48, 12582913 ;  /* 0x4b4000010b1a7423 */ /* 0x008fe20000004030 */
[----:B------:R-:W-:Y:S01]  /*6540*/  FFMA.SAT R11, -R15, R46, 0.5 ;  /* 0x3f0000000f0b7423 */ /* 0x000fe2000000212e */
[----:B------:R-:W-:Y:S01]  /*6550*/  FFMA R20, -R137, 1.925963033500011079e-08, R20 ;  /* 0x32a5706089147823 */ /* 0x000fe20000000114 */
[--C-:B------:R-:W-:Y:S01]  /*6560*/  HADD2.F32 R39, -RZ, R43.reuse.H0_H0 ;  /* 0x2000002bff277230 */ /* 0x100fe20000004100 */
[----:B------:R-:W-:Y:S01]  /*6570*/  SHF.L.U32 R0, R0, 0x17, RZ ;  /* 0x0000001700007819 */ /* 0x000fe200000006ff */
[----:B------:R-:W-:Y:S01]  /*6580*/  FFMA.RM R36, R11, R48, 12582913 ;  /* 0x4b4000010b247423 */ /* 0x000fe20000004030 */
[----:B------:R-:W-:Y:S01]  /*6590*/  FMUL R11, R91, R128 ;  /* 0x000000805b0b7220 */ /* 0x000fe20000400000 */
[----:B------:R3:W4:Y:S01]  /*65a0*/  MUFU.EX2 R33, R20 ;  /* 0x0000001400217308 */ /* 0x0007220000000800 */
[----:B-1----:R-:W-:Y:S01]  /*65b0*/  FADD R12, R26, -12583039 ;  /* 0xcb40007f1a0c7421 */ /* 0x002fe20000000000 */
[----:B------:R-:W-:Y:S01]  /*65c0*/  FADD R38, R36, -12583039 ;  /* 0xcb40007f24267421 */ /* 0x000fe20000000000 */
[C---:B------:R-:W-:Y:S01]  /*65d0*/  FFMA R11, R90.reuse, R13, R11 ;  /* 0x0000000d5a0b7223 */ /* 0x040fe2000000000b */
[----:B------:R-:W-:Y:S01]  /*65e0*/  FFMA.SAT R13, -R133, R46, 0.5 ;  /* 0x3f000000850d7423 */ /* 0x000fe2000000212e */
[----:B------:R-:W-:Y:S01]  /*65f0*/  FFMA R12, -R135, 1.4426950216293334961, -R12 ;  /* 0x3fb8aa3b870c7823 */ /* 0x000fe2000000090c */
[----:B------:R-:W-:Y:S01]  /*6600*/  FFMA R38, -R15, 1.4426950216293334961, -R38 ;  /* 0x3fb8aa3b0f267823 */ /* 0x000fe20000000926 */
[----:B------:R-:W-:Y:S01]  /*6610*/  HADD2.F32 R43, -RZ, R43.H1_H1 ;  /* 0x3000002bff2b7230 */ /* 0x000fe20000004100 */
[----:B------:R1:W5:Y:S01]  /*6620*/  MUFU.EX2 R35, R34 ;  /* 0x0000002200237308 */ /* 0x0003620000000800 */
[----:B---3--:R-:W-:Y:S01]  /*6630*/  FFMA.RM R20, R13, R48, 12582913 ;  /* 0x4b4000010d147423 */ /* 0x008fe20000004030 */
[----:B------:R-:W-:Y:S01]  /*6640*/  FFMA R12, -R135, 1.925963033500011079e-08, R12 ;  /* 0x32a57060870c7823 */ /* 0x000fe2000000010c */
[----:B------:R-:W-:Y:S01]  /*6650*/  FFMA.SAT R13, -R21, R46, 0.5 ;  /* 0x3f000000150d7423 */ /* 0x000fe2000000212e */
[----:B------:R-:W-:Y:S01]  /*6660*/  FFMA R38, -R15, 1.925963033500011079e-08, R38 ;  /* 0x32a570600f267823 */ /* 0x000fe20000000126 */
[----:B------:R-:W-:Y:S01]  /*6670*/  FFMA R127, R90, R39, R127 ;  /* 0x000000275a7f7223 */ /* 0x000fe2000000007f */
[----:B--2---:R-:W-:Y:S01]  /*6680*/  FFMA R50, R0, R25, 1 ;  /* 0x3f80000000327423 */ /* 0x004fe20000000019 */
[----:B------:R-:W-:Y:S01]  /*6690*/  FFMA.RM R40, R13, R48, 12582913 ;  /* 0x4b4000010d287423 */ /* 0x000fe20000004030 */
[----:B------:R2:W-:Y:S01]  /*66a0*/  MUFU.EX2 R37, R12 ;  /* 0x0000000c00257308 */ /* 0x0005e20000000800 */
[-C--:B------:R-:W-:Y:S01]  /*66b0*/  FFMA.SAT R13, -R3, R46.reuse, 0.5 ;  /* 0x3f000000030d7423 */ /* 0x080fe2000000212e */
[----:B-1----:R-:W-:Y:S01]  /*66c0*/  FADD R34, R20, -12583039 ;  /* 0xcb40007f14227421 */ /* 0x002fe20000000000 */
[----:B------:R-:W-:Y:S01]  /*66d0*/  FADD R42, R40, -12583039 ;  /* 0xcb40007f282a7421 */ /* 0x000fe20000000000 */
[----:B------:R-:W-:Y:S01]  /*66e0*/  FFMA.SAT R45, -R127, R46, 0.5 ;  /* 0x3f0000007f2d7423 */ /* 0x000fe2000000212e */
[----:B------:R-:W-:Y:S01]  /*66f0*/  FFMA.RM R41, R13, R48, 12582913 ;  /* 0x4b4000010d297423 */ /* 0x000fe20000004030 */
[----:B------:R-:W-:Y:S01]  /*6700*/  FMUL R13, R91, R126 ;  /* 0x0000007e5b0d7220 */ /* 0x000fe20000400000 */
[----:B------:R-:W-:Y:S01]  /*6710*/  FFMA R34, -R133, 1.4426950216293334961, -R34 ;  /* 0x3fb8aa3b85227823 */ /* 0x000fe20000000922 */
[----:B------:R1:W-:Y:S01]  /*6720*/  MUFU.EX2 R15, R38 ;  /* 0x00000026000f7308 */ /* 0x0003e20000000800 */
[----:B--2---:R-:W-:Y:S01]  /*6730*/  FFMA.SAT R12, -R131, R46, 0.5 ;  /* 0x3f000000830c7423 */ /* 0x004fe2000000212e */
[----:B------:R-:W-:Y:S01]  /*6740*/  FFMA R13, R90, R43, R13 ;  /* 0x0000002b5a0d7223 */ /* 0x000fe2000000000d */
[----:B------:R-:W-:Y:S01]  /*6750*/  FFMA R34, -R133, 1.925963033500011079e-08, R34 ;  /* 0x32a5706085227823 */ /* 0x000fe20000000122 */
[----:B------:R-:W-:Y:S01]  /*6760*/  FADD R44, R41, -12583039 ;  /* 0xcb40007f292c7421 */ /* 0x000fe20000000000 */
[----:B------:R-:W-:Y:S01]  /*6770*/  FFMA.RM R12, R12, R48, 12582913 ;  /* 0x4b4000010c0c7423 */ /* 0x000fe20000004030 */
[-C--:B------:R-:W-:Y:S01]  /*6780*/  FFMA.SAT R43, -R11, R46.reuse, 0.5 ;  /* 0x3f0000000b2b7423 */ /* 0x080fe2000000212e */
[----:B------:R-:W-:Y:S01]  /*6790*/  FFMA.SAT R47, -R13, R46, 0.5 ;  /* 0x3f0000000d2f7423 */ /* 0x000fe2000000212e */
[----:B------:R-:W-:Y:S01]  /*67a0*/  FFMA R42, -R21, 1.4426950216293334961, -R42 ;  /* 0x3fb8aa3b152a7823 */ /* 0x000fe2000000092a */
[----:B-1----:R-:W-:Y:S01]  /*67b0*/  FADD R38, R12, -12583039 ;  /* 0xcb40007f0c267421 */ /* 0x002fe20000000000 */
[----:B------:R1:W-:Y:S01]  /*67c0*/  MUFU.EX2 R39, R34 ;  /* 0x0000002200277308 */ /* 0x0003e20000000800 */
[----:B------:R-:W-:Y:S01]  /*67d0*/  FFMA R44, -R3, 1.4426950216293334961, -R44 ;  /* 0x3fb8aa3b032c7823 */ /* 0x000fe2000000092c */
[-C--:B------:R-:W-:Y:S01]  /*67e0*/  FFMA.RM R43, R43, R48.reuse, 12582913 ;  /* 0x4b4000012b2b7423 */ /* 0x080fe20000004030 */
[----:B------:R-:W-:Y:S01]  /*67f0*/  FFMA R38, -R131, 1.4426950216293334961, -R38 ;  /* 0x3fb8aa3b83267823 */ /* 0x000fe20000000926 */
[-C--:B------:R-:W-:Y:S01]  /*6800*/  FFMA.RM R45, R45, R48.reuse, 12582913 ;  /* 0x4b4000012d2d7423 */ /* 0x080fe20000004030 */
[----:B------:R-:W-:Y:S01]  /*6810*/  FFMA.RM R47, R47, R48, 12582913 ;  /* 0x4b4000012f2f7423 */ /* 0x000fe20000004030 */
[----:B------:R-:W-:Y:S01]  /*6820*/  FFMA R42, -R21, 1.925963033500011079e-08, R42 ;  /* 0x32a57060152a7823 */ /* 0x000fe2000000012a */
[----:B------:R-:W-:Y:S01]  /*6830*/  FFMA R38, -R131, 1.925963033500011079e-08, R38 ;  /* 0x32a5706083267823 */ /* 0x000fe20000000126 */
[----:B------:R-:W-:Y:S01]  /*6840*/  FFMA R44, -R3, 1.925963033500011079e-08, R44 ;  /* 0x32a57060032c7823 */ /* 0x000fe2000000012c */
[----:B-1----:R-:W-:Y:S01]  /*6850*/  FFMA.SAT R34, -R129, R46, 0.5 ;  /* 0x3f00000081227423 */ /* 0x002fe2000000212e */
[----:B------:R-:W-:Y:S01]  /*6860*/  FADD R46, R43, -12583039 ;  /* 0xcb40007f2b2e7421 */ /* 0x000fe20000000000 */
[----:B------:R1:W-:Y:S01]  /*6870*/  MUFU.EX2 R3, R38 ;  /* 0x0000002600037308 */ /* 0x0003e20000000800 */
[----:B------:R-:W-:Y:S01]  /*6880*/  IADD3 R0, R50, 0x1800000, RZ ;  /* 0x0180000032007810 */ /* 0x000fe20007ffe0ff */
[----:B------:R-:W-:Y:S01]  /*6890*/  FFMA.RM R34, R34, R48, 12582913 ;  /* 0x4b40000122227423 */ /* 0x000fe20000004030 */
[----:B------:R-:W-:Y:S01]  /*68a0*/  FADD R48, R47, -12583039 ;  /* 0xcb40007f2f307421 */ /* 0x000fe20000000000 */
[----:B------:R-:W-:Y:S01]  /*68b0*/  FFMA R46, -R11, 1.4426950216293334961, -R46 ;  /* 0x3fb8aa3b0b2e7823 */ /* 0x000fe2000000092e */
[----:B------:R-:W-:Y:S01]  /*68c0*/  LOP3.LUT R0, R0, 0x7f800000, RZ, 0xc0, !PT ;  /* 0x7f80000000007812 */ /* 0x000fe200078ec0ff */
[----:B------:R-:W-:-:S02]  /*68d0*/  IMAD.SHL.U32 R24, R24, 0x800000, RZ ;  /* 0x0080000018187824 */ /* 0x000fc400078e00ff */
[----:B------:R-:W-:Y:S01]  /*68e0*/  FFMA R48, -R13, 1.4426950216293334961, -R48 ;  /* 0x3fb8aa3b0d307823 */ /* 0x000fe20000000930 */
[----:B------:R2:W3:Y:S01]  /*68f0*/  MUFU.EX2 R21, R42 ;  /* 0x0000002a00157308 */ /* 0x0004e20000000800 */
[----:B-1----:R-:W-:Y:S01]  /*6900*/  FADD R38, R45, -12583039 ;  /* 0xcb40007f2d267421 */ /* 0x002fe20000000000 */
[----:B------:R-:W-:Y:S01]  /*6910*/  FFMA R46, -R11, 1.925963033500011079e-08, R46 ;  /* 0x32a570600b2e7823 */ /* 0x000fe2000000012e */
[----:B------:R-:W-:Y:S01]  /*6920*/  FFMA R48, -R13, 1.925963033500011079e-08, R48 ;  /* 0x32a570600d307823 */ /* 0x000fe20000000130 */
[----:B------:R-:W-:Y:S01]  /*6930*/  ISETP.GT.U32.AND P2, PT, R0, 0x1ffffff, PT ;  /* 0x01ffffff0000780c */ /* 0x000fe20003f44070 */
[C---:B------:R-:W-:Y:S01]  /*6940*/  FFMA R38, -R127.reuse, 1.4426950216293334961, -R38 ;  /* 0x3fb8aa3b7f267823 */ /* 0x040fe20000000926 */
[----:B------:R-:W-:Y:S01]  /*6950*/  SHF.L.U32 R30, R30, 0x17, RZ ;  /* 0x000000171e1e7819 */ /* 0x000fe200000006ff */
[----:B------:R-:W-:Y:S01]  /*6960*/  IMAD.SHL.U32 R32, R32, 0x800000, RZ ;  /* 0x0080000020207824 */ /* 0x000fe200078e00ff */
[----:B------:R-:W1:Y:S01]  /*6970*/  MUFU.EX2 R44, R44 ;  /* 0x0000002c002c7308 */ /* 0x000e620000000800 */
[----:B--2---:R-:W-:Y:S01]  /*6980*/  FADD R42, R34, -12583039 ;  /* 0xcb40007f222a7421 */ /* 0x004fe20000000000 */
[----:B------:R-:W-:Y:S01]  /*6990*/  FFMA R38, -R127, 1.925963033500011079e-08, R38 ;  /* 0x32a570607f267823 */ /* 0x000fe20000000126 */
[----:B------:R-:W-:Y:S01]  /*69a0*/  SHF.L.U32 R28, R28, 0x17, RZ ;  /* 0x000000171c1c7819 */ /* 0x000fe200000006ff */
[----:B------:R-:W-:-:S02]  /*69b0*/  IMAD.SHL.U32 R20, R20, 0x800000, RZ ;  /* 0x0080000014147824 */ /* 0x000fc400078e00ff */
[C---:B------:R-:W-:Y:S01]  /*69c0*/  FFMA R42, -R129.reuse, 1.4426950216293334961, -R42 ;  /* 0x3fb8aa3b812a7823 */ /* 0x040fe2000000092a */
[----:B------:R-:W-:Y:S01]  /*69d0*/  SHF.L.U32 R40, R40, 0x17, RZ ;  /* 0x0000001728287819 */ /* 0x000fe200000006ff */
[----:B------:R-:W-:Y:S01]  /*69e0*/  IMAD.SHL.U32 R12, R12, 0x800000, RZ ;  /* 0x008000000c0c7824 */ /* 0x000fe200078e00ff */
[----:B------:R-:W-:Y:S01]  /*69f0*/  MUFU.EX2 R46, R46 ;  /* 0x0000002e002e7308 */ /* 0x000fe20000000800 */
[----:B------:R-:W-:Y:S01]  /*6a00*/  FFMA R42, -R129, 1.925963033500011079e-08, R42 ;  /* 0x32a57060812a7823 */ /* 0x000fe2000000012a */
[----:B------:R-:W-:Y:S01]  /*6a10*/  SHF.L.U32 R14, R14, 0x17, RZ ;  /* 0x000000170e0e7819 */ /* 0x000fe200000006ff */
[----:B------:R-:W-:Y:S01]  /*6a20*/  IMAD.SHL.U32 R43, R43, 0x800000, RZ ;  /* 0x008000002b2b7824 */ /* 0x000fe200078e00ff */
[----:B------:R-:W-:Y:S01]  /*6a30*/  SHF.L.U32 R26, R26, 0x17, RZ ;  /* 0x000000171a1a7819 */ /* 0x000fe200000006ff */
[----:B------:R-:W-:Y:S01]  /*6a40*/  BSSY B1, `(.L_x_120) ;  /* 0x0000022000017945 */ /* 0x000fe20003800000 */
[----:B------:R-:W-:Y:S01]  /*6a50*/  SHF.L.U32 R36, R36, 0x17, RZ ;  /* 0x0000001724247819 */ /* 0x000fe200000006ff */
[----:B----4-:R-:W-:Y:S01]  /*6a60*/  FFMA R30, R30, R33, 1 ;  /* 0x3f8000001e1e7423 */ /* 0x010fe20000000021 */
[----:B------:R-:W2:Y:S01]  /*6a70*/  MUFU.EX2 R11, R42 ;  /* 0x0000002a000b7308 */ /* 0x000ea20000000800 */
[----:B------:R-:W-:Y:S01]  /*6a80*/  SHF.L.U32 R41, R41, 0x17, RZ ;  /* 0x0000001729297819 */ /* 0x000fe200000006ff */
[----:B------:R-:W-:Y:S01]  /*6a90*/  FFMA R24, R24, R29, 1 ;  /* 0x3f80000018187423 */ /* 0x000fe2000000001d */
[----:B------:R-:W-:Y:S01]  /*6aa0*/  SHF.L.U32 R34, R34, 0x17, RZ ;  /* 0x0000001722227819 */ /* 0x000fe200000006ff */
[----:B------:R-:W-:Y:S01]  /*6ab0*/  FFMA R31, R28, R31, 1 ;  /* 0x3f8000001c1f7423 */ /* 0x000fe2000000001f */
[----:B------:R-:W-:Y:S01]  /*6ac0*/  SHF.L.U32 R45, R45, 0x17, RZ ;  /* 0x000000172d2d7819 */ /* 0x000fe200000006ff */
[----:B-----5:R-:W-:Y:S01]  /*6ad0*/  FFMA R25, R32, R35, 1 ;  /* 0x3f80000020197423 */ /* 0x020fe20000000023 */
[----:B------:R-:W-:Y:S01]  /*6ae0*/  SHF.L.U32 R47, R47, 0x17, RZ ;  /* 0x000000172f2f7819 */ /* 0x000fe200000006ff */
[----:B------:R-:W4:Y:S01]  /*6af0*/  MUFU.EX2 R38, R38 ;  /* 0x0000002600267308 */ /* 0x000f220000000800 */
[----:B---3--:R-:W-:Y:S01]  /*6b00*/  FFMA R33, R40, R21, 1 ;  /* 0x3f80000028217423 */ /* 0x008fe20000000015 */
[----:B------:R-:W-:Y:S01]  /*6b10*/  FFMA R27, R14, R27, 1 ;  /* 0x3f8000000e1b7423 */ /* 0x000fe2000000001b */
[----:B------:R-:W-:Y:S01]  /*6b20*/  FFMA R26, R26, R37, 1 ;  /* 0x3f8000001a1a7423 */ /* 0x000fe20000000025 */
[----:B------:R-:W-:Y:S01]  /*6b30*/  FFMA R29, R36, R15, 1 ;  /* 0x3f800000241d7423 */ /* 0x000fe2000000000f */
[----:B------:R-:W-:Y:S01]  /*6b40*/  FFMA R28, R20, R39, 1 ;  /* 0x3f800000141c7423 */ /* 0x000fe20000000027 */
[----:B------:R-:W-:Y:S01]  /*6b50*/  FFMA R32, R12, R3, 1 ;  /* 0x3f8000000c207423 */ /* 0x000fe20000000003 */
[----:B-1----:R-:W-:Y:S01]  /*6b60*/  FFMA R41, R41, R44, 1 ;  /* 0x3f80000029297423 */ /* 0x002fe2000000002c */
[----:B------:R-:W1:Y:S01]  /*6b70*/  MUFU.EX2 R48, R48 ;  /* 0x0000003000307308 */ /* 0x000e620000000800 */
[----:B--2---:R-:W-:Y:S01]  /*6b80*/  FFMA R40, R34, R11, 1 ;  /* 0x3f80000022287423 */ /* 0x004fe2000000000b */
[----:B------:R-:W-:Y:S01]  /*6b90*/  FFMA R43, R43, R46, 1 ;  /* 0x3f8000002b2b7423 */ /* 0x000fe2000000002e */
[----:B----4-:R-:W-:Y:S01]  /*6ba0*/  FFMA R38, R45, R38, 1 ;  /* 0x3f8000002d267423 */ /* 0x010fe20000000026 */
[----:B-1----:R-:W-:Y:S01]  /*6bb0*/  FFMA R47, R47, R48, 1 ;  /* 0x3f8000002f2f7423 */ /* 0x002fe20000000030 */
[----:B------:R-:W-:Y:S06]  /*6bc0*/  @P2 BRA `(.L_x_121) ;  /* 0x0000000000142947 */ /* 0x000fec0003800000 */
[----:B------:R-:W-:Y:S01]  /*6bd0*/  IMAD.MOV.U32 R3, RZ, RZ, R50 ;  /* 0x000000ffff037224 */ /* 0x000fe200078e0032 */
[----:B------:R-:W-:-:S07]  /*6be0*/  MOV R36, 0x6c00 ;  /* 0x00006c0000247802 */ /* 0x000fce0000000f00 */
[----:B------:R-:W-:Y:S05]  /*6bf0*/  CALL.REL.NOINC `($__internal_0_$__cuda_sm20_rcp_rn_f32_slowpath) ;  /* 0x0000008c00507944 */ /* 0x000fea0003c00000 */
[----:B------:R-:W-:Y:S01]  /*6c00*/  MOV R11, R0 ;  /* 0x00000000000b7202 */ /* 0x000fe20000000f00 */
[----:B------:R-:W-:Y:S06]  /*6c10*/  BRA `(.L_x_122) ;  /* 0x0000000000107947 */ /* 0x000fec0003800000 */
.L_x_121:
[----:B------:R-:W1:Y:S02]  /*6c20*/  MUFU.RCP R11, R50 ;  /* 0x00000032000b7308 */ /* 0x000e640000001000 */
[----:B-1----:R-:W-:-:S04]  /*6c30*/  FFMA R0, R50, R11, -1 ;  /* 0xbf80000032007423 */ /* 0x002fc8000000000b */
[----:B------:R-:W-:-:S04]  /*6c40*/  FADD.FTZ R0, -R0, -RZ ;  /* 0x800000ff00007221 */ /* 0x000fc80000010100 */
[----:B------:R-:W-:-:S07]  /*6c50*/  FFMA R11, R11, R0, R11 ;  /* 0x000000000b0b7223 */ /* 0x000fce000000000b */
.L_x_122:
[----:B------:R-:W-:Y:S05]  /*6c60*/  BSYNC B1 ;  /* 0x0000000000017941 */ /* 0x000fea0003800000 */
.L_x_120:
[----:B------:R-:W-:Y:S01]  /*6c70*/  IADD3 R0, R27, 0x1800000, RZ ;  /* 0x018000001b007810 */ /* 0x000fe20007ffe0ff */
[----:B------:R-:W-:Y:S03]  /*6c80*/  BSSY B1, `(.L_x_123) ;  /* 0x000000d000017945 */ /* 0x000fe60003800000 */
[----:B------:R-:W-:-:S04]  /*6c90*/  LOP3.LUT R0, R0, 0x7f800000, RZ, 0xc0, !PT ;  /* 0x7f80000000007812 */ /* 0x000fc800078ec0ff */
[----:B------:R-:W-:-:S13]  /*6ca0*/  ISETP.GT.U32.AND P2, PT, R0, 0x1ffffff, PT ;  /* 0x01ffffff0000780c */ /* 0x000fda0003f44070 */
[----:B------:R-:W-:Y:S05]  /*6cb0*/  @P2 BRA `(.L_x_124) ;  /* 0x0000000000142947 */ /* 0x000fea0003800000 */
[----:B------:R-:W-:Y:S01]  /*6cc0*/  IMAD.MOV.U32 R3, RZ, RZ, R27 ;  /* 0x000000ffff037224 */ /* 0x000fe200078e001b */
[----:B------:R-:W-:-:S07]  /*6cd0*/  MOV R36, 0x6cf0 ;  /* 0x00006cf000247802 */ /* 0x000fce0000000f00 */
[----:B------:R-:W-:Y:S05]  /*6ce0*/  CALL.REL.NOINC `($__internal_0_$__cuda_sm20_rcp_rn_f32_slowpath) ;  /* 0x0000008c00147944 */ /* 0x000fea0003c00000 */
[----:B------:R-:W-:Y:S01]  /*6cf0*/  MOV R14, R0 ;  /* 0x00000000000e7202 */ /* 0x000fe20000000f00 */
[----:B------:R-:W-:Y:S06]  /*6d00*/  BRA `(.L_x_125) ;  /* 0x0000000000107947 */ /* 0x000fec0003800000 */
.L_x_124:
[----:B------:R-:W1:Y:S02]  /*6d10*/  MUFU.RCP R14, R27 ;  /* 0x0000001b000e7308 */ /* 0x000e640000001000 */
[----:B-1----:R-:W-:-:S04]  /*6d20*/  FFMA R0, R27, R14, -1 ;  /* 0xbf8000001b007423 */ /* 0x002fc8000000000e */
[----:B------:R-:W-:-:S04]  /*6d30*/  FADD.FTZ R3, -R0, -RZ ;  /* 0x800000ff00037221 */ /* 0x000fc80000010100 */
[----:B------:R-:W-:-:S07]  /*6d40*/  FFMA R14, R14, R3, R14 ;  /* 0x000000030e0e7223 */ /* 0x000fce000000000e */
.L_x_125:
[----:B------:R-:W-:Y:S05]  /*6d50*/  BSYNC B1 ;  /* 0x0000000000017941 */ /* 0x000fea0003800000 */
.L_x_123:
        /* <DEDUP_REMOVED lines=10> */
.L_x_127:
[----:B------:R-:W1:Y:S02]  /*6e00*/  MUFU.RCP R15, R24 ;  /* 0x00000018000f7308 */ /* 0x000e640000001000 */
[----:B-1----:R-:W-:-:S04]  /*6e10*/  FFMA R0, R24, R15, -1 ;  /* 0xbf80000018007423 */ /* 0x002fc8000000000f */
[----:B------:R-:W-:-:S04]  /*6e20*/  FADD.FTZ R0, -R0, -RZ ;  /* 0x800000ff00007221 */ /* 0x000fc80000010100 */
[----:B------:R-:W-:-:S07]  /*6e30*/  FFMA R15, R15, R0, R15 ;  /* 0x000000000f0f7223 */ /* 0x000fce000000000f */
.L_x_128:
[----:B------:R-:W-:Y:S05]  /*6e40*/  BSYNC B1 ;  /* 0x0000000000017941 */ /* 0x000fea0003800000 */
.L_x_126:
        /* <DEDUP_REMOVED lines=10> */
.L_x_130:
[----:B------:R-:W1:Y:S02]  /*6ef0*/  MUFU.RCP R20, R31 ;  /* 0x0000001f00147308 */ /* 0x000e640000001000 */
[----:B-1----:R-:W-:-:S04]  /*6f00*/  FFMA R0, R31, R20, -1 ;  /* 0xbf8000001f007423 */ /* 0x002fc80000000014 */
[----:B------:R-:W-:-:S04]  /*6f10*/  FADD.FTZ R3, -R0, -RZ ;  /* 0x800000ff00037221 */ /* 0x000fc80000010100 */
[----:B------:R-:W-:-:S07]  /*6f20*/  FFMA R20, R20, R3, R20 ;  /* 0x0000000314147223 */ /* 0x000fce0000000014 */
.L_x_131:
[----:B------:R-:W-:Y:S05]  /*6f30*/  BSYNC B1 ;  /* 0x0000000000017941 */ /* 0x000fea0003800000 */
.L_x_129:
        /* <DEDUP_REMOVED lines=10> */
.L_x_133:
[----:B------:R-:W1:Y:S02]  /*6fe0*/  MUFU.RCP R21, R30 ;  /* 0x0000001e00157308 */ /* 0x000e640000001000 */
[----:B-1----:R-:W-:-:S04]  /*6ff0*/  FFMA R0, R30, R21, -1 ;  /* 0xbf8000001e007423 */ /* 0x002fc80000000015 */
[----:B------:R-:W-:-:S04]  /*7000*/  FADD.FTZ R0, -R0, -RZ ;  /* 0x800000ff00007221 */ /* 0x000fc80000010100 */
[----:B------:R-:W-:-:S07]  /*7010*/  FFMA R21, R21, R0, R21 ;  /* 0x0000000015157223 */ /* 0x000fce0000000015 */
.L_x_134:
[----:B------:R-:W-:Y:S05]  /*7020*/  BSYNC B1 ;  /* 0x0000000000017941 */ /* 0x000fea0003800000 */
.L_x_132:
        /* <DEDUP_REMOVED lines=10> */
.L_x_136:
[----:B------:R-:W1:Y:S02]  /*70d0*/  MUFU.RCP R24, R25 ;  /* 0x0000001900187308 */ /* 0x000e640000001000 */
[----:B-1----:R-:W-:-:S04]  /*70e0*/  FFMA R0, R25, R24, -1 ;  /* 0xbf80000019007423 */ /* 0x002fc80000000018 */
[----:B------:R-:W-:-:S04]  /*70f0*/  FADD.FTZ R3, -R0, -RZ ;  /* 0x800000ff00037221 */ /* 0x000fc80000010100 */
[----:B------:R-:W-:-:S07]  /*7100*/  FFMA R24, R24, R3, R24 ;  /* 0x0000000318187223 */ /* 0x000fce0000000018 */
.L_x_137:
[----:B------:R-:W-:Y:S05]  /*7110*/  BSYNC B1 ;  /* 0x0000000000017941 */ /* 0x000fea0003800000 */
.L_x_135:
        /* <DEDUP_REMOVED lines=10> */
.L_x_139:
[----:B------:R-:W1:Y:S02]  /*71c0*/  MUFU.RCP R25, R26 ;  /* 0x0000001a00197308 */ /* 0x000e640000001000 */
[----:B-1----:R-:W-:-:S04]  /*71d0*/  FFMA R0, R26, R25, -1 ;  /* 0xbf8000001a007423 */ /* 0x002fc80000000019 */
[----:B------:R-:W-:-:S04]  /*71e0*/  FADD.FTZ R0, -R0, -RZ ;  /* 0x800000ff00007221 */ /* 0x000fc80000010100 */
[----:B------:R-:W-:-:S07]  /*71f0*/  FFMA R25, R25, R0, R25 ;  /* 0x0000000019197223 */ /* 0x000fce0000000019 */
.L_x_140:
[----:B------:R-:W-:Y:S05]  /*7200*/  BSYNC B1 ;  /* 0x0000000000017941 */ /* 0x000fea0003800000 */
.L_x_138:
        /* <DEDUP_REMOVED lines=10> */
.L_x_142:
[----:B------:R-:W1:Y:S02]  /*72b0*/  MUFU.RCP R26, R29 ;  /* 0x0000001d001a7308 */ /* 0x000e640000001000 */
[----:B-1----:R-:W-:-:S04]  /*72c0*/  FFMA R0, R29, R26, -1 ;  /* 0xbf8000001d007423 */ /* 0x002fc8000000001a */
[----:B------:R-:W-:-:S04]  /*72d0*/  FADD.FTZ R3, -R0, -RZ ;  /* 0x800000ff00037221 */ /* 0x000fc80000010100 */
[----:B------:R-:W-:-:S07]  /*72e0*/  FFMA R26, R26, R3, R26 ;  /* 0x000000031a1a7223 */ /* 0x000fce000000001a */
.L_x_143:
[----:B------:R-:W-:Y:S05]  /*72f0*/  BSYNC B1 ;  /* 0x0000000000017941 */ /* 0x000fea0003800000 */
.L_x_141:
        /* <DEDUP_REMOVED lines=10> */
.L_x_145:
[----:B------:R-:W1:Y:S02]  /*73a0*/  MUFU.RCP R27, R28 ;  /* 0x0000001c001b7308 */ /* 0x000e640000001000 */
[----:B-1----:R-:W-:-:S04]  /*73b0*/  FFMA R0, R28, R27, -1 ;  /* 0xbf8000001c007423 */ /* 0x002fc8000000001b */
[----:B------:R-:W-:-:S04]  /*73c0*/  FADD.FTZ R0, -R0, -RZ ;  /* 0x800000ff00007221 */ /* 0x000fc80000010100 */
[----:B------:R-:W-:-:S07]  /*73d0*/  FFMA R27, R27, R0, R27 ;  /* 0x000000001b1b7223 */ /* 0x000fce000000001b */
.L_x_146:
[----:B------:R-:W-:Y:S05]  /*73e0*/  BSYNC B1 ;  /* 0x0000000000017941 */ /* 0x000fea0003800000 */
.L_x_144:
        /* <DEDUP_REMOVED lines=10> */
.L_x_148:
[----:B------:R-:W1:Y:S02]  /*7490*/  MUFU.RCP R28, R33 ;  /* 0x00000021001c7308 */ /* 0x000e640000001000 */
[----:B-1----:R-:W-:-:S04]  /*74a0*/  FFMA R0, R33, R28, -1 ;  /* 0xbf80000021007423 */ /* 0x002fc8000000001c */
[----:B------:R-:W-:-:S04]  /*74b0*/  FADD.FTZ R3, -R0, -RZ ;  /* 0x800000ff00037221 */ /* 0x000fc80000010100 */
[----:B------:R-:W-:-:S07]  /*74c0*/  FFMA R28, R28, R3, R28 ;  /* 0x000000031c1c7223 */ /* 0x000fce000000001c */
.L_x_149:
[----:B------:R-:W-:Y:S05]  /*74d0*/  BSYNC B1 ;  /* 0x0000000000017941 */ /* 0x000fea0003800000 */
.L_x_147:
        /* <DEDUP_REMOVED lines=10> */
.L_x_151:
[----:B------:R-:W1:Y:S02]  /*7580*/  MUFU.RCP R29, R32 ;  /* 0x00000020001d7308 */ /* 0x000e640000001000 */
[----:B-1----:R-:W-:-:S04]  /*7590*/  FFMA R0, R32, R29, -1 ;  /* 0xbf80000020007423 */ /* 0x002fc8000000001d */
[----:B------:R-:W-:-:S04]  /*75a0*/  FADD.FTZ R0, -R0, -RZ ;  /* 0x800000ff00007221 */ /* 0x000fc80000010100 */
[----:B------:R-:W-:-:S07]  /*75b0*/  FFMA R29, R29, R0, R29 ;  /* 0x000000001d1d7223 */ /* 0x000fce000000001d */
.L_x_152:
[----:B------:R-:W-:Y:S05]  /*75c0*/  BSYNC B1 ;  /* 0x0000000000017941 */ /* 0x000fea0003800000 */
.L_x_150:
        /* <DEDUP_REMOVED lines=10> */
.L_x_154:
[----:B------:R-:W1:Y:S02]  /*7670*/  MUFU.RCP R30, R41 ;  /* 0x00000029001e7308 */ /* 0x000e640000001000 */
[----:B-1----:R-:W-:-:S04]  /*7680*/  FFMA R0, R41, R30, -1 ;  /* 0xbf80000029007423 */ /* 0x002fc8000000001e */
[----:B------:R-:W-:-:S04]  /*7690*/  FADD.FTZ R3, -R0, -RZ ;  /* 0x800000ff00037221 */ /* 0x000fc80000010100 */
[----:B------:R-:W-:-:S07]  /*76a0*/  FFMA R30, R30, R3, R30 ;  /* 0x000000031e1e7223 */ /* 0x000fce000000001e */
.L_x_155:
[----:B------:R-:W-:Y:S05]  /*76b0*/  BSYNC B1 ;  /* 0x0000000000017941 */ /* 0x000fea0003800000 */
.L_x_153:
        /* <DEDUP_REMOVED lines=10> */
.L_x_157:
[----:B------:R-:W1:Y:S02]  /*7760*/  MUFU.RCP R31, R40 ;  /* 0x00000028001f7308 */ /* 0x000e640000001000 */
[----:B-1----:R-:W-:-:S04]  /*7770*/  FFMA R0, R40, R31, -1 ;  /* 0xbf80000028007423 */ /* 0x002fc8000000001f */
[----:B------:R-:W-:-:S04]  /*7780*/  FADD.FTZ R0, -R0, -RZ ;  /* 0x800000ff00007221 */ /* 0x000fc80000010100 */
[----:B------:R-:W-:-:S07]  /*7790*/  FFMA R31, R31, R0, R31 ;  /* 0x000000001f1f7223 */ /* 0x000fce000000001f */
.L_x_158:
[----:B------:R-:W-:Y:S05]  /*77a0*/  BSYNC B1 ;  /* 0x0000000000017941 */ /* 0x000fea0003800000 */
.L_x_156:
        /* <DEDUP_REMOVED lines=10> */
.L_x_160:
[----:B------:R-:W1:Y:S02]  /*7850*/  MUFU.RCP R32, R43 ;  /* 0x0000002b00207308 */ /* 0x000e640000001000 */
[----:B-1----:R-:W-:-:S04]  /*7860*/  FFMA R0, R43, R32, -1 ;  /* 0xbf8000002b007423 */ /* 0x002fc80000000020 */
[----:B------:R-:W-:-:S04]  /*7870*/  FADD.FTZ R3, -R0, -RZ ;  /* 0x800000ff00037221 */ /* 0x000fc80000010100 */
[----:B------:R-:W-:-:S07]  /*7880*/  FFMA R32, R32, R3, R32 ;  /* 0x0000000320207223 */ /* 0x000fce0000000020 */
.L_x_161:
[----:B------:R-:W-:Y:S05]  /*7890*/  BSYNC B1 ;  /* 0x0000000000017941 */ /* 0x000fea0003800000 */
.L_x_159:
        /* <DEDUP_REMOVED lines=10> */
.L_x_163:
[----:B------:R-:W1:Y:S02]  /*7940*/  MUFU.RCP R33, R38 ;  /* 0x0000002600217308 */ /* 0x000e640000001000 */
[----:B-1----:R-:W-:-:S04]  /*7950*/  FFMA R0, R38, R33, -1 ;  /* 0xbf80000026007423 */ /* 0x002fc80000000021 */
[----:B------:R-:W-:-:S04]  /*7960*/  FADD.FTZ R0, -R0, -RZ ;  /* 0x800000ff00007221 */ /* 0x000fc80000010100 */
[----:B------:R-:W-:-:S07]  /*7970*/  FFMA R33, R33, R0, R33 ;  /* 0x0000000021217223 */ /* 0x000fce0000000021 */
.L_x_164:
[----:B------:R-:W-:Y:S05]  /*7980*/  BSYNC B1 ;  /* 0x0000000000017941 */ /* 0x000fea0003800000 */
.L_x_162:
        /* <DEDUP_REMOVED lines=8> */
[----:B------:R-:W-:Y:S05]  /*7a10*/  BRA `(.L_x_167) ;  /* 0x0000000000107947 */ /* 0x000fea0003800000 */
.L_x_166:
[----:B------:R-:W1:Y:S02]  /*7a20*/  MUFU.RCP R0, R47 ;  /* 0x0000002f00007308 */ /* 0x000e640000001000 */
[----:B-1----:R-:W-:-:S04]  /*7a30*/  FFMA R3, R47, R0, -1 ;  /* 0xbf8000002f037423 */ /* 0x002fc80000000000 */
[----:B------:R-:W-:-:S04]  /*7a40*/  FADD.FTZ R3, -R3, -RZ ;  /* 0x800000ff03037221 */ /* 0x000fc80000010100 */
[----:B------:R-:W-:-:S07]  /*7a50*/  FFMA R0, R0, R3, R0 ;  /* 0x0000000300007223 */ /* 0x000fce0000000000 */
.L_x_167:
[----:B------:R-:W-:Y:S05]  /*7a60*/  BSYNC B1 ;  /* 0x0000000000017941 */ /* 0x000fea0003800000 */
.L_x_165:
[----:B------:R-:W-:Y:S02]  /*7a70*/  F2FP.SATFINITE.E4M3.F32.PACK_AB_MERGE_C R11, R14, R11, RZ ;  /* 0x0000000b0e0b723e */ /* 0x000fe400048070ff */
[----:B------:R-:W-:Y:S02]  /*7a80*/  F2FP.SATFINITE.E4M3.F32.PACK_AB_MERGE_C R15, R20, R15, RZ ;  /* 0x0000000f140f723e */ /* 0x000fe400048070ff */
[----:B------:R-:W-:Y:S02]  /*7a90*/  F2FP.SATFINITE.E4M3.F32.PACK_AB_MERGE_C R21, R24, R21, RZ ;  /* 0x000000151815723e */ /* 0x000fe400048070ff */
[----:B------:R-:W-:Y:S02]  /*7aa0*/  F2FP.SATFINITE.E4M3.F32.PACK_AB_MERGE_C R25, R26, R25, RZ ;  /* 0x000000191a19723e */ /* 0x000fe400048070ff */
[----:B------:R-:W-:Y:S02]  /*7ab0*/  F2FP.SATFINITE.E4M3.F32.PACK_AB_MERGE_C R27, R28, R27, RZ ;  /* 0x0000001b1c1b723e */ /* 0x000fe400048070ff */
[----:B------:R-:W-:-:S02]  /*7ac0*/  F2FP.SATFINITE.E4M3.F32.PACK_AB_MERGE_C R29, R30, R29, RZ ;  /* 0x0000001d1e1d723e */ /* 0x000fc400048070ff */
[----:B------:R-:W-:Y:S02]  /*7ad0*/  F2FP.SATFINITE.E4M3.F32.PACK_AB_MERGE_C R31, R32, R31, RZ ;  /* 0x0000001f201f723e */ /* 0x000fe400048070ff */
[----:B------:R-:W-:Y:S01]  /*7ae0*/  F2FP.SATFINITE.E4M3.F32.PACK_AB_MERGE_C R33, R0, R33, RZ ;  /* 0x000000210021723e */ /* 0x000fe200048070ff */
[----:B------:R-:W-:Y:S06]  /*7af0*/  @P5 BRA `(.L_x_168) ;  /* 0x0000000000045947 */ /* 0x000fec0003800000 */
[----:B------:R-:W-:-:S04]  /*7b00*/  DEPBAR.LE SB0, 0x1 ;  /* 0x000080400000791a */ /* 0x000fc80000000000 */
.L_x_168:
[----:B------:R-:W-:Y:S05]  /*7b10*/  WARPSYNC.ALL ;  /* 0x0000000000007948 */ /* 0x000fea0003800000 */
[----:B------:R-:W-:Y:S06]  /*7b20*/  BAR.SYNC.DEFER_BLOCKING 0x1, 0x100 ;  /* 0x0044000000007b1d */ /* 0x000fec0000010000 */
[----:B------:R-:W-:Y:S01]  /*7b30*/  BSSY B0, `(.L_x_169) ;  /* 0x0000019000007945 */ /* 0x000fe20003800000 */
        /* <DEDUP_REMOVED lines=18> */
[----:B------:R-:W-:Y:S02]  /*7c60*/  UIADD3 UR4, UR50, 0x5200, URZ ;  /* 0x0000520032047890 */ /* 0x000fe4000fffe03f */
[----:B------:R-:W-:Y:S01]  /*7c70*/  UIADD3.X UR9, URZ, UR43, URZ, UP0, !UPT ;  /* 0x0000002b3f097290 */ /* 0x000fe200087fe43f */
[----:B------:R-:W-:Y:S01]  /*7c80*/  UMOV UR6, UR46 ;  /* 0x0000002e00067c82 */ /* 0x000fe20008000000 */
[----:B------:R-:W-:-:S07]  /*7c90*/  UMOV UR7, UR47 ;  /* 0x0000002f00077c82 */ /* 0x000fce0008000000 */
[----:B------:R1:W-:Y:S02]  /*7ca0*/  UTMASTG.3D [UR4], [UR8] ;  /* 0x00000004080073b5 */ /* 0x0003e40008010000 */
[----:B-1----:R0:W-:Y:S02]  /*7cb0*/  UTMACMDFLUSH ;  /* 0x00000000000079b7 */ /* 0x0021e40000000000 */
.L_x_170:
[----:B------:R-:W-:Y:S05]  /*7cc0*/  BSYNC B0 ;  /* 0x0000000000007941 */ /* 0x000fea0003800000 */
.L_x_169:
[----:B------:R-:W-:Y:S04]  /*7cd0*/  BSSY B0, `(.L_x_171) ;  /* 0x000002e000007945 */ /* 0x000fe80003800000 */
[----:B------:R-:W-:Y:S05]  /*7ce0*/  @P0 BRA `(.L_x_172) ;  /* 0x0000000000b00947 */ /* 0x000fea0003800000 */
[----:B------:R-:W-:-:S13]  /*7cf0*/  ISETP.NE.AND P3, PT, R89, 0x3, PT ;  /* 0x000000035900780c */ /* 0x000fda0003f65270 */
[----:B------:R-:W-:Y:S05]  /*7d00*/  @!P3 BRA `(.L_x_173) ;  /* 0x000000000004b947 */ /* 0x000fea0003800000 */
[----:B------:R-:W-:Y:S01]  /*7d10*/  BPT.TRAP 0x1 ;  /* 0x000000040000795c */ /* 0x000fe20000300000 */
.L_x_173:
[----:B------:R-:W-:Y:S01]  /*7d20*/  LEA R13, R93, UR50, 0x3 ;  /* 0x000000325d0d7c11 */ /* 0x000fe2000f8e18ff */
[----:B------:R-:W-:Y:S01]  /*7d30*/  BSSY B1, `(.L_x_174) ;  /* 0x0000004000017945 */ /* 0x000fe20003800000 */
[----:B------:R-:W-:-:S04]  /*7d40*/  SHF.L.U32 R0, R92, 0x1f, RZ ;  /* 0x0000001f5c007819 */ /* 0x000fc800000006ff */
[----:B------:R-:W1:Y:S02]  /*7d50*/  SYNCS.PHASECHK.TRANS64.TRYWAIT P2, [R13+URZ+0xc0], R0 ;  /* 0x0000c0000d0075a7 */ /* 0x000e64000804017f */
[----:B-1----:R-:W-:Y:S05]  /*7d60*/  @!P2 BRA `(.L_x_175) ;  /* 0x0000007000e8a947 */ /* 0x002fea0003800000 */
.L_x_374:
[----:B------:R-:W-:Y:S05]  /*7d70*/  BSYNC B1 ;  /* 0x0000000000017941 */ /* 0x000fea0003800000 */
.L_x_174:
[----:B------:R-:W-:Y:S04]  /*7d80*/  BSSY B1, `(.L_x_176) ;  /* 0x0000011000017945 */ /* 0x000fe80003800000 */
[----:B------:R-:W-:Y:S05]  /*7d90*/  @P1 BRA `(.L_x_177) ;  /* 0x00000000003c1947 */ /* 0x000fea0003800000 */
[----:B------:R-:W-:-:S04]  /*7da0*/  LEA R14, R93, R8, 0xc ;  /* 0x000000085d0e7211 */ /* 0x000fc800078e60ff */
[----:B-1----:R-:W-:Y:S01]  /*7db0*/  IADD3 R0, R14, UR50, RZ ;  /* 0x000000320e007c10 */ /* 0x002fe2000fffe0ff */
[----:B------:R-:W-:Y:S04]  /*7dc0*/  LDS.U16 R4, [R14+UR50+0x300] ;  /* 0x000300320e047984 */ /* 0x000fe80008000400 */
[----:B------:R-:W-:Y:S01]  /*7dd0*/  IMAD.IADD R15, R0, 0x1, R9 ;  /* 0x00000001000f7824 */ /* 0x000fe200078e0209 */
[----:B------:R-:W1:Y:S04]  /*7de0*/  LDS.U16 R3, [R14+UR50+0x200] ;  /* 0x000200320e037984 */ /* 0x000e680008000400 */
        /* <DEDUP_REMOVED lines=10> */
.L_x_177:
[----:B------:R-:W-:Y:S05]  /*7e90*/  BSYNC B1 ;  /* 0x0000000000017941 */ /* 0x000fea0003800000 */
.L_x_176:
        /* <DEDUP_REMOVED lines=8> */
.L_x_178:
[----:B------:R-:W3:Y:S01]  /*7f20*/  S2R R3, SR_CgaCtaId ;  /* 0x0000000000037919 */ /* 0x000ee20000008800 */
[----:B-1----:R-:W-:Y:S02]  /*7f30*/  IADD3 R0, R13, 0xe0, RZ ;  /* 0x000000e00d007810 */ /* 0x002fe40007ffe0ff */
[----:B------:R-:W-:-:S04]  /*7f40*/  IADD3 R93, R93, 0x1, RZ ;  /* 0x000000015d5d7810 */ /* 0x000fc80007ffe0ff */
[----:B------:R-:W-:-:S04]  /*7f50*/  ISETP.NE.AND P2, PT, R93, 0x4, PT ;  /* 0x000000045d00780c */ /* 0x000fc80003f45270 */
[----:B------:R-:W-:Y:S02]  /*7f60*/  SEL R93, R93, RZ, P2 ;  /* 0x000000ff5d5d7207 */ /* 0x000fe40001000000 */
[----:B---3--:R-:W-:Y:S02]  /*7f70*/  PRMT R0, R3, 0x654, R0 ;  /* 0x0000065403007816 */ /* 0x008fe40000000000 */
[----:B------:R-:W-:Y:S02]  /*7f80*/  SEL R3, RZ, 0x1, P2 ;  /* 0x00000001ff037807 */ /* 0x000fe40001000000 */
[----:B--2---:R1:W-:Y:S02]  /*7f90*/  SYNCS.ARRIVE.TRANS64.RED.A1T0 RZ, [R0+URZ], RZ ;  /* 0x000000ff00ff79a7 */ /* 0x0043e4000810043f */
[----:B------:R-:W-:-:S07]  /*7fa0*/  LOP3.LUT R92, R92, R3, RZ, 0x3c, !PT ;  /* 0x000000035c5c7212 */ /* 0x000fce00078e3cff */
.L_x_172:
[----:B------:R-:W-:Y:S05]  /*7fb0*/  BSYNC B0 ;  /* 0x0000000000007941 */ /* 0x000fea0003800000 */
.L_x_171:
        /* <DEDUP_REMOVED lines=23> */
[----:B------:R-:W-:Y:S02]  /*8130*/  HADD2.F32 R14, -RZ, R14.H1_H1 ;  /* 0x3000000eff0e7230 */ /* 0x000fe40000004100 */
[C---:B------:R-:W-:Y:S01]  /*8140*/  FMUL R15, R91.reuse, R118 ;  /* 0x000000765b0f7220 */ /* 0x040fe20000400000 */
[--C-:B------:R-:W-:Y:S02]  /*8150*/  HADD2.F32 R24, -RZ, R20.reuse.H0_H0 ;  /* 0x20000014ff187230 */ /* 0x100fe40000004100 */
[----:B------:R-:W-:Y:S01]  /*8160*/  FMUL R117, R91, R117 ;  /* 0x000000755b757220 */ /* 0x000fe20000400000 */
[----:B------:R-:W-:Y:S02]  /*8170*/  IMAD.MOV.U32 R46, RZ, RZ, 0x3bbb989d ;  /* 0x3bbb989dff2e7424 */ /* 0x000fe400078e00ff */
[C---:B------:R-:W-:Y:S01]  /*8180*/  FFMA R11, R90.reuse, R0, R11 ;  /* 0x000000005a0b7223 */ /* 0x040fe2000000000b */
[----:B------:R-:W-:Y:S01]  /*8190*/  MOV R48, 0x437c0000 ;  /* 0x437c000000307802 */ /* 0x000fe20000000f00 */
[C---:B------:R-:W-:Y:S01]  /*81a0*/  FFMA R15, R90.reuse, R14, R15 ;  /* 0x0000000e5a0f7223 */ /* 0x040fe2000000000f */
        /* <DEDUP_REMOVED lines=107> */
[----:B------:R-:W-:-:S02]  /*8860*/  VIADD R0, R50, 0x1800000 ;  /* 0x0180000032007836 */ /* 0x000fc40000000000 */
[----:B------:R-:W-:Y:S01]  /*8870*/  FFMA.RM R34, R34, R48, 12582913 ;  /* 0x4b40000122227423 */ /* 0x000fe20000004030 */
[----:B------:R-:W-:Y:S01]  /*8880*/  FADD R48, R47, -12583039 ;  /* 0xcb40007f2f307421 */ /* 0x000fe20000000000 */
[----:B------:R-:W-:Y:S01]  /*8890*/  FFMA R46, -R11, 1.4426950216293334961, -R46 ;  /* 0x3fb8aa3b0b2e7823 */ /* 0x000fe2000000092e */
[----:B------:R-:W-:Y:S01]  /*88a0*/  SHF.L.U32 R24, R24, 0x17, RZ ;  /* 0x0000001718187819 */ /* 0x000fe200000006ff */
[----:B------:R-:W-:Y:S02]  /*88b0*/  IMAD.SHL.U32 R30, R30, 0x800000, RZ ;  /* 0x008000001e1e7824 */ /* 0x000fe400078e00ff */
[----:B------:R-:W-:Y:S01]  /*88c0*/  FFMA R48, -R13, 1.4426950216293334961, -R48 ;  /* 0x3fb8aa3b0d307823 */ /* 0x000fe20000000930 */
[----:B------:R2:W3:Y:S01]  /*88d0*/  MUFU.EX2 R21, R42 ;  /* 0x0000002a00157308 */ /* 0x0004e20000000800 */
[----:B-1----:R-:W-:Y:S01]  /*88e0*/  FADD R38, R45, -12583039 ;  /* 0xcb40007f2d267421 */ /* 0x002fe20000000000 */
[----:B------:R-:W-:Y:S01]  /*88f0*/  FFMA R46, -R11, 1.925963033500011079e-08, R46 ;  /* 0x32a570600b2e7823 */ /* 0x000fe2000000012e */
[----:B------:R-:W-:Y:S01]  /*8900*/  FFMA R48, -R13, 1.925963033500011079e-08, R48 ;  /* 0x32a570600d307823 */ /* 0x000fe20000000130 */
[----:B------:R-:W-:Y:S01]  /*8910*/  LOP3.LUT R0, R0, 0x7f800000, RZ, 0xc0, !PT ;  /* 0x7f80000000007812 */ /* 0x000fe200078ec0ff */
[C---:B------:R-:W-:Y:S01]  /*8920*/  FFMA R38, -R111.reuse, 1.4426950216293334961, -R38 ;  /* 0x3fb8aa3b6f267823 */ /* 0x040fe20000000926 */
[----:B------:R-:W-:Y:S01]  /*8930*/  SHF.L.U32 R28, R28, 0x17, RZ ;  /* 0x000000171c1c7819 */ /* 0x000fe200000006ff */
[----:B------:R-:W-:Y:S01]  /*8940*/  IMAD.SHL.U32 R14, R14, 0x800000, RZ ;  /* 0x008000000e0e7824 */ /* 0x000fe200078e00ff */
[----:B------:R-:W1:Y:S01]  /*8950*/  MUFU.EX2 R44, R44 ;  /* 0x0000002c002c7308 */ /* 0x000e620000000800 */
[----:B--2---:R-:W-:Y:S01]  /*8960*/  FADD R42, R34, -12583039 ;  /* 0xcb40007f222a7421 */ /* 0x004fe20000000000 */
[----:B------:R-:W-:Y:S01]  /*8970*/  FFMA R38, -R111, 1.925963033500011079e-08, R38 ;  /* 0x32a570606f267823 */ /* 0x000fe20000000126 */
[----:B------:R-:W-:Y:S01]  /*8980*/  ISETP.GT.U32.AND P2, PT, R0, 0x1ffffff, PT ;  /* 0x01ffffff0000780c */ /* 0x000fe20003f44070 */
        /* <DEDUP_REMOVED lines=34> */
[----:B------:R-:W-:Y:S02]  /*8bb0*/  MOV R3, R50 ;  /* 0x0000003200037202 */ /* 0x000fe40000000f00 */
[----:B------:R-:W-:-:S07]  /*8bc0*/  MOV R36, 0x8be0 ;  /* 0x00008be000247802 */ /* 0x000fce0000000f00 */
[----:B------:R-:W-:Y:S05]  /*8bd0*/  CALL.REL.NOINC `($__internal_0_$__cuda_sm20_rcp_rn_f32_slowpath) ;  /* 0x0000006c00587944 */ /* 0x000fea0003c00000 */
[----:B------:R-:W-:Y:S01]  /*8be0*/  MOV R11, R0 ;  /* 0x00000000000b7202 */ /* 0x000fe20000000f00 */
[----:B------:R-:W-:Y:S06]  /*8bf0*/  BRA `(.L_x_181) ;  /* 0x0000000000107947 */ /* 0x000fec0003800000 */
.L_x_180:
[----:B------:R-:W1:Y:S02]  /*8c00*/  MUFU.RCP R11, R50 ;  /* 0x00000032000b7308 */ /* 0x000e640000001000 */
[----:B-1----:R-:W-:-:S04]  /*8c10*/  FFMA R0, R50, R11, -1 ;  /* 0xbf80000032007423 */ /* 0x002fc8000000000b */
[----:B------:R-:W-:-:S04]  /*8c20*/  FADD.FTZ R0, -R0, -RZ ;  /* 0x800000ff00007221 */ /* 0x000fc80000010100 */
[----:B------:R-:W-:-:S07]  /*8c30*/  FFMA R11, R11, R0, R11 ;  /* 0x000000000b0b7223 */ /* 0x000fce000000000b */
.L_x_181:
[----:B------:R-:W-:Y:S05]  /*8c40*/  BSYNC B1 ;  /* 0x0000000000017941 */ /* 0x000fea0003800000 */
.L_x_179:
        /* <DEDUP_REMOVED lines=10> */
.L_x_183:
[----:B------:R-:W1:Y:S02]  /*8cf0*/  MUFU.RCP R14, R27 ;  /* 0x0000001b000e7308 */ /* 0x000e640000001000 */
[----:B-1----:R-:W-:-:S04]  /*8d00*/  FFMA R0, R27, R14, -1 ;  /* 0xbf8000001b007423 */ /* 0x002fc8000000000e */
[----:B------:R-:W-:-:S04]  /*8d10*/  FADD.FTZ R3, -R0, -RZ ;  /* 0x800000ff00037221 */ /* 0x000fc80000010100 */
[----:B------:R-:W-:-:S07]  /*8d20*/  FFMA R14, R14, R3, R14 ;  /* 0x000000030e0e7223 */ /* 0x000fce000000000e */
.L_x_184:
[----:B------:R-:W-:Y:S05]  /*8d30*/  BSYNC B1 ;  /* 0x0000000000017941 */ /* 0x000fea0003800000 */
.L_x_182:
        /* <DEDUP_REMOVED lines=10> */
.L_x_186:
[----:B------:R-:W1:Y:S02]  /*8de0*/  MUFU.RCP R15, R24 ;  /* 0x00000018000f7308 */ /* 0x000e640000001000 */
[----:B-1----:R-:W-:-:S04]  /*8df0*/  FFMA R0, R24, R15, -1 ;  /* 0xbf80000018007423 */ /* 0x002fc8000000000f */
[----:B------:R-:W-:-:S04]  /*8e00*/  FADD.FTZ R0, -R0, -RZ ;  /* 0x800000ff00007221 */ /* 0x000fc80000010100 */
[----:B------:R-:W-:-:S07]  /*8e10*/  FFMA R15, R15, R0, R15 ;  /* 0x000000000f0f7223 */ /* 0x000fce000000000f */
.L_x_187:
[----:B------:R-:W-:Y:S05]  /*8e20*/  BSYNC B1 ;  /* 0x0000000000017941 */ /* 0x000fea0003800000 */
.L_x_185:
        /* <DEDUP_REMOVED lines=10> */
.L_x_189:
[----:B------:R-:W1:Y:S02]  /*8ed0*/  MUFU.RCP R20, R31 ;  /* 0x0000001f00147308 */ /* 0x000e640000001000 */
[----:B-1----:R-:W-:-:S04]  /*8ee0*/  FFMA R0, R31, R20, -1 ;  /* 0xbf8000001f007423 */ /* 0x002fc80000000014 */
[----:B------:R-:W-:-:S04]  /*8ef0*/  FADD.FTZ R3, -R0, -RZ ;  /* 0x800000ff00037221 */ /* 0x000fc80000010100 */
[----:B------:R-:W-:-:S07]  /*8f00*/  FFMA R20, R20, R3, R20 ;  /* 0x0000000314147223 */ /* 0x000fce0000000014 */
.L_x_190:
[----:B------:R-:W-:Y:S05]  /*8f10*/  BSYNC B1 ;  /* 0x0000000000017941 */ /* 0x000fea0003800000 */
.L_x_188:
        /* <DEDUP_REMOVED lines=10> */
.L_x_192:
[----:B------:R-:W1:Y:S02]  /*8fc0*/  MUFU.RCP R21, R30 ;  /* 0x0000001e00157308 */ /* 0x000e640000001000 */
[----:B-1----:R-:W-:-:S04]  /*8fd0*/  FFMA R0, R30, R21, -1 ;  /* 0xbf8000001e007423 */ /* 0x002fc80000000015 */
[----:B------:R-:W-:-:S04]  /*8fe0*/  FADD.FTZ R0, -R0, -RZ ;  /* 0x800000ff00007221 */ /* 0x000fc80000010100 */
[----:B------:R-:W-:-:S07]  /*8ff0*/  FFMA R21, R21, R0, R21 ;  /* 0x0000000015157223 */ /* 0x000fce0000000015 */
.L_x_193:
[----:B------:R-:W-:Y:S05]  /*9000*/  BSYNC B1 ;  /* 0x0000000000017941 */ /* 0x000fea0003800000 */
.L_x_191:
        /* <DEDUP_REMOVED lines=10> */
.L_x_195:
[----:B------:R-:W1:Y:S02]  /*90b0*/  MUFU.RCP R24, R25 ;  /* 0x0000001900187308 */ /* 0x000e640000001000 */
[----:B-1----:R-:W-:-:S04]  /*90c0*/  FFMA R0, R25, R24, -1 ;  /* 0xbf80000019007423 */ /* 0x002fc80000000018 */
[----:B------:R-:W-:-:S04]  /*90d0*/  FADD.FTZ R3, -R0, -RZ ;  /* 0x800000ff00037221 */ /* 0x000fc80000010100 */
[----:B------:R-:W-:-:S07]  /*90e0*/  FFMA R24, R24, R3, R24 ;  /* 0x0000000318187223 */ /* 0x000fce0000000018 */
.L_x_196:
[----:B------:R-:W-:Y:S05]  /*90f0*/  BSYNC B1 ;  /* 0x0000000000017941 */ /* 0x000fea0003800000 */
.L_x_194:
        /* <DEDUP_REMOVED lines=10> */
.L_x_198:
[----:B------:R-:W1:Y:S02]  /*91a0*/  MUFU.RCP R25, R26 ;  /* 0x0000001a00197308 */ /* 0x000e640000001000 */
[----:B-1----:R-:W-:-:S04]  /*91b0*/  FFMA R0, R26, R25, -1 ;  /* 0xbf8000001a007423 */ /* 0x002fc80000000019 */
[----:B------:R-:W-:-:S04]  /*91c0*/  FADD.FTZ R0, -R0, -RZ ;  /* 0x800000ff00007221 */ /* 0x000fc80000010100 */
[----:B------:R-:W-:-:S07]  /*91d0*/  FFMA R25, R25, R0, R25 ;  /* 0x0000000019197223 */ /* 0x000fce0000000019 */
.L_x_199:
[----:B------:R-:W-:Y:S05]  /*91e0*/  BSYNC B1 ;  /* 0x0000000000017941 */ /* 0x000fea0003800000 */
.L_x_197:
        /* <DEDUP_REMOVED lines=10> */
.L_x_201:
[----:B------:R-:W1:Y:S02]  /*9290*/  MUFU.RCP R26, R29 ;  /* 0x0000001d001a7308 */ /* 0x000e640000001000 */
[----:B-1----:R-:W-:-:S04]  /*92a0*/  FFMA R0, R29, R26, -1 ;  /* 0xbf8000001d007423 */ /* 0x002fc8000000001a */
[----:B------:R-:W-:-:S04]  /*92b0*/  FADD.FTZ R3, -R0, -RZ ;  /* 0x800000ff00037221 */ /* 0x000fc80000010100 */
[----:B------:R-:W-:-:S07]  /*92c0*/  FFMA R26, R26, R3, R26 ;  /* 0x000000031a1a7223 */ /* 0x000fce000000001a */
.L_x_202:
[----:B------:R-:W-:Y:S05]  /*92d0*/  BSYNC B1 ;  /* 0x0000000000017941 */ /* 0x000fea0003800000 */
.L_x_200:
        /* <DEDUP_REMOVED lines=10> */
.L_x_204:
[----:B------:R-:W1:Y:S02]  /*9380*/  MUFU.RCP R27, R28 ;  /* 0x0000001c001b7308 */ /* 0x000e640000001000 */
[----:B-1----:R-:W-:-:S04]  /*9390*/  FFMA R0, R28, R27, -1 ;  /* 0xbf8000001c007423 */ /* 0x002fc8000000001b */
[----:B------:R-:W-:-:S04]  /*93a0*/  FADD.FTZ R0, -R0, -RZ ;  /* 0x800000ff00007221 */ /* 0x000fc80000010100 */
[----:B------:R-:W-:-:S07]  /*93b0*/  FFMA R27, R27, R0, R27 ;  /* 0x000000001b1b7223 */ /* 0x000fce000000001b */
.L_x_205:
[----:B------:R-:W-:Y:S05]  /*93c0*/  BSYNC B1 ;  /* 0x0000000000017941 */ /* 0x000fea0003800000 */
.L_x_203:
        /* <DEDUP_REMOVED lines=10> */
.L_x_207:
[----:B------:R-:W1:Y:S02]  /*9470*/  MUFU.RCP R28, R33 ;  /* 0x00000021001c7308 */ /* 0x000e640000001000 */
[----:B-1----:R-:W-:-:S04]  /*9480*/  FFMA R0, R33, R28, -1 ;  /* 0xbf80000021007423 */ /* 0x002fc8000000001c */
[----:B------:R-:W-:-:S04]  /*9490*/  FADD.FTZ R3, -R0, -RZ ;  /* 0x800000ff00037221 */ /* 0x000fc80000010100 */
[----:B------:R-:W-:-:S07]  /*94a0*/  FFMA R28, R28, R3, R28 ;  /* 0x000000031c1c7223 */ /* 0x000fce000000001c */
.L_x_208:
[----:B------:R-:W-:Y:S05]  /*94b0*/  BSYNC B1 ;  /* 0x0000000000017941 */ /* 0x000fea0003800000 */
.L_x_206:
        /* <DEDUP_REMOVED lines=10> */
.L_x_210:
[----:B------:R-:W1:Y:S02]  /*9560*/  MUFU.RCP R29, R32 ;  /* 0x00000020001d7308 */ /* 0x000e640000001000 */
[----:B-1----:R-:W-:-:S04]  /*9570*/  FFMA R0, R32, R29, -1 ;  /* 0xbf80000020007423 */ /* 0x002fc8000000001d */
[----:B------:R-:W-:-:S04]  /*9580*/  FADD.FTZ R0, -R0, -RZ ;  /* 0x800000ff00007221 */ /* 0x000fc80000010100 */
[----:B------:R-:W-:-:S07]  /*9590*/  FFMA R29, R29, R0, R29 ;  /* 0x000000001d1d7223 */ /* 0x000fce000000001d */
.L_x_211:
[----:B------:R-:W-:Y:S05]  /*95a0*/  BSYNC B1 ;  /* 0x0000000000017941 */ /* 0x000fea0003800000 */
.L_x_209:
        /* <DEDUP_REMOVED lines=10> */
.L_x_213:
[----:B------:R-:W1:Y:S02]  /*9650*/  MUFU.RCP R30, R41 ;  /* 0x00000029001e7308 */ /* 0x000e640000001000 */
[----:B-1----:R-:W-:-:S04]  /*9660*/  FFMA R0, R41, R30, -1 ;  /* 0xbf80000029007423 */ /* 0x002fc8000000001e */
[----:B------:R-:W-:-:S04]  /*9670*/  FADD.FTZ R3, -R0, -RZ ;  /* 0x800000ff00037221 */ /* 0x000fc80000010100 */
[----:B------:R-:W-:-:S07]  /*9680*/  FFMA R30, R30, R3, R30 ;  /* 0x000000031e1e7223 */ /* 0x000fce000000001e */
.L_x_214:
[----:B------:R-:W-:Y:S05]  /*9690*/  BSYNC B1 ;  /* 0x0000000000017941 */ /* 0x000fea0003800000 */
.L_x_212:
        /* <DEDUP_REMOVED lines=10> */
.L_x_216:
[----:B------:R-:W1:Y:S02]  /*9740*/  MUFU.RCP R31, R40 ;  /* 0x00000028001f7308 */ /* 0x000e640000001000 */
[----:B-1----:R-:W-:-:S04]  /*9750*/  FFMA R0, R40, R31, -1 ;  /* 0xbf80000028007423 */ /* 0x002fc8000000001f */
[----:B------:R-:W-:-:S04]  /*9760*/  FADD.FTZ R0, -R0, -RZ ;  /* 0x800000ff00007221 */ /* 0x000fc80000010100 */
[----:B------:R-:W-:-:S07]  /*9770*/  FFMA R31, R31, R0, R31 ;  /* 0x000000001f1f7223 */ /* 0x000fce000000001f */
.L_x_217:
[----:B------:R-:W-:Y:S05]  /*9780*/  BSYNC B1 ;  /* 0x0000000000017941 */ /* 0x000fea0003800000 */
.L_x_215:
        /* <DEDUP_REMOVED lines=10> */
.L_x_219:
[----:B------:R-:W1:Y:S02]  /*9830*/  MUFU.RCP R32, R43 ;  /* 0x0000002b00207308 */ /* 0x000e640000001000 */
[----:B-1----:R-:W-:-:S04]  /*9840*/  FFMA R0, R43, R32, -1 ;  /* 0xbf8000002b007423 */ /* 0x002fc80000000020 */
[----:B------:R-:W-:-:S04]  /*9850*/  FADD.FTZ R3, -R0, -RZ ;  /* 0x800000ff00037221 */ /* 0x000fc80000010100 */
[----:B------:R-:W-:-:S07]  /*9860*/  FFMA R32, R32, R3, R32 ;  /* 0x0000000320207223 */ /* 0x000fce0000000020 */
.L_x_220:
[----:B------:R-:W-:Y:S05]  /*9870*/  BSYNC B1 ;  /* 0x0000000000017941 */ /* 0x000fea0003800000 */
.L_x_218:
        /* <DEDUP_REMOVED lines=10> */
.L_x_222:
[----:B------:R-:W1:Y:S02]  /*9920*/  MUFU.RCP R33, R38 ;  /* 0x0000002600217308 */ /* 0x000e640000001000 */
[----:B-1----:R-:W-:-:S04]  /*9930*/  FFMA R0, R38, R33, -1 ;  /* 0xbf80000026007423 */ /* 0x002fc80000000021 */
[----:B------:R-:W-:-:S04]  /*9940*/  FADD.FTZ R0, -R0, -RZ ;  /* 0x800000ff00007221 */ /* 0x000fc80000010100 */
[----:B------:R-:W-:-:S07]  /*9950*/  FFMA R33, R33, R0, R33 ;  /* 0x0000000021217223 */ /* 0x000fce0000000021 */
.L_x_223:
[----:B------:R-:W-:Y:S05]  /*9960*/  BSYNC B1 ;  /* 0x0000000000017941 */ /* 0x000fea0003800000 */
.L_x_221:
        /* <DEDUP_REMOVED lines=8> */
[----:B------:R-:W-:Y:S05]  /*99f0*/  BRA `(.L_x_226) ;  /* 0x0000000000107947 */ /* 0x000fea0003800000 */
.L_x_225:
[----:B------:R-:W1:Y:S02]  /*9a00*/  MUFU.RCP R0, R47 ;  /* 0x0000002f00007308 */ /* 0x000e640000001000 */
[----:B-1----:R-:W-:-:S04]  /*9a10*/  FFMA R3, R47, R0, -1 ;  /* 0xbf8000002f037423 */ /* 0x002fc80000000000 */
[----:B------:R-:W-:-:S04]  /*9a20*/  FADD.FTZ R3, -R3, -RZ ;  /* 0x800000ff03037221 */ /* 0x000fc80000010100 */
[----:B------:R-:W-:-:S07]  /*9a30*/  FFMA R0, R0, R3, R0 ;  /* 0x0000000300007223 */ /* 0x000fce0000000000 */
.L_x_226:
[----:B------:R-:W-:Y:S05]  /*9a40*/  BSYNC B1 ;  /* 0x0000000000017941 */ /* 0x000fea0003800000 */
.L_x_224:
        /* <DEDUP_REMOVED lines=10> */
.L_x_227:
        /* <DEDUP_REMOVED lines=27> */
.L_x_229:
[----:B------:R-:W-:Y:S05]  /*9ca0*/  BSYNC B0 ;  /* 0x0000000000007941 */ /* 0x000fea0003800000 */
.L_x_228:
[----:B------:R-:W-:Y:S04]  /*9cb0*/  BSSY B0, `(.L_x_230) ;  /* 0x000002f000007945 */ /* 0x000fe80003800000 */
[----:B------:R-:W-:Y:S05]  /*9cc0*/  @P0 BRA `(.L_x_231) ;  /* 0x0000000000b40947 */ /* 0x000fea0003800000 */
[----:B------:R-:W-:-:S13]  /*9cd0*/  ISETP.NE.AND P2, PT, R89, 0x3, PT ;  /* 0x000000035900780c */ /* 0x000fda0003f45270 */
[----:B------:R-:W-:Y:S05]  /*9ce0*/  @!P2 BRA `(.L_x_232) ;  /* 0x000000000004a947 */ /* 0x000fea0003800000 */
[----:B------:R-:W-:Y:S01]  /*9cf0*/  BPT.TRAP 0x1 ;  /* 0x000000040000795c */ /* 0x000fe20000300000 */
.L_x_232:
[----:B------:R-:W-:Y:S01]  /*9d00*/  SHF.L.U32 R0, R92, 0x1f, RZ ;  /* 0x0000001f5c007819 */ /* 0x000fe200000006ff */
[----:B------:R-:W-:Y:S01]  /*9d10*/  BSSY B1, `(.L_x_233) ;  /* 0x0000004000017945 */ /* 0x000fe20003800000 */
[----:B------:R-:W-:-:S04]  /*9d20*/  LEA R3, R93, UR50, 0x3 ;  /* 0x000000325d037c11 */ /* 0x000fc8000f8e18ff */
[----:B------:R-:W1:Y:S02]  /*9d30*/  SYNCS.PHASECHK.TRANS64.TRYWAIT P0, [R3+URZ+0xc0], R0 ;  /* 0x0000c000030075a7 */ /* 0x000e64000800017f */
[----:B-1----:R-:W-:Y:S05]  /*9d40*/  @!P0 BRA `(.L_x_234) ;  /* 0x0000005400048947 */ /* 0x002fea0003800000 */
.L_x_375:
[----:B------:R-:W-:Y:S05]  /*9d50*/  BSYNC B1 ;  /* 0x0000000000017941 */ /* 0x000fea0003800000 */
.L_x_233:
[----:B------:R-:W-:Y:S04]  /*9d60*/  BSSY B1, `(.L_x_235) ;  /* 0x0000011000017945 */ /* 0x000fe80003800000 */
[----:B------:R-:W-:Y:S05]  /*9d70*/  @P1 BRA `(.L_x_236) ;  /* 0x00000000003c1947 */ /* 0x000fea0003800000 */
[----:B-1----:R-:W-:-:S05]  /*9d80*/  LEA R0, R93, R8, 0xc ;  /* 0x000000085d007211 */ /* 0x002fca00078e60ff */
[----:B------:R-:W-:Y:S01]  /*9d90*/  VIADD R4, R0, UR50 ;  /* 0x0000003200047c36 */ /* 0x000fe20008000000 */
[----:B------:R-:W-:Y:S04]  /*9da0*/  LDS.U16 R5, [R0+UR50+0x308] ;  /* 0x0003083200057984 */ /* 0x000fe80008000400 */
[----:B------:R-:W-:Y:S01]  /*9db0*/  IADD3 R11, R9, R4, RZ ;  /* 0x00000004090b7210 */ /* 0x000fe20007ffe0ff */
        /* <DEDUP_REMOVED lines=11> */
.L_x_236:
[----:B------:R-:W-:Y:S05]  /*9e70*/  BSYNC B1 ;  /* 0x0000000000017941 */ /* 0x000fea0003800000 */
.L_x_235:
        /* <DEDUP_REMOVED lines=8> */
.L_x_237:
[----:B-1----:R-:W1:Y:S01]  /*9f00*/  S2R R3, SR_CgaCtaId ;  /* 0x0000000000037919 */ /* 0x002e620000008800 */
[C---:B------:R-:W-:Y:S01]  /*9f10*/  LEA R0, R93.reuse, UR50, 0x3 ;  /* 0x000000325d007c11 */ /* 0x040fe2000f8e18ff */
[----:B------:R-:W-:-:S03]  /*9f20*/  VIADD R93, R93, 0x1 ;  /* 0x000000015d5d7836 */ /* 0x000fc60000000000 */
[----:B------:R-:W-:Y:S02]  /*9f30*/  IADD3 R0, R0, 0xe0, RZ ;  /* 0x000000e000007810 */ /* 0x000fe40007ffe0ff */
[----:B------:R-:W-:-:S04]  /*9f40*/  ISETP.NE.AND P0, PT, R93, 0x4, PT ;  /* 0x000000045d00780c */ /* 0x000fc80003f05270 */
[----:B------:R-:W-:Y:S02]  /*9f50*/  SEL R93, R93, RZ, P0 ;  /* 0x000000ff5d5d7207 */ /* 0x000fe40000000000 */
[----:B-1----:R-:W-:Y:S02]  /*9f60*/  PRMT R0, R3, 0x654, R0 ;  /* 0x0000065403007816 */ /* 0x002fe40000000000 */
[----:B------:R-:W-:Y:S02]  /*9f70*/  SEL R3, RZ, 0x1, P0 ;  /* 0x00000001ff037807 */ /* 0x000fe40000000000 */
[----:B--2---:R1:W-:Y:S02]  /*9f80*/  SYNCS.ARRIVE.TRANS64.RED.A1T0 RZ, [R0+URZ], RZ ;  /* 0x000000ff00ff79a7 */ /* 0x0043e4000810043f */
[----:B------:R-:W-:-:S07]  /*9f90*/  LOP3.LUT R92, R92, R3, RZ, 0x3c, !PT ;  /* 0x000000035c5c7212 */ /* 0x000fce00078e3cff */
.L_x_231:
[----:B------:R-:W-:Y:S05]  /*9fa0*/  BSYNC B0 ;  /* 0x0000000000007941 */ /* 0x000fea0003800000 */
.L_x_230:
[-C--:B-1----:R-:W-:Y:S01]  /*9fb0*/  F2FP.F16.E4M3.UNPACK_B R0, R4.reuse ;  /* 0x00000004ff00723e */ /* 0x082fe200020006ff */
[C---:B------:R-:W-:Y:S01]  /*9fc0*/  FMUL R109, R91.reuse, R109 ;  /* 0x0000006d5b6d7220 */ /* 0x040fe20000400000 */
[----:B------:R-:W-:Y:S01]  /*9fd0*/  F2FP.F16.E4M3.UNPACK_B R4, R4.H1 ;  /* 0x00000004ff04723e */ /* 0x000fe200030006ff */
[C---:B------:R-:W-:Y:S01]  /*9fe0*/  FMUL R108, R91.reuse, R108 ;  /* 0x0000006c5b6c7220 */ /* 0x040fe20000400000 */
[C---:B------:R-:W-:Y:S01]  /*9ff0*/  FMUL R107, R91.reuse, R107 ;  /* 0x0000006b5b6b7220 */ /* 0x040fe20000400000 */
[--C-:B------:R-:W-:Y:S02]  /*a000*/  HADD2.F32 R3, -RZ, R0.reuse.H0_H0 ;  /* 0x20000000ff037230 */ /* 0x100fe40000004100 */
[C---:B------:R-:W-:Y:S01]  /*a010*/  FMUL R106, R91.reuse, R106 ;  /* 0x0000006a5b6a7220 */ /* 0x040fe20000400000 */
[----:B------:R-:W-:Y:S01]  /*a020*/  HADD2.F32 R9, -RZ, R0.H1_H1 ;  /* 0x30000000ff097230 */ /* 0x000fe20000004100 */
[----:B------:R-:W-:Y:S01]  /*a030*/  F2FP.F16.E4M3.UNPACK_B R0, R5 ;  /* 0x00000005ff00723e */ /* 0x000fe200020006ff */
[----:B------:R-:W-:Y:S01]  /*a040*/  FMUL R103, R91, R103 ;  /* 0x000000675b677220 */ /* 0x000fe20000400000 */
[----:B------:R-:W-:Y:S01]  /*a050*/  FFMA R109, R90, R3, R109 ;  /* 0x000000035a6d7223 */ /* 0x000fe2000000006d */
[----:B------:R-:W-:-:S02]  /*a060*/  HADD2.F32 R3, -RZ, R4.H0_H0 ;  /* 0x20000004ff037230 */ /* 0x000fc40000004100 */
[C---:B------:R-:W-:Y:S01]  /*a070*/  FFMA R108, R90.reuse, R9, R108 ;  /* 0x000000095a6c7223 */ /* 0x040fe2000000006c */
[--C-:B------:R-:W-:Y:S01]  /*a080*/  HADD2.F32 R11, -RZ, R0.reuse.H0_H0 ;  /* 0x20000000ff0b7230 */ /* 0x100fe20000004100 */
[----:B------:R-:W-:Y:S01]  /*a090*/  F2FP.F16.E4M3.UNPACK_B R5, R5.H1 ;  /* 0x00000005ff05723e */ /* 0x000fe200030006ff */
[----:B------:R-:W-:Y:S02]  /*a0a0*/  HADD2.F32 R13, -RZ, R0.H1_H1 ;  /* 0x30000000ff0d7230 */ /* 0x000fe40000004100 */
[C---:B------:R-:W-:Y:S01]  /*a0b0*/  FMUL R0, R91.reuse, R105 ;  /* 0x000000695b007220 */ /* 0x040fe20000400000 */
[----:B------:R-:W-:Y:S02]  /*a0c0*/  HADD2.F32 R9, -RZ, R4.H1_H1 ;  /* 0x30000004ff097230 */ /* 0x000fe40000004100 */
[C---:B------:R-:W-:Y:S01]  /*a0d0*/  FFMA R107, R90.reuse, R3, R107 ;  /* 0x000000035a6b7223 */ /* 0x040fe2000000006b */
[----:B------:R-:W-:Y:S02]  /*a0e0*/  HADD2.F32 R3, -RZ, R5.H0_H0 ;  /* 0x20000005ff037230 */ /* 0x000fe40000004100 */
[C---:B------:R-:W-:Y:S01]  /*a0f0*/  FFMA R11, R90.reuse, R11, R0 ;  /* 0x0000000b5a0b7223 */ /* 0x040fe20000000000 */
[----:B------:R-:W-:Y:S01]  /*a100*/  F2FP.F16.E4M3.UNPACK_B R0, R6 ;  /* 0x00000006ff00723e */ /* 0x000fe200020006ff */
[C---:B------:R-:W-:Y:S01]  /*a110*/  FFMA R106, R90.reuse, R9, R106 ;  /* 0x000000095a6a7223 */ /* 0x040fe2000000006a */
[----:B------:R-:W-:Y:S01]  /*a120*/  MOV R42, 0x3bbb989d ;  /* 0x3bbb989d002a7802 */ /* 0x000fe20000000f00 */
[----:B------:R-:W-:Y:S01]  /*a130*/  FMUL R4, R91, R101 ;  /* 0x000000655b047220 */ /* 0x000fe20000400000 */
[----:B------:R-:W-:Y:S01]  /*a140*/  FFMA R103, R90, R3, R103 ;  /* 0x000000035a677223 */ /* 0x000fe20000000067 */
[--C-:B------:R-:W-:Y:S01]  /*a150*/  HADD2.F32 R9, -RZ, R0.reuse.H0_H0 ;  /* 0x20000000ff097230 */ /* 0x100fe20000004100 */
[----:B------:R-:W-:Y:S01]  /*a160*/  MOV R44, 0x437c0000 ;  /* 0x437c0000002c7802 */ /* 0x000fe20000000f00 */
[----:B------:R-:W-:-:S02]  /*a170*/  HADD2.F32 R3, -RZ, R0.H1_H1 ;  /* 0x30000000ff037230 */ /* 0x000fc40000004100 */
[----:B------:R-:W-:Y:S01]  /*a180*/  FFMA.SAT R12, -R109, R42, 0.5 ;  /* 0x3f0000006d0c7423 */ /* 0x000fe2000000212a */
[----:B------:R-:W-:Y:S01]  /*a190*/  F2FP.F16.E4M3.UNPACK_B R6, R6.H1 ;  /* 0x00000006ff06723e */ /* 0x000fe200030006ff */
[----:B------:R-:W-:Y:S01]  /*a1a0*/  FFMA R4, R90, R9, R4 ;  /* 0x000000095a047223 */ /* 0x000fe20000000004 */
[C---:B------:R-:W-:Y:S01]  /*a1b0*/  FMUL R9, R91.reuse, R100 ;  /* 0x000000645b097220 */ /* 0x040fe20000400000 */
[----:B------:R-:W-:Y:S01]  /*a1c0*/  FFMA.RM R12, R12, R44, 12582913 ;  /* 0x4b4000010c0c7423 */ /* 0x000fe2000000402c */
[-C--:B------:R-:W-:Y:S01]  /*a1d0*/  FFMA.SAT R14, -R108, R42.reuse, 0.5 ;  /* 0x3f0000006c0e7423 */ /* 0x080fe2000000212a */
[----:B------:R-:W-:Y:S01]  /*a1e0*/  FMUL R99, R91, R99 ;  /* 0x000000635b637220 */ /* 0x000fe20000400000 */
[----:B------:R-:W-:Y:S01]  /*a1f0*/  FFMA R9, R90, R3, R9 ;  /* 0x000000035a097223 */ /* 0x000fe20000000009 */
[----:B------:R-:W-:Y:S02]  /*a200*/  HADD2.F32 R3, -RZ, R6.H0_H0 ;  /* 0x20000006ff037230 */ /* 0x000fe40000004100 */
[----:B------:R-:W-:Y:S01]  /*a210*/  FFMA.SAT R15, -R107, R42, 0.5 ;  /* 0x3f0000006b0f7423 */ /* 0x000fe2000000212a */
[----:B------:R-:W-:Y:S01]  /*a220*/  FADD R0, R12, -12583039 ;  /* 0xcb40007f0c007421 */ /* 0x000fe20000000000 */
[----:B------:R-:W-:Y:S01]  /*a230*/  FFMA.RM R14, R14, R44, 12582913 ;  /* 0x4b4000010e0e7423 */ /* 0x000fe2000000402c */
[----:B------:R-:W-:-:S02]  /*a240*/  HADD2.F32 R5, -RZ, R5.H1_H1 ;  /* 0x30000005ff057230 */ /* 0x000fc40000004100 */
[----:B------:R-:W-:Y:S01]  /*a250*/  FFMA R99, R90, R3, R99 ;  /* 0x000000035a637223 */ /* 0x000fe20000000063 */
[----:B------:R-:W-:Y:S01]  /*a260*/  FFMA.RM R20, R15, R44, 12582913 ;  /* 0x4b4000010f147423 */ /* 0x000fe2000000402c */
[----:B------:R-:W-:Y:S02]  /*a270*/  HADD2.F32 R3, -RZ, R6.H1_H1 ;  /* 0x30000006ff037230 */ /* 0x000fe40000004100 */
[----:B------:R-:W-:Y:S01]  /*a280*/  FFMA R0, -R109, 1.4426950216293334961, -R0 ;  /* 0x3fb8aa3b6d007823 */ /* 0x000fe20000000900 */
[----:B------:R-:W-:Y:S01]  /*a290*/  FADD R15, R14, -12583039 ;  /* 0xcb40007f0e0f7421 */ /* 0x000fe20000000000 */
[----:B------:R-:W-:Y:S01]  /*a2a0*/  FFMA.SAT R6, -R11, R42, 0.5 ;  /* 0x3f0000000b067423 */ /* 0x000fe2000000212a */
[----:B------:R-:W-:Y:S01]  /*a2b0*/  FMUL R102, R91, R102 ;  /* 0x000000665b667220 */ /* 0x000fe20000400000 */
[----:B------:R-:W-:Y:S01]  /*a2c0*/  FFMA R0, -R109, 1.925963033500011079e-08, R0 ;  /* 0x32a570606d007823 */ /* 0x000fe20000000100 */
[----:B------:R-:W-:Y:S01]  /*a2d0*/  FFMA R15, -R108, 1.4426950216293334961, -R15 ;  /* 0x3fb8aa3b6c0f7823 */ /* 0x000fe2000000090f */
[----:B------:R-:W-:Y:S01]  /*a2e0*/  FFMA.RM R6, R6, R44, 12582913 ;  /* 0x4b40000106067423 */ /* 0x000fe2000000402c */
[----:B------:R-:W-:Y:S01]  /*a2f0*/  FFMA.SAT R25, -R106, R42, 0.5 ;  /* 0x3f0000006a197423 */ /* 0x000fe2000000212a */
[----:B------:R1:W2:Y:S01]  /*a300*/  MUFU.EX2 R21, R0 ;  /* 0x0000000000157308 */ /* 0x0002a20000000800 */
[----:B------:R-:W-:Y:S01]  /*a310*/  FFMA R108, -R108, 1.925963033500011079e-08, R15 ;  /* 0x32a570606c6c7823 */ /* 0x000fe2000000010f */
[----:B------:R-:W-:Y:S01]  /*a320*/  FADD R28, R6, -12583039 ;  /* 0xcb40007f061c7421 */ /* 0x000fe20000000000 */
[----:B------:R-:W-:Y:S01]  /*a330*/  FMUL R15, R91, R98 ;  /* 0x000000625b0f7220 */ /* 0x000fe20000400000 */
[----:B------:R-:W-:Y:S01]  /*a340*/  FFMA R5, R90, R5, R102 ;  /* 0x000000055a057223 */ /* 0x000fe20000000066 */
[----:B------:R-:W-:Y:S01]  /*a350*/  FADD R24, R20, -12583039 ;  /* 0xcb40007f14187421 */ /* 0x000fe20000000000 */
[----:B------:R-:W-:Y:S01]  /*a360*/  FFMA R28, -R11, 1.4426950216293334961, -R28 ;  /* 0x3fb8aa3b0b1c7823 */ /* 0x000fe2000000091c */
[----:B------:R-:W-:Y:S01]  /*a370*/  FFMA R15, R90, R3, R15 ;  /* 0x000000035a0f7223 */ /* 0x000fe2000000000f */
[----:B------:R-:W-:Y:S01]  /*a380*/  FFMA.RM R26, R25, R44, 12582913 ;  /* 0x4b400001191a7423 */ /* 0x000fe2000000402c */
[----:B-1----:R-:W-:Y:S01]  /*a390*/  F2FP.F16.E4M3.UNPACK_B R0, R7 ;  /* 0x00000007ff00723e */ /* 0x002fe200020006ff */
[----:B------:R-:W-:Y:S01]  /*a3a0*/  FMUL R97, R91, R97 ;  /* 0x000000615b617220 */ /* 0x000fe20000400000 */
[----:B------:R-:W-:Y:S01]  /*a3b0*/  FFMA R28, -R11, 1.925963033500011079e-08, R28 ;  /* 0x32a570600b1c7823 */ /* 0x000fe2000000011c */
[----:B------:R-:W-:Y:S01]  /*a3c0*/  FFMA R24, -R107, 1.4426950216293334961, -R24 ;  /* 0x3fb8aa3b6b187823 */ /* 0x000fe20000000918 */
[----:B------:R-:W-:Y:S01]  /*a3d0*/  FFMA.SAT R11, -R5, R42, 0.5 ;  /* 0x3f000000050b7423 */ /* 0x000fe2000000212a */
[----:B------:R-:W-:-:S02]  /*a3e0*/  HADD2.F32 R3, -RZ, R0.H0_H0 ;  /* 0x20000000ff037230 */ /* 0x000fc40000004100 */
[----:B------:R-:W-:Y:S01]  /*a3f0*/  FADD R27, R26, -12583039 ;  /* 0xcb40007f1a1b7421 */ /* 0x000fe20000000000 */
[----:B------:R-:W-:Y:S01]  /*a400*/  FFMA R24, -R107, 1.925963033500011079e-08, R24 ;  /* 0x32a570606b187823 */ /* 0x000fe20000000118 */
[----:B------:R-:W-:Y:S01]  /*a410*/  FMUL R104, R91, R104 ;  /* 0x000000685b687220 */ /* 0x000fe20000400000 */
[----:B------:R1:W-:Y:S01]  /*a420*/  MUFU.EX2 R31, R28 ;  /* 0x0000001c001f7308 */ /* 0x0003e20000000800 */
[----:B------:R-:W-:Y:S01]  /*a430*/  FFMA R97, R90, R3, R97 ;  /* 0x000000035a617223 */ /* 0x000fe20000000061 */
[----:B------:R-:W-:Y:S02]  /*a440*/  HADD2.F32 R3, -RZ, R0.H1_H1 ;  /* 0x30000000ff037230 */ /* 0x000fe40000004100 */
[----:B------:R-:W-:Y:S01]  /*a450*/  FFMA.RM R0, R11, R44, 12582913 ;  /* 0x4b4000010b007423 */ /* 0x000fe2000000402c */
[----:B------:R-:W-:Y:S01]  /*a460*/  FMUL R11, R91, R96 ;  /* 0x000000605b0b7220 */ /* 0x000fe20000400000 */
[----:B------:R-:W-:Y:S01]  /*a470*/  FFMA R29, -R106, 1.4426950216293334961, -R27 ;  /* 0x3fb8aa3b6a1d7823 */ /* 0x000fe2000000091b */
[----:B------:R-:W-:Y:S01]  /*a480*/  FFMA R13, R90, R13, R104 ;  /* 0x0000000d5a0d7223 */ /* 0x000fe20000000068 */
[----:B------:R-:W-:Y:S01]  /*a490*/  FADD R36, R0, -12583039 ;  /* 0xcb40007f00247421 */ /* 0x000fe20000000000 */
[----:B------:R3:W4:Y:S01]  /*a4a0*/  MUFU.EX2 R27, R24 ;  /* 0x00000018001b7308 */ /* 0x0007220000000800 */
[----:B------:R-:W-:Y:S01]  /*a4b0*/  FFMA R11, R90, R3, R11 ;  /* 0x000000035a0b7223 */ /* 0x000fe2000000000b */
[-C--:B------:R-:W-:Y:S01]  /*a4c0*/  FFMA.SAT R3, -R4, R42.reuse, 0.5 ;  /* 0x3f00000004037423 */ /* 0x080fe2000000212a */
[----:B------:R-:W-:Y:S01]  /*a4d0*/  FFMA R36, -R5, 1.4426950216293334961, -R36 ;  /* 0x3fb8aa3b05247823 */ /* 0x000fe20000000924 */
[----:B------:R-:W-:Y:S01]  /*a4e0*/  FFMA.SAT R30, -R13, R42, 0.5 ;  /* 0x3f0000000d1e7423 */ /* 0x000fe2000000212a */
[----:B------:R-:W-:Y:S01]  /*a4f0*/  F2FP.F16.E4M3.UNPACK_B R7, R7.H1 ;  /* 0x00000007ff07723e */ /* 0x000fe200030006ff */
[-C--:B-1----:R-:W-:Y:S01]  /*a500*/  FFMA.RM R28, R3, R44.reuse, 12582913 ;  /* 0x4b400001031c7423 */ /* 0x082fe2000000402c */
[----:B------:R-:W-:Y:S01]  /*a510*/  FFMA R36, -R5, 1.925963033500011079e-08, R36 ;  /* 0x32a5706005247823 */ /* 0x000fe20000000124 */
[----:B------:R-:W-:Y:S01]  /*a520*/  FFMA.RM R30, R30, R44, 12582913 ;  /* 0x4b4000011e1e7423 */ /* 0x000fe2000000402c */
[-C--:B---3--:R-:W-:Y:S01]  /*a530*/  FFMA.SAT R24, -R103, R42.reuse, 0.5 ;  /* 0x3f00000067187423 */ /* 0x088fe2000000212a */
[----:B------:R-:W-:Y:S01]  /*a540*/  FADD R5, R28, -12583039 ;  /* 0xcb40007f1c057421 */ /* 0x000fe20000000000 */
[----:B------:R-:W-:Y:S01]  /*a550*/  FFMA.SAT R35, -R9, R42, 0.5 ;  /* 0x3f00000009237423 */ /* 0x000fe2000000212a */
[----:B------:R-:W-:Y:S01]  /*a560*/  FADD R32, R30, -12583039 ;  /* 0xcb40007f1e207421 */ /* 0x000fe20000000000 */
[----:B------:R-:W-:Y:S01]  /*a570*/  FFMA.RM R24, R24, R44, 12582913 ;  /* 0x4b40000118187423 */ /* 0x000fe2000000402c */
[----:B------:R-:W-:Y:S01]  /*a580*/  FFMA R5, -R4, 1.4426950216293334961, -R5 ;  /* 0x3fb8aa3b04057823 */ /* 0x000fe20000000905 */
[----:B------:R-:W-:-:S02]  /*a590*/  HADD2.F32 R3, -RZ, R7.H0_H0 ;  /* 0x20000007ff037230 */ /* 0x000fc40000004100 */
[----:B------:R-:W-:Y:S01]  /*a5a0*/  FFMA R32, -R13, 1.4426950216293334961, -R32 ;  /* 0x3fb8aa3b0d207823 */ /* 0x000fe20000000920 */
[----:B------:R-:W-:Y:S01]  /*a5b0*/  FADD R34, R24, -12583039 ;  /* 0xcb40007f18227421 */ /* 0x000fe20000000000 */
[----:B------:R-:W-:Y:S01]  /*a5c0*/  FFMA R4, -R4, 1.925963033500011079e-08, R5 ;  /* 0x32a5706004047823 */ /* 0x000fe20000000105 */
[----:B------:R-:W-:Y:S01]  /*a5d0*/  FFMA.SAT R5, -R15, R42, 0.5 ;  /* 0x3f0000000f057423 */ /* 0x000fe2000000212a */
[----:B------:R-:W-:Y:S01]  /*a5e0*/  FFMA R32, -R13, 1.925963033500011079e-08, R32 ;  /* 0x32a570600d207823 */ /* 0x000fe20000000120 */
[----:B------:R-:W-:Y:S01]  /*a5f0*/  FFMA R34, -R103, 1.4426950216293334961, -R34 ;  /* 0x3fb8aa3b67227823 */ /* 0x000fe20000000922 */
[----:B------:R-:W-:Y:S01]  /*a600*/  FMUL R95, R91, R95 ;  /* 0x0000005f5b5f7220 */ /* 0x000fe20000400000 */
[----:B------:R-:W-:Y:S01]  /*a610*/  FFMA.RM R39, R5, R44, 12582913 ;  /* 0x4b40000105277423 */ /* 0x000fe2000000402c */
[----:B------:R1:W-:Y:S01]  /*a620*/  MUFU.EX2 R13, R32 ;  /* 0x00000020000d7308 */ /* 0x0003e20000000800 */
[----:B------:R-:W-:Y:S01]  /*a630*/  FFMA R34, -R103, 1.925963033500011079e-08, R34 ;  /* 0x32a5706067227823 */ /* 0x000fe20000000122 */
[----:B------:R-:W-:-:S02]  /*a640*/  HADD2.F32 R7, -RZ, R7.H1_H1 ;  /* 0x30000007ff077230 */ /* 0x000fc40000004100 */
[----:B------:R-:W-:Y:S01]  /*a650*/  FADD R40, R39, -12583039 ;  /* 0xcb40007f27287421 */ /* 0x000fe20000000000 */
[----:B------:R-:W-:Y:S01]  /*a660*/  FMUL R5, R91, R94 ;  /* 0x0000005e5b057220 */ /* 0x000fe20000400000 */
[----:B------:R-:W-:Y:S01]  /*a670*/  FFMA R3, R90, R3, R95 ;  /* 0x000000035a037223 */ /* 0x000fe2000000005f */
[----:B------:R-:W-:Y:S02]  /*a680*/  IMAD.SHL.U32 R12, R12, 0x800000, RZ ;  /* 0x008000000c0c7824 */ /* 0x000fe400078e00ff */
[----:B------:R-:W-:Y:S01]  /*a690*/  FFMA R40, -R15, 1.4426950216293334961, -R40 ;  /* 0x3fb8aa3b0f287823 */ /* 0x000fe20000000928 */
[----:B------:R3:W-:Y:S01]  /*a6a0*/  MUFU.EX2 R33, R34 ;  /* 0x0000002200217308 */ /* 0x0007e20000000800 */
[----:B-1----:R-:W-:Y:S01]  /*a6b0*/  FFMA.RM R32, R35, R44, 12582913 ;  /* 0x4b40000123207423 */ /* 0x002fe2000000402c */
[----:B------:R-:W-:Y:S01]  /*a6c0*/  FFMA R5, R90, R7, R5 ;  /* 0x000000075a057223 */ /* 0x000fe20000000005 */
[----:B------:R-:W-:Y:S01]  /*a6d0*/  FFMA R40, -R15, 1.925963033500011079e-08, R40 ;  /* 0x32a570600f287823 */ /* 0x000fe20000000128 */
[-C--:B------:R-:W-:Y:S01]  /*a6e0*/  FFMA.SAT R41, -R3, R42.reuse, 0.5 ;  /* 0x3f00000003297423 */ /* 0x080fe2000000212a */
[----:B------:R-:W-:Y:S01]  /*a6f0*/  FADD R38, R32, -12583039 ;  /* 0xcb40007f20267421 */ /* 0x000fe20000000000 */
[-C--:B------:R-:W-:Y:S01]  /*a700*/  FFMA.SAT R15, -R11, R42.reuse, 0.5 ;  /* 0x3f0000000b0f7423 */ /* 0x080fe2000000212a */
[-C--:B------:R-:W-:Y:S01]  /*a710*/  FFMA.SAT R43, -R5, R42.reuse, 0.5 ;  /* 0x3f000000052b7423 */ /* 0x080fe2000000212a */
[----:B------:R1:W-:Y:S01]  /*a720*/  MUFU.EX2 R35, R36 ;  /* 0x0000002400237308 */ /* 0x0003e20000000800 */
[----:B---3--:R-:W-:Y:S01]  /*a730*/  FFMA.SAT R34, -R99, R42, 0.5 ;  /* 0x3f00000063227423 */ /* 0x008fe2000000212a */
[----:B------:R-:W-:Y:S01]  /*a740*/  FFMA R38, -R9, 1.4426950216293334961, -R38 ;  /* 0x3fb8aa3b09267823 */ /* 0x000fe20000000926 */
[-C--:B------:R-:W-:Y:S01]  /*a750*/  FFMA.RM R41, R41, R44.reuse, 12582913 ;  /* 0x4b40000129297423 */ /* 0x080fe2000000402c */
[-C--:B------:R-:W-:Y:S01]  /*a760*/  FFMA.RM R15, R15, R44.reuse, 12582913 ;  /* 0x4b4000010f0f7423 */ /* 0x080fe2000000402c */
[-C--:B------:R-:W-:Y:S01]  /*a770*/  FFMA.RM R34, R34, R44.reuse, 12582913 ;  /* 0x4b40000122227423 */ /* 0x080fe2000000402c */
[----:B------:R-:W-:Y:S01]  /*a780*/  FFMA.RM R43, R43, R44, 12582913 ;  /* 0x4b4000012b2b7423 */ /* 0x000fe2000000402c */
[----:B------:R-:W-:Y:S01]  /*a790*/  FFMA R38, -R9, 1.925963033500011079e-08, R38 ;  /* 0x32a5706009267823 */ /* 0x000fe20000000126 */
[----:B------:R3:W-:Y:S01]  /*a7a0*/  MUFU.EX2 R37, R4 ;  /* 0x0000000400257308 */ /* 0x0007e20000000800 */
[----:B-1----:R-:W-:Y:S01]  /*a7b0*/  FADD R36, R34, -12583039 ;  /* 0xcb40007f22247421 */ /* 0x002fe20000000000 */
[----:B--2---:R-:W-:Y:S01]  /*a7c0*/  FFMA R21, R12, R21, 1 ;  /* 0x3f8000000c157423 */ /* 0x004fe20000000015 */
[----:B------:R-:W-:Y:S01]  /*a7d0*/  FFMA R29, -R106, 1.925963033500011079e-08, R29 ;  /* 0x32a570606a1d7823 */ /* 0x000fe2000000011d */
[----:B------:R-:W-:Y:S01]  /*a7e0*/  SHF.L.U32 R20, R20, 0x17, RZ ;  /* 0x0000001714147819 */ /* 0x000fe200000006ff */
[----:B------:R-:W-:Y:S01]  /*a7f0*/  FFMA R36, -R99, 1.4426950216293334961, -R36 ;  /* 0x3fb8aa3b63247823 */ /* 0x000fe20000000924 */
[----:B------:R-:W-:Y:S01]  /*a800*/  SHF.L.U32 R14, R14, 0x17, RZ ;  /* 0x000000170e0e7819 */ /* 0x000fe200000006ff */
[----:B------:R-:W-:Y:S01]  /*a810*/  IMAD.SHL.U32 R26, R26, 0x800000, RZ ;  /* 0x008000001a1a7824 */ /* 0x000fe200078e00ff */
[----:B------:R1:W-:Y:S01]  /*a820*/  MUFU.EX2 R9, R38 ;  /* 0x0000002600097308 */ /* 0x0003e20000000800 */
[----:B---3--:R-:W-:Y:S01]  /*a830*/  FFMA.SAT R4, -R97, R42, 0.5 ;  /* 0x3f00000061047423 */ /* 0x008fe2000000212a */
[----:B------:R-:W-:Y:S01]  /*a840*/  FFMA R36, -R99, 1.925963033500011079e-08, R36 ;  /* 0x32a5706063247823 */ /* 0x000fe20000000124 */
[----:B------:R-:W-:Y:S01]  /*a850*/  FADD R42, R15, -12583039 ;  /* 0xcb40007f0f2a7421 */ /* 0x000fe20000000000 */
[----:B------:R-:W-:Y:S01]  /*a860*/  SHF.L.U32 R6, R6, 0x17, RZ ;  /* 0x0000001706067819 */ /* 0x000fe200000006ff */
[----:B------:R-:W-:Y:S01]  /*a870*/  FFMA.RM R4, R4, R44, 12582913 ;  /* 0x4b40000104047423 */ /* 0x000fe2000000402c */
[----:B------:R-:W-:Y:S01]  /*a880*/  FADD R44, R43, -12583039 ;  /* 0xcb40007f2b2c7421 */ /* 0x000fe20000000000 */
[----:B------:R-:W-:Y:S01]  /*a890*/  FFMA R42, -R11, 1.4426950216293334961, -R42 ;  /* 0x3fb8aa3b0b2a7823 */ /* 0x000fe2000000092a */
[----:B------:R2:W-:Y:S01]  /*a8a0*/  MUFU.EX2 R7, R36 ;  /* 0x0000002400077308 */ /* 0x0005e20000000800 */
[----:B-1----:R-:W-:Y:S01]  /*a8b0*/  FADD R38, R4, -12583039 ;  /* 0xcb40007f04267421 */ /* 0x002fe20000000000 */
[----:B------:R-:W-:Y:S01]  /*a8c0*/  FFMA R44, -R5, 1.4426950216293334961, -R44 ;  /* 0x3fb8aa3b052c7823 */ /* 0x000fe2000000092c */
[----:B------:R-:W-:Y:S01]  /*a8d0*/  FFMA R42, -R11, 1.925963033500011079e-08, R42 ;  /* 0x32a570600b2a7823 */ /* 0x000fe2000000012a */
[----:B------:R-:W-:Y:S01]  /*a8e0*/  SHF.L.U32 R30, R30, 0x17, RZ ;  /* 0x000000171e1e7819 */ /* 0x000fe200000006ff */
[----:B------:R-:W-:Y:S01]  /*a8f0*/  FFMA R38, -R97, 1.4426950216293334961, -R38 ;  /* 0x3fb8aa3b61267823 */ /* 0x000fe20000000926 */
[----:B------:R-:W-:Y:S01]  /*a900*/  FFMA R44, -R5, 1.925963033500011079e-08, R44 ;  /* 0x32a57060052c7823 */ /* 0x000fe2000000012c */
[----:B------:R-:W-:Y:S01]  /*a910*/  IMAD.SHL.U32 R24, R24, 0x800000, RZ ;  /* 0x0080000018187824 */ /* 0x000fe200078e00ff */
[----:B------:R-:W1:Y:S01]  /*a920*/  MUFU.EX2 R25, R108 ;  /* 0x0000006c00197308 */ /* 0x000e620000000800 */
[----:B--2---:R-:W-:Y:S01]  /*a930*/  FADD R36, R41, -12583039 ;  /* 0xcb40007f29247421 */ /* 0x004fe20000000000 */
[----:B------:R-:W-:Y:S01]  /*a940*/  FFMA R38, -R97, 1.925963033500011079e-08, R38 ;  /* 0x32a5706061267823 */ /* 0x000fe20000000126 */
[----:B------:R-:W-:Y:S01]  /*a950*/  SHF.L.U32 R0, R0, 0x17, RZ ;  /* 0x0000001700007819 */ /* 0x000fe200000006ff */
[----:B------:R-:W-:-:S02]  /*a960*/  IMAD.SHL.U32 R32, R32, 0x800000, RZ ;  /* 0x0080000020207824 */ /* 0x000fc400078e00ff */
[----:B------:R-:W-:Y:S01]  /*a970*/  FFMA R36, -R3, 1.4426950216293334961, -R36 ;  /* 0x3fb8aa3b03247823 */ /* 0x000fe20000000924 */
[----:B------:R-:W-:Y:S01]  /*a980*/  SHF.L.U32 R28, R28, 0x17, RZ ;  /* 0x000000171c1c7819 */ /* 0x000fe200000006ff */
[----:B------:R-:W-:Y:S01]  /*a990*/  IMAD.SHL.U32 R39, R39, 0x800000, RZ ;  /* 0x0080000027277824 */ /* 0x000fe200078e00ff */
[----:B------:R-:W2:Y:S01]  /*a9a0*/  MUFU.EX2 R29, R29 ;  /* 0x0000001d001d7308 */ /* 0x000ea20000000800 */
[----:B------:R-:W-:Y:S01]  /*a9b0*/  FFMA R36, -R3, 1.925963033500011079e-08, R36 ;  /* 0x32a5706003247823 */ /* 0x000fe20000000124 */
[----:B------:R-:W-:Y:S01]  /*a9c0*/  IADD3 R3, R21, 0x1800000, RZ ;  /* 0x0180000015037810 */ /* 0x000fe20007ffe0ff */
[----:B------:R-:W-:Y:S01]  /*a9d0*/  IMAD.SHL.U32 R41, R41, 0x800000, RZ ;  /* 0x0080000029297824 */ /* 0x000fe200078e00ff */
[----:B------:R-:W-:Y:S01]  /*a9e0*/  SHF.L.U32 R34, R34, 0x17, RZ ;  /* 0x0000001722227819 */ /* 0x000fe200000006ff */
[----:B----4-:R-:W-:Y:S01]  /*a9f0*/  FFMA R27, R20, R27, 1 ;  /* 0x3f800000141b7423 */ /* 0x010fe2000000001b */
[----:B------:R-:W-:Y:S01]  /*aa00*/  LOP3.LUT R3, R3, 0x7f800000, RZ, 0xc0, !PT ;  /* 0x7f80000003037812 */ /* 0x000fe200078ec0ff */
[----:B------:R-:W-:Y:S01]  /*aa10*/  BSSY B1, `(.L_x_238) ;  /* 0x0000022000017945 */ /* 0x000fe20003800000 */
[----:B------:R-:W3:Y:S01]  /*aa20*/  MUFU.EX2 R40, R40 ;  /* 0x0000002800287308 */ /* 0x000ee20000000800 */
[----:B------:R-:W-:Y:S01]  /*aa30*/  SHF.L.U32 R4, R4, 0x17, RZ ;  /* 0x0000001704047819 */ /* 0x000fe200000006ff */
[----:B-1----:R-:W-:Y:S01]  /*aa40*/  FFMA R14, R14, R25, 1 ;  /* 0x3f8000000e0e7423 */ /* 0x002fe20000000019 */
[----:B------:R-:W-:Y:S01]  /*aa50*/  ISETP.GT.U32.AND P0, PT, R3, 0x1ffffff, PT ;  /* 0x01ffffff0300780c */ /* 0x000fe20003f04070 */
[----:B------:R-:W-:Y:S01]  /*aa60*/  FFMA R20, R6, R31, 1 ;  /* 0x3f80000006147423 */ /* 0x000fe2000000001f */
[----:B------:R-:W-:Y:S01]  /*aa70*/  SHF.L.U32 R15, R15, 0x17, RZ ;  /* 0x000000170f0f7819 */ /* 0x000fe200000006ff */
[----:B------:R-:W-:Y:S01]  /*aa80*/  FFMA R25, R30, R13, 1 ;  /* 0x3f8000001e197423 */ /* 0x000fe2000000000d */
[----:B------:R-:W-:Y:S01]  /*aa90*/  SHF.L.U32 R43, R43, 0x17, RZ ;  /* 0x000000172b2b7819 */ /* 0x000fe200000006ff */
[----:B------:R-:W1:Y:S01]  /*aaa0*/  MUFU.EX2 R11, R38 ;  /* 0x00000026000b7308 */ /* 0x000e620000000800 */
[----:B--2---:R-:W-:Y:S01]  /*aab0*/  FFMA R26, R26, R29, 1 ;  /* 0x3f8000001a1a7423 */ /* 0x004fe2000000001d */
[----:B------:R-:W-:Y:S01]  /*aac0*/  FFMA R24, R24, R33, 1 ;  /* 0x3f80000018187423 */ /* 0x000fe20000000021 */
[----:B------:R-:W-:Y:S01]  /*aad0*/  FFMA R31, R32, R9, 1 ;  /* 0x3f800000201f7423 */ /* 0x000fe20000000009 */
[----:B------:R-:W-:Y:S01]  /*aae0*/  FFMA R29, R0, R35, 1 ;  /* 0x3f800000001d7423 */ /* 0x000fe20000000023 */
[----:B------:R-:W-:Y:S01]  /*aaf0*/  FFMA R28, R28, R37, 1 ;  /* 0x3f8000001c1c7423 */ /* 0x000fe20000000025 */
[----:B------:R-:W-:-:S02]  /*ab00*/  FFMA R30, R34, R7, 1 ;  /* 0x3f800000221e7423 */ /* 0x000fc40000000007 */
[----:B------:R-:W2:Y:S01]  /*ab10*/  MUFU.EX2 R42, R42 ;  /* 0x0000002a002a7308 */ /* 0x000ea20000000800 */
[----:B---3--:R-:W-:-:S07]  /*ab20*/  FFMA R39, R39, R40, 1 ;  /* 0x3f80000027277423 */ /* 0x008fce0000000028 */
[----:B------:R-:W3:Y:S01]  /*ab30*/  MUFU.EX2 R36, R36 ;  /* 0x0000002400247308 */ /* 0x000ee20000000800 */
[----:B-1----:R-:W-:-:S07]  /*ab40*/  FFMA R32, R4, R11, 1 ;  /* 0x3f80000004207423 */ /* 0x002fce000000000b */
[----:B------:R-:W1:Y:S01]  /*ab50*/  MUFU.EX2 R44, R44 ;  /* 0x0000002c002c7308 */ /* 0x000e620000000800 */
[----:B--2---:R-:W-:Y:S01]  /*ab60*/  FFMA R33, R15, R42, 1 ;  /* 0x3f8000000f217423 */ /* 0x004fe2000000002a */
[----:B---3--:R-:W-:Y:S01]  /*ab70*/  FFMA R38, R41, R36, 1 ;  /* 0x3f80000029267423 */ /* 0x008fe20000000024 */
[----:B-1----:R-:W-:Y:S01]  /*ab80*/  FFMA R43, R43, R44, 1 ;  /* 0x3f8000002b2b7423 */ /* 0x002fe2000000002c */
[----:B------:R-:W-:Y:S06]  /*ab90*/  @P0 BRA `(.L_x_239) ;  /* 0x0000000000140947 */ /* 0x000fec0003800000 */
[----:B------:R-:W-:Y:S02]  /*aba0*/  MOV R3, R21 ;  /* 0x0000001500037202 */ /* 0x000fe40000000f00 */
[----:B------:R-:W-:-:S07]  /*abb0*/  MOV R36, 0xabd0 ;  /* 0x0000abd000247802 */ /* 0x000fce0000000f00 */
[----:B------:R-:W-:Y:S05]  /*abc0*/  CALL.REL.NOINC `($__internal_0_$__cuda_sm20_rcp_rn_f32_slowpath) ;  /* 0x0000004c005c7944 */ /* 0x000fea0003c00000 */
[----:B------:R-:W-:Y:S01]  /*abd0*/  IMAD.MOV.U32 R4, RZ, RZ, R0 ;  /* 0x000000ffff047224 */ /* 0x000fe200078e0000 */
[----:B------:R-:W-:Y:S06]  /*abe0*/  BRA `(.L_x_240) ;  /* 0x0000000000107947 */ /* 0x000fec0003800000 */
.L_x_239:
[----:B------:R-:W1:Y:S02]  /*abf0*/  MUFU.RCP R4, R21 ;  /* 0x0000001500047308 */ /* 0x000e640000001000 */
[----:B-1----:R-:W-:-:S04]  /*ac00*/  FFMA R0, R21, R4, -1 ;  /* 0xbf80000015007423 */ /* 0x002fc80000000004 */
[----:B------:R-:W-:-:S04]  /*ac10*/  FADD.FTZ R3, -R0, -RZ ;  /* 0x800000ff00037221 */ /* 0x000fc80000010100 */
[----:B------:R-:W-:-:S07]  /*ac20*/  FFMA R4, R4, R3, R4 ;  /* 0x0000000304047223 */ /* 0x000fce0000000004 */
.L_x_240:
[----:B------:R-:W-:Y:S05]  /*ac30*/  BSYNC B1 ;  /* 0x0000000000017941 */ /* 0x000fea0003800000 */
.L_x_238:
[----:B------:R-:W-:Y:S01]  /*ac40*/  IADD3 R0, R14, 0x1800000, RZ ;  /* 0x018000000e007810 */ /* 0x000fe20007ffe0ff */
[----:B------:R-:W-:Y:S03]  /*ac50*/  BSSY B1, `(.L_x_241) ;  /* 0x000000d000017945 */ /* 0x000fe60003800000 */
[----:B------:R-:W-:-:S04]  /*ac60*/  LOP3.LUT R0, R0, 0x7f800000, RZ, 0xc0, !PT ;  /* 0x7f80000000007812 */ /* 0x000fc800078ec0ff */
[----:B------:R-:W-:-:S13]  /*ac70*/  ISETP.GT.U32.AND P0, PT, R0, 0x1ffffff, PT ;  /* 0x01ffffff0000780c */ /* 0x000fda0003f04070 */
[----:B------:R-:W-:Y:S05]  /*ac80*/  @P0 BRA `(.L_x_242) ;  /* 0x0000000000140947 */ /* 0x000fea0003800000 */
[----:B------:R-:W-:Y:S02]  /*ac90*/  MOV R3, R14 ;  /* 0x0000000e00037202 */ /* 0x000fe40000000f00 */
[----:B------:R-:W-:-:S07]  /*aca0*/  MOV R36, 0xacc0 ;  /* 0x0000acc000247802 */ /* 0x000fce0000000f00 */
[----:B------:R-:W-:Y:S05]  /*acb0*/  CALL.REL.NOINC `($__internal_0_$__cuda_sm20_rcp_rn_f32_slowpath) ;  /* 0x0000004c00207944 */ /* 0x000fea0003c00000 */
[----:B------:R-:W-:Y:S01]  /*acc0*/  IMAD.MOV.U32 R5, RZ, RZ, R0 ;  /* 0x000000ffff057224 */ /* 0x000fe200078e0000 */
[----:B------:R-:W-:Y:S06]  /*acd0*/  BRA `(.L_x_243) ;  /* 0x0000000000107947 */ /* 0x000fec0003800000 */
.L_x_242:
[----:B------:R-:W1:Y:S02]  /*ace0*/  MUFU.RCP R5, R14 ;  /* 0x0000000e00057308 */ /* 0x000e640000001000 */
[----:B-1----:R-:W-:-:S04]  /*acf0*/  FFMA R0, R14, R5, -1 ;  /* 0xbf8000000e007423 */ /* 0x002fc80000000005 */
[----:B------:R-:W-:-:S04]  /*ad00*/  FADD.FTZ R0, -R0, -RZ ;  /* 0x800000ff00007221 */ /* 0x000fc80000010100 */
[----:B------:R-:W-:-:S07]  /*ad10*/  FFMA R5, R5, R0, R5 ;  /* 0x0000000005057223 */ /* 0x000fce0000000005 */
.L_x_243:
[----:B------:R-:W-:Y:S05]  /*ad20*/  BSYNC B1 ;  /* 0x0000000000017941 */ /* 0x000fea0003800000 */
.L_x_241:
        /* <DEDUP_REMOVED lines=10> */
.L_x_245:
[----:B------:R-:W1:Y:S02]  /*add0*/  MUFU.RCP R6, R27 ;  /* 0x0000001b00067308 */ /* 0x000e640000001000 */
[----:B-1----:R-:W-:-:S04]  /*ade0*/  FFMA R0, R27, R6, -1 ;  /* 0xbf8000001b007423 */ /* 0x002fc80000000006 */
[----:B------:R-:W-:-:S04]  /*adf0*/  FADD.FTZ R3, -R0, -RZ ;  /* 0x800000ff00037221 */ /* 0x000fc80000010100 */
[----:B------:R-:W-:-:S07]  /*ae00*/  FFMA R6, R6, R3, R6 ;  /* 0x0000000306067223 */ /* 0x000fce0000000006 */
.L_x_246:
[----:B------:R-:W-:Y:S05]  /*ae10*/  BSYNC B1 ;  /* 0x0000000000017941 */ /* 0x000fea0003800000 */
.L_x_244:
        /* <DEDUP_REMOVED lines=10> */
.L_x_248:
[----:B------:R-:W1:Y:S02]  /*aec0*/  MUFU.RCP R7, R26 ;  /* 0x0000001a00077308 */ /* 0x000e640000001000 */
[----:B-1----:R-:W-:-:S04]  /*aed0*/  FFMA R0, R26, R7, -1 ;  /* 0xbf8000001a007423 */ /* 0x002fc80000000007 */
[----:B------:R-:W-:-:S04]  /*aee0*/  FADD.FTZ R0, -R0, -RZ ;  /* 0x800000ff00007221 */ /* 0x000fc80000010100 */
[----:B------:R-:W-:-:S07]  /*aef0*/  FFMA R7, R7, R0, R7 ;  /* 0x0000000007077223 */ /* 0x000fce0000000007 */
.L_x_249:
[----:B------:R-:W-:Y:S05]  /*af00*/  BSYNC B1 ;  /* 0x0000000000017941 */ /* 0x000fea0003800000 */
.L_x_247:
        /* <DEDUP_REMOVED lines=10> */
.L_x_251:
[----:B------:R-:W1:Y:S02]  /*afb0*/  MUFU.RCP R9, R20 ;  /* 0x0000001400097308 */ /* 0x000e640000001000 */
[----:B-1----:R-:W-:-:S04]  /*afc0*/  FFMA R0, R20, R9, -1 ;  /* 0xbf80000014007423 */ /* 0x002fc80000000009 */
[----:B------:R-:W-:-:S04]  /*afd0*/  FADD.FTZ R0, -R0, -RZ ;  /* 0x800000ff00007221 */ /* 0x000fc80000010100 */
[----:B------:R-:W-:-:S07]  /*afe0*/  FFMA R9, R9, R0, R9 ;  /* 0x0000000009097223 */ /* 0x000fce0000000009 */
.L_x_252:
[----:B------:R-:W-:Y:S05]  /*aff0*/  BSYNC B1 ;  /* 0x0000000000017941 */ /* 0x000fea0003800000 */
.L_x_250:
        /* <DEDUP_REMOVED lines=10> */
.L_x_254:
[----:B------:R-:W1:Y:S02]  /*b0a0*/  MUFU.RCP R14, R25 ;  /* 0x00000019000e7308 */ /* 0x000e640000001000 */
[----:B-1----:R-:W-:-:S04]  /*b0b0*/  FFMA R0, R25, R14, -1 ;  /* 0xbf80000019007423 */ /* 0x002fc8000000000e */
[----:B------:R-:W-:-:S04]  /*b0c0*/  FADD.FTZ R3, -R0, -RZ ;  /* 0x800000ff00037221 */ /* 0x000fc80000010100 */
[----:B------:R-:W-:-:S07]  /*b0d0*/  FFMA R14, R14, R3, R14 ;  /* 0x000000030e0e7223 */ /* 0x000fce000000000e */
.L_x_255:
[----:B------:R-:W-:Y:S05]  /*b0e0*/  BSYNC B1 ;  /* 0x0000000000017941 */ /* 0x000fea0003800000 */
.L_x_253:
        /* <DEDUP_REMOVED lines=10> */
.L_x_257:
[----:B------:R-:W1:Y:S02]  /*b190*/  MUFU.RCP R11, R24 ;  /* 0x00000018000b7308 */ /* 0x000e640000001000 */
[----:B-1----:R-:W-:-:S04]  /*b1a0*/  FFMA R0, R24, R11, -1 ;  /* 0xbf80000018007423 */ /* 0x002fc8000000000b */
[----:B------:R-:W-:-:S04]  /*b1b0*/  FADD.FTZ R0, -R0, -RZ ;  /* 0x800000ff00007221 */ /* 0x000fc80000010100 */
[----:B------:R-:W-:-:S07]  /*b1c0*/  FFMA R11, R11, R0, R11 ;  /* 0x000000000b0b7223 */ /* 0x000fce000000000b */
.L_x_258:
[----:B------:R-:W-:Y:S05]  /*b1d0*/  BSYNC B1 ;  /* 0x0000000000017941 */ /* 0x000fea0003800000 */
.L_x_256:
        /* <DEDUP_REMOVED lines=10> */
.L_x_260:
[----:B------:R-:W1:Y:S02]  /*b280*/  MUFU.RCP R20, R29 ;  /* 0x0000001d00147308 */ /* 0x000e640000001000 */
[----:B-1----:R-:W-:-:S04]  /*b290*/  FFMA R0, R29, R20, -1 ;  /* 0xbf8000001d007423 */ /* 0x002fc80000000014 */
[----:B------:R-:W-:-:S04]  /*b2a0*/  FADD.FTZ R3, -R0, -RZ ;  /* 0x800000ff00037221 */ /* 0x000fc80000010100 */
[----:B------:R-:W-:-:S07]  /*b2b0*/  FFMA R20, R20, R3, R20 ;  /* 0x0000000314147223 */ /* 0x000fce0000000014 */
.L_x_261:
[----:B------:R-:W-:Y:S05]  /*b2c0*/  BSYNC B1 ;  /* 0x0000000000017941 */ /* 0x000fea0003800000 */
.L_x_259:
        /* <DEDUP_REMOVED lines=10> */
.L_x_263:
[----:B------:R-:W1:Y:S02]  /*b370*/  MUFU.RCP R15, R28 ;  /* 0x0000001c000f7308 */ /* 0x000e640000001000 */
[----:B-1----:R-:W-:-:S04]  /*b380*/  FFMA R0, R28, R15, -1 ;  /* 0xbf8000001c007423 */ /* 0x002fc8000000000f */
[----:B------:R-:W-:-:S04]  /*b390*/  FADD.FTZ R0, -R0, -RZ ;  /* 0x800000ff00007221 */ /* 0x000fc80000010100 */
[----:B------:R-:W-:-:S07]  /*b3a0*/  FFMA R15, R15, R0, R15 ;  /* 0x000000000f0f7223 */ /* 0x000fce000000000f */
.L_x_264:
[----:B------:R-:W-:Y:S05]  /*b3b0*/  BSYNC B1 ;  /* 0x0000000000017941 */ /* 0x000fea0003800000 */
.L_x_262:
        /* <DEDUP_REMOVED lines=10> */
.L_x_266:
[----:B------:R-:W1:Y:S02]  /*b460*/  MUFU.RCP R24, R31 ;  /* 0x0000001f00187308 */ /* 0x000e640000001000 */
[----:B-1----:R-:W-:-:S04]  /*b470*/  FFMA R0, R31, R24, -1 ;  /* 0xbf8000001f007423 */ /* 0x002fc80000000018 */
[----:B------:R-:W-:-:S04]  /*b480*/  FADD.FTZ R3, -R0, -RZ ;  /* 0x800000ff00037221 */ /* 0x000fc80000010100 */
[----:B------:R-:W-:-:S07]  /*b490*/  FFMA R24, R24, R3, R24 ;  /* 0x0000000318187223 */ /* 0x000fce0000000018 */
.L_x_267:
[----:B------:R-:W-:Y:S05]  /*b4a0*/  BSYNC B1 ;  /* 0x0000000000017941 */ /* 0x000fea0003800000 */
.L_x_265:
        /* <DEDUP_REMOVED lines=10> */
.L_x_269:
[----:B------:R-:W1:Y:S02]  /*b550*/  MUFU.RCP R21, R30 ;  /* 0x0000001e00157308 */ /* 0x000e640000001000 */
[----:B-1----:R-:W-:-:S04]  /*b560*/  FFMA R0, R30, R21, -1 ;  /* 0xbf8000001e007423 */ /* 0x002fc80000000015 */
[----:B------:R-:W-:-:S04]  /*b570*/  FADD.FTZ R0, -R0, -RZ ;  /* 0x800000ff00007221 */ /* 0x000fc80000010100 */
[----:B------:R-:W-:-:S07]  /*b580*/  FFMA R21, R21, R0, R21 ;  /* 0x0000000015157223 */ /* 0x000fce0000000015 */
.L_x_270:
[----:B------:R-:W-:Y:S05]  /*b590*/  BSYNC B1 ;  /* 0x0000000000017941 */ /* 0x000fea0003800000 */
.L_x_268:
        /* <DEDUP_REMOVED lines=10> */
.L_x_272:
[----:B------:R-:W1:Y:S02]  /*b640*/  MUFU.RCP R26, R39 ;  /* 0x00000027001a7308 */ /* 0x000e640000001000 */
[----:B-1----:R-:W-:-:S04]  /*b650*/  FFMA R0, R39, R26, -1 ;  /* 0xbf80000027007423 */ /* 0x002fc8000000001a */
[----:B------:R-:W-:-:S04]  /*b660*/  FADD.FTZ R3, -R0, -RZ ;  /* 0x800000ff00037221 */ /* 0x000fc80000010100 */
[----:B------:R-:W-:-:S07]  /*b670*/  FFMA R26, R26, R3, R26 ;  /* 0x000000031a1a7223 */ /* 0x000fce000000001a */
.L_x_273:
[----:B------:R-:W-:Y:S05]  /*b680*/  BSYNC B1 ;  /* 0x0000000000017941 */ /* 0x000fea0003800000 */
.L_x_271:
        /* <DEDUP_REMOVED lines=10> */
.L_x_275:
[----:B------:R-:W1:Y:S02]  /*b730*/  MUFU.RCP R25, R32 ;  /* 0x0000002000197308 */ /* 0x000e640000001000 */
[----:B-1----:R-:W-:-:S04]  /*b740*/  FFMA R0, R32, R25, -1 ;  /* 0xbf80000020007423 */ /* 0x002fc80000000019 */
[----:B------:R-:W-:-:S04]  /*b750*/  FADD.FTZ R0, -R0, -RZ ;  /* 0x800000ff00007221 */ /* 0x000fc80000010100 */
[----:B------:R-:W-:-:S07]  /*b760*/  FFMA R25, R25, R0, R25 ;  /* 0x0000000019197223 */ /* 0x000fce0000000019 */
.L_x_276:
[----:B------:R-:W-:Y:S05]  /*b770*/  BSYNC B1 ;  /* 0x0000000000017941 */ /* 0x000fea0003800000 */
.L_x_274:
        /* <DEDUP_REMOVED lines=10> */
.L_x_278:
[----:B------:R-:W1:Y:S02]  /*b820*/  MUFU.RCP R28, R33 ;  /* 0x00000021001c7308 */ /* 0x000e640000001000 */
[----:B-1----:R-:W-:-:S04]  /*b830*/  FFMA R0, R33, R28, -1 ;  /* 0xbf80000021007423 */ /* 0x002fc8000000001c */
[----:B------:R-:W-:-:S04]  /*b840*/  FADD.FTZ R3, -R0, -RZ ;  /* 0x800000ff00037221 */ /* 0x000fc80000010100 */
[----:B------:R-:W-:-:S07]  /*b850*/  FFMA R28, R28, R3, R28 ;  /* 0x000000031c1c7223 */ /* 0x000fce000000001c */
.L_x_279:
[----:B------:R-:W-:Y:S05]  /*b860*/  BSYNC B1 ;  /* 0x0000000000017941 */ /* 0x000fea0003800000 */
.L_x_277:
        /* <DEDUP_REMOVED lines=10> */
.L_x_281:
[----:B------:R-:W1:Y:S02]  /*b910*/  MUFU.RCP R27, R38 ;  /* 0x00000026001b7308 */ /* 0x000e640000001000 */
[----:B-1----:R-:W-:-:S04]  /*b920*/  FFMA R0, R38, R27, -1 ;  /* 0xbf80000026007423 */ /* 0x002fc8000000001b */
[----:B------:R-:W-:-:S04]  /*b930*/  FADD.FTZ R0, -R0, -RZ ;  /* 0x800000ff00007221 */ /* 0x000fc80000010100 */
[----:B------:R-:W-:-:S07]  /*b940*/  FFMA R27, R27, R0, R27 ;  /* 0x000000001b1b7223 */ /* 0x000fce000000001b */
.L_x_282:
[----:B------:R-:W-:Y:S05]  /*b950*/  BSYNC B1 ;  /* 0x0000000000017941 */ /* 0x000fea0003800000 */
.L_x_280:
        /* <DEDUP_REMOVED lines=8> */
[----:B------:R-:W-:Y:S05]  /*b9e0*/  BRA `(.L_x_285) ;  /* 0x0000000000107947 */ /* 0x000fea0003800000 */
.L_x_284:
[----:B------:R-:W1:Y:S02]  /*b9f0*/  MUFU.RCP R0, R43 ;  /* 0x0000002b00007308 */ /* 0x000e640000001000 */
[----:B-1----:R-:W-:-:S04]  /*ba00*/  FFMA R3, R43, R0, -1 ;  /* 0xbf8000002b037423 */ /* 0x002fc80000000000 */
[----:B------:R-:W-:-:S04]  /*ba10*/  FADD.FTZ R3, -R3, -RZ ;  /* 0x800000ff03037221 */ /* 0x000fc80000010100 */
[----:B------:R-:W-:-:S07]  /*ba20*/  FFMA R0, R0, R3, R0 ;  /* 0x0000000300007223 */ /* 0x000fce0000000000 */
.L_x_285:
[----:B------:R-:W-:Y:S05]  /*ba30*/  BSYNC B1 ;  /* 0x0000000000017941 */ /* 0x000fea0003800000 */
.L_x_283:
        /* <DEDUP_REMOVED lines=10> */
.L_x_286:
[----:B------:R-:W-:Y:S05]  /*bae0*/  WARPSYNC.ALL ;  /* 0x0000000000007948 */ /* 0x000fea0003800000 */
[----:B------:R-:W-:Y:S01]  /*baf0*/  BAR.SYNC.DEFER_BLOCKING 0x1, 0x100 ;  /* 0x0044000000007b1d */ /* 0x000fe20000010000 */
[----:B------:R-:W-:-:S05]  /*bb00*/  IADD3 R16, P0, R16, UR38, RZ ;  /* 0x0000002610107c10 */ /* 0x000fca000ff1e0ff */
        /* <DEDUP_REMOVED lines=25> */
.L_x_288:
[----:B------:R-:W-:Y:S05]  /*bca0*/  BSYNC B0 ;  /* 0x0000000000007941 */ /* 0x000fea0003800000 */
.L_x_287:
[----:B------:R-:W-:Y:S01]  /*bcb0*/  ULDC.64 UR4, c[0x0][0x8f8] ;  /* 0x00023e0000047ab9 */ /* 0x000fe20000000a00 */
[----:B------:R-:W-:Y:S01]  /*bcc0*/  IADD3.X R17, R17, UR37, RZ, P0, !PT ;  /* 0x0000002511117c10 */ /* 0x000fe200087fe4ff */
[----:B------:R-:W-:Y:S01]  /*bcd0*/  UMOV UR47, 0xffffffff ;  /* 0xffffffff002f7882 */ /* 0x000fe20000000000 */
[----:B------:R-:W-:Y:S01]  /*bce0*/  ISETP.GE.U32.AND P0, PT, R16, UR4, PT ;  /* 0x0000000410007c0c */ /* 0x000fe2000bf06070 */
[----:B------:R-:W-:Y:S01]  /*bcf0*/  IMAD.MOV.U32 R3, RZ, RZ, -0x1 ;  /* 0xffffffffff037424 */ /* 0x000fe200078e00ff */
[----:B------:R-:W-:Y:S02]  /*bd00*/  PRMT R0, RZ, 0x7610, R0 ;  /* 0x00007610ff007816 */ /* 0x000fe40000000000 */
[----:B------:R-:W-:Y:S02]  /*bd10*/  ISETP.GE.U32.AND.EX P0, PT, R17, UR5, PT, P0 ;  /* 0x0000000511007c0c */ /* 0x000fe4000bf06100 */
[----:B------:R-:W-:-:S11]  /*bd20*/  MOV R7, 0xffffffff ;  /* 0xffffffff00077802 */ /* 0x000fd60000000f00 */
[----:B------:R-:W-:Y:S05]  /*bd30*/  @P0 BRA `(.L_x_289) ;  /* 0x0000000400680947 */ /* 0x000fea0003800000 */
[----:B------:R-:W1:Y:S01]  /*bd40*/  S2R R12, SR_CTAID.X ;  /* 0x00000000000c7919 */ /* 0x000e620000002500 */
[----:B------:R-:W2:Y:S01]  /*bd50*/  LDC.64 R10, c[0x0][0x8d0] ;  /* 0x00023400ff0a7b82 */ /* 0x000ea20000000a00 */
[----:B------:R-:W-:Y:S01]  /*bd60*/  ULDC UR4, c[0x0][0x150] ;  /* 0x0000540000047ab9 */ /* 0x000fe20000000800 */
[----:B------:R-:W-:Y:S01]  /*bd70*/  MOV R8, R16 ;  /* 0x0000001000087202 */ /* 0x000fe20000000f00 */
[----:B------:R-:W3:Y:S01]  /*bd80*/  S2R R26, SR_CTAID.Y ;  /* 0x00000000001a7919 */ /* 0x000ee20000002600 */
[----:B------:R-:W-:-:S04]  /*bd90*/  IMAD.MOV.U32 R9, RZ, RZ, R17 ;  /* 0x000000ffff097224 */ /* 0x000fc800078e0011 */
[----:B------:R-:W4:Y:S08]  /*bda0*/  LDC R25, c[0x0][0x144] ;  /* 0x00005100ff197b82 */ /* 0x000f300000000800 */
[----:B------:R-:W3:Y:S08]  /*bdb0*/  LDC R0, c[0x0][0x8d8] ;  /* 0x00023600ff007b82 */ /* 0x000ef00000000800 */
[----:B------:R-:W3:Y:S01]  /*bdc0*/  LDC.64 R20, c[0x0][0x8c8] ;  /* 0x00023200ff147b82 */ /* 0x000ee20000000a00 */
[----:B--2---:R-:W-:-:S04]  /*bdd0*/  ISETP.NE.U32.AND P0, PT, R10, RZ, PT ;  /* 0x000000ff0a00720c */ /* 0x004fc80003f05070 */
[----:B------:R-:W-:Y:S02]  /*bde0*/  ISETP.NE.AND.EX P0, PT, R11, RZ, PT, P0 ;  /* 0x000000ff0b00720c */ /* 0x000fe40003f05300 */
[----:B-1----:R-:W-:-:S05]  /*bdf0*/  I2FP.F32.U32 R3, R12 ;  /* 0x0000000c00037245 */ /* 0x002fca0000201000 */
[----:B------:R-:W-:-:S04]  /*be00*/  FMUL R3, R3, UR4 ;  /* 0x0000000403037c20 */ /* 0x000fc80008400000 */
[----:B------:R1:W2:Y:S02]  /*be10*/  F2I.U32.TRUNC.NTZ R24, R3 ;  /* 0x0000000300187305 */ /* 0x0002a4000020f000 */
[----:B----4-:R-:W-:Y:S05]  /*be20*/  @!P0 BRA `(.L_x_290) ;  /* 0x0000000000288947 */ /* 0x010fea0003800000 */
[----:B-1----:R-:W1:Y:S02]  /*be30*/  LDC R3, c[0x0][0x8dc] ;  /* 0x00023700ff037b82 */ /* 0x002e640000000800 */
[----:B-1----:R-:W-:-:S04]  /*be40*/  IADD3 R3, P0, R16, R3, RZ ;  /* 0x0000000310037210 */ /* 0x002fc80007f1e0ff */
[----:B------:R-:W-:-:S05]  /*be50*/  IADD3.X R13, RZ, R17, RZ, P0, !PT ;  /* 0x00000011ff0d7210 */ /* 0x000fca00007fe4ff */
[----:B------:R-:W-:-:S04]  /*be60*/  IMAD.WIDE.U32 R4, R13, R10, RZ ;  /* 0x0000000a0d047225 */ /* 0x000fc800078e00ff */
[----:B------:R-:W-:-:S04]  /*be70*/  IMAD.WIDE.U32 R6, P0, R3, R11, R4 ;  /* 0x0000000b03067225 */ /* 0x000fc80007800004 */
[----:B------:R-:W-:Y:S01]  /*be80*/  IMAD.WIDE.U32 R4, R3, R10, RZ ;  /* 0x0000000a03047225 */ /* 0x000fe200078e00ff */
[----:B------:R-:W-:-:S03]  /*be90*/  IADD3.X R9, RZ, RZ, RZ, P0, !PT ;  /* 0x000000ffff097210 */ /* 0x000fc600007fe4ff */
[----:B------:R-:W-:Y:S01]  /*bea0*/  IMAD.MOV.U32 R8, RZ, RZ, R7 ;  /* 0x000000ffff087224 */ /* 0x000fe200078e0007 */
[----:B------:R-:W-:-:S05]  /*beb0*/  IADD3 RZ, P0, R5, R6, RZ ;  /* 0x0000000605ff7210 */ /* 0x000fca0007f1e0ff */
[----:B------:R-:W-:-:S08]  /*bec0*/  IMAD.WIDE.U32.X R8, R13, R11, R8, P0 ;  /* 0x0000000b0d087225 */ /* 0x000fd000000e0408 */
.L_x_290:
[----:B------:R-:W4:Y:S01]  /*bed0*/  LDC.64 R14, c[0x0][0x8e8] ;  /* 0x00023a00ff0e7b82 */ /* 0x000f220000000a00 */
[-CC-:B---3--:R-:W-:Y:S01]  /*bee0*/  SHF.R.U64 R32, R8, R0.reuse, R9.reuse ;  /* 0x0000000008207219 */ /* 0x188fe20000001209 */
[----:B------:R-:W-:Y:S01]  /*bef0*/  ULDC UR4, c[0x0][0x154] ;  /* 0x0000550000047ab9 */ /* 0x000fe20000000800 */
[----:B------:R-:W-:Y:S02]  /*bf00*/  SHF.R.U32.HI R0, RZ, R0, R9 ;  /* 0x00000000ff007219 */ /* 0x000fe40000011609 */
[----:B-1----:R-:W-:Y:S02]  /*bf10*/  IADD3 R3, P0, RZ, -R32, RZ ;  /* 0x80000020ff037210 */ /* 0x002fe40007f1e0ff */
[----:B--2---:R-:W-:Y:S01]  /*bf20*/  IADD3 R24, -R24, RZ, RZ ;  /* 0x000000ff18187210 */ /* 0x004fe20007ffe1ff */
[----:B------:R-:W1:Y:S01]  /*bf30*/  LDC R6, c[0x0][0x8c0] ;  /* 0x00023000ff067b82 */ /* 0x000e620000000800 */
[----:B------:R-:W-:Y:S02]  /*bf40*/  IADD3.X R5, RZ, ~R0, RZ, P0, !PT ;  /* 0x80000000ff057210 */ /* 0x000fe400007fe4ff */
[----:B------:R-:W-:Y:S01]  /*bf50*/  MOV R7, 0x1 ;  /* 0x0000000100077802 */ /* 0x000fe20000000f00 */
[----:B------:R-:W-:-:S02]  /*bf60*/  IMAD R28, R25, R24, R12 ;  /* 0x00000018191c7224 */ /* 0x000fc400078e020c */
[-C--:B------:R-:W-:Y:S02]  /*bf70*/  IMAD R0, R5, R20.reuse, RZ ;  /* 0x0000001405007224 */ /* 0x080fe400078e02ff */
[----:B------:R-:W2:Y:S01]  /*bf80*/  LDC R8, c[0x0][0x8b0] ;  /* 0x00022c00ff087b82 */ /* 0x000ea20000000800 */
[----:B------:R-:W-:-:S04]  /*bf90*/  IMAD.WIDE.U32 R4, R3, R20, R16 ;  /* 0x0000001403047225 */ /* 0x000fc800078e0010 */
[----:B------:R-:W-:Y:S01]  /*bfa0*/  IMAD R3, R3, R21, R0 ;  /* 0x0000001503037224 */ /* 0x000fe200078e0200 */
[----:B------:R-:W-:Y:S02]  /*bfb0*/  I2FP.F32.U32 R0, R26 ;  /* 0x0000001a00007245 */ /* 0x000fe40000201000 */
[----:B------:R-:W3:Y:S01]  /*bfc0*/  LDC R30, c[0x0][0x900] ;  /* 0x00024000ff1e7b82 */ /* 0x000ee20000000800 */
[----:B------:R-:W-:Y:S01]  /*bfd0*/  IMAD.IADD R3, R5, 0x1, R3 ;  /* 0x0000000105037824 */ /* 0x000fe200078e0203 */
[----:B----4-:R-:W-:Y:S01]  /*bfe0*/  ISETP.NE.U32.AND P0, PT, R14, RZ, PT ;  /* 0x000000ff0e00720c */ /* 0x010fe20003f05070 */
[----:B------:R-:W-:Y:S01]  /*bff0*/  FMUL R0, R0, UR4 ;  /* 0x0000000400007c20 */ /* 0x000fe20008400000 */
[----:B------:R-:W-:Y:S02]  /*c000*/  MOV R5, 0xffffffff ;  /* 0xffffffff00057802 */ /* 0x000fe40000000f00 */
[----:B------:R-:W-:Y:S01]  /*c010*/  ISETP.NE.AND.EX P0, PT, R15, RZ, PT, P0 ;  /* 0x000000ff0f00720c */ /* 0x000fe20003f05300 */
[----:B------:R4:W3:Y:S01]  /*c020*/  F2I.U32.TRUNC.NTZ R20, R0 ;  /* 0x0000000000147305 */ /* 0x0008e2000020f000 */
[----:B------:R-:W4:Y:S01]  /*c030*/  LDC R21, c[0x0][0x148] ;  /* 0x00005200ff157b82 */ /* 0x000f220000000800 */
[----:B-1----:R-:W-:-:S02]  /*c040*/  SHF.R.U64 R12, R4, R6, R3 ;  /* 0x00000006040c7219 */ /* 0x002fc40000001203 */
[----:B------:R-:W-:-:S05]  /*c050*/  SHF.R.U32.HI R3, RZ, R6, R3 ;  /* 0x00000006ff037219 */ /* 0x000fca0000011603 */
[----:B------:R-:W1:Y:S01]  /*c060*/  LDC R24, c[0x0][0x8a8] ;  /* 0x00022a00ff187b82 */ /* 0x000e620000000800 */
[-CC-:B--2---:R-:W-:Y:S02]  /*c070*/  SHF.R.U64 R10, R12, R8.reuse, R3.reuse ;  /* 0x000000080c0a7219 */ /* 0x184fe40000001203 */
[----:B------:R-:W-:-:S05]  /*c080*/  SHF.R.U32.HI R3, RZ, R8, R3 ;  /* 0x00000008ff037219 */ /* 0x000fca0000011603 */
[----:B------:R-:W2:Y:S01]  /*c090*/  LDC R27, c[0x0][0x8f0] ;  /* 0x00023c00ff1b7b82 */ /* 0x000ea20000000800 */
[-C--:B---3--:R-:W-:Y:S02]  /*c0a0*/  SHF.L.U32 R4, R5, R30.reuse, RZ ;  /* 0x0000001e05047219 */ /* 0x088fe400000006ff */
[-CC-:B------:R-:W-:Y:S02]  /*c0b0*/  SHF.R.U64 R13, R10, R30.reuse, R3.reuse ;  /* 0x0000001e0a0d7219 */ /* 0x180fe40000001203 */
[----:B------:R-:W-:Y:S02]  /*c0c0*/  SHF.R.U32.HI R5, RZ, R30, R3 ;  /* 0x0000001eff057219 */ /* 0x000fe40000011603 */
[----:B------:R-:W-:Y:S01]  /*c0d0*/  LOP3.LUT R25, RZ, R4, RZ, 0x33, !PT ;  /* 0x00000004ff197212 */ /* 0x000fe200078e33ff */
[----:B------:R-:W3:Y:S01]  /*c0e0*/  LDC R29, c[0x0][0x8e0] ;  /* 0x00023800ff1d7b82 */ /* 0x000ee20000000800 */
[----:B------:R-:W-:Y:S01]  /*c0f0*/  SHF.L.U32 R30, R7, R30, RZ ;  /* 0x0000001e071e7219 */ /* 0x000fe200000006ff */
[----:B------:R-:W-:-:S06]  /*c100*/  IMAD.MOV.U32 R4, RZ, RZ, R13 ;  /* 0x000000ffff047224 */ /* 0x000fcc00078e000d */
[----:B------:R-:W1:Y:S01]  /*c110*/  LDC R31, c[0x0][0x8b8] ;  /* 0x00022e00ff1f7b82 */ /* 0x000e620000000800 */
[----:B------:R-:W-:Y:S05]  /*c120*/  @!P0 BRA `(.L_x_291) ;  /* 0x0000000000288947 */ /* 0x000fea0003800000 */
[----:B----4-:R-:W4:Y:S02]  /*c130*/  LDC R0, c[0x0][0x8f4] ;  /* 0x00023d00ff007b82 */ /* 0x010f240000000800 */
[----:B----4-:R-:W-:-:S04]  /*c140*/  IADD3 R3, P0, R13, R0, RZ ;  /* 0x000000000d037210 */ /* 0x010fc80007f1e0ff */
        /* <DEDUP_REMOVED lines=8> */
.L_x_291:
[----:B------:R-:W-:Y:S02]  /*c1d0*/  ISETP.NE.AND P0, PT, R2, 0x1, PT ;  /* 0x000000010200780c */ /* 0x000fe40003f05270 */
[----:B--2-4-:R-:W-:Y:S02]  /*c1e0*/  SHF.R.U64 R0, R4, R27, R5 ;  /* 0x0000001b04007219 */ /* 0x014fe40000001205 */
[----:B------:R-:W-:Y:S02]  /*c1f0*/  LOP3.LUT R3, R10, R25, RZ, 0xc0, !PT ;  /* 0x000000190a037212 */ /* 0x000fe400078ec0ff */
[----:B------:R-:W-:Y:S01]  /*c200*/  IADD3 R20, -R20, RZ, RZ ;  /* 0x000000ff14147210 */ /* 0x000fe20007ffe1ff */
[----:B------:R-:W-:Y:S01]  /*c210*/  IMAD.MOV R4, RZ, RZ, -R0 ;  /* 0x000000ffff047224 */ /* 0x000fe200078e0a00 */
[----:B-1----:R-:W-:Y:S01]  /*c220*/  IADD3 R5, R24, -0x1, RZ ;  /* 0xffffffff18057810 */ /* 0x002fe20007ffe0ff */
[----:B------:R-:W-:Y:S01]  /*c230*/  IMAD R3, R30, R0, R3 ;  /* 0x000000001e037224 */ /* 0x000fe200078e0203 */
[----:B------:R-:W-:Y:S01]  /*c240*/  R2UR UR47, R32 ;  /* 0x00000000202f72ca */ /* 0x000fe200000e0000 */
[----:B---3--:R-:W-:Y:S01]  /*c250*/  IMAD R0, R4, R29, R13 ;  /* 0x0000001d04007224 */ /* 0x008fe200078e020d */
[----:B------:R-:W-:Y:S01]  /*c260*/  LOP3.LUT R5, R12, R5, RZ, 0xc0, !PT ;  /* 0x000000050c057212 */ /* 0x000fe200078ec0ff */
[----:B------:R-:W-:Y:S01]  /*c270*/  @P0 IMAD R28, R21, R20, R26 ;  /* 0x00000014151c0224 */ /* 0x000fe200078e021a */
[----:B------:R-:W-:-:S03]  /*c280*/  MOV R4, 0x1 ;  /* 0x0000000100047802 */ /* 0x000fc60000000f00 */
[----:B------:R-:W-:Y:S02]  /*c290*/  IMAD R3, R3, R31, R28 ;  /* 0x0000001f03037224 */ /* 0x000fe400078e021c */
[----:B------:R-:W-:-:S05]  /*c2a0*/  IMAD R0, R0, R24, R5 ;  /* 0x0000001800007224 */ /* 0x000fca00078e0205 */
[----:B------:R-:W-:Y:S02]  /*c2b0*/  SEL R7, R0, R3, !P0 ;  /* 0x0000000300077207 */ /* 0x000fe40004000000 */
[----:B------:R-:W-:Y:S02]  /*c2c0*/  SEL R3, R3, R0, !P0 ;  /* 0x0000000003037207 */ /* 0x000fe40004000000 */
[----:B------:R-:W-:-:S07]  /*c2d0*/  PRMT R0, R4, 0x7610, R0 ;  /* 0x0000761004007816 */ /* 0x000fce0000000000 */
.L_x_289:
[----:B------:R-:W-:Y:S01]  /*c2e0*/  LOP3.LUT P0, RZ, R0, 0xff, RZ, 0xc0, !PT ;  /* 0x000000ff00ff7812 */ /* 0x000fe2000780c0ff */
[----:B------:R-:W-:-:S04]  /*c2f0*/  UIMAD.WIDE.U32 UR4, UR51, -0x55555555, URZ ;  /* 0xaaaaaaab330478a5 */ /* 0x000fc8000f8e003f */
[----:B------:R-:W-:-:S04]  /*c300*/  USHF.R.U32.HI UR4, URZ, 0x3, UR5 ;  /* 0x000000033f047899 */ /* 0x000fc80008011605 */
[----:B------:R-:W-:-:S04]  /*c310*/  UIMAD UR4, UR4, -0xc, UR51 ;  /* 0xfffffff4040478a4 */ /* 0x000fc8000f8e0233 */
[----:B------:R-:W-:Y:S08]  /*c320*/  @P0 BRA `(.L_x_292) ;  /* 0xffffff54001c0947 */ /* 0x000ff0000383ffff */
[----:B------:R-:W-:-:S04]  /*c330*/  DEPBAR.LE SB0, 0x0 ;  /* 0x000080000000791a */ /* 0x000fc80000000000 */
[----:B------:R-:W-:Y:S05]  /*c340*/  EXIT ;  /* 0x000000000000794d */ /* 0x000fea0003800000 */
.L_x_13:
[----:B------:R-:W-:Y:S01]  /*c350*/  ULDC.64 UR4, c[0x0][0x8f8] ;  /* 0x00023e0000047ab9 */ /* 0x000fe20000000a00 */
[----:B------:R-:W-:Y:S01]  /*c360*/  PRMT R12, RZ, 0x7610, R12 ;  /* 0x00007610ff0c7816 */ /* 0x000fe2000000000c */
[----:B------:R-:W-:Y:S01]  /*c370*/  IMAD.MOV.U32 R7, RZ, RZ, -0x1 ;  /* 0xffffffffff077424 */ /* 0x000fe200078e00ff */
[----:B------:R-:W-:Y:S02]  /*c380*/  ISETP.GE.U32.AND P1, PT, R16, UR4, PT ;  /* 0x0000000410007c0c */ /* 0x000fe4000bf26070 */
[----:B------:R-:W-:Y:S02]  /*c390*/  MOV R20, 0xffffffff ;  /* 0xffffffff00147802 */ /* 0x000fe40000000f00 */
[----:B------:R-:W-:Y:S02]  /*c3a0*/  ISETP.GE.U32.AND.EX P1, PT, R17, UR5, PT, P1 ;  /* 0x0000000511007c0c */ /* 0x000fe4000bf26110 */
[----:B------:R-:W-:-:S11]  /*c3b0*/  MOV R6, 0xffffffff ;  /* 0xffffffff00067802 */ /* 0x000fd60000000f00 */
[----:B------:R-:W-:Y:S05]  /*c3c0*/  @P1 BRA `(.L_x_293) ;  /* 0x0000000400281947 */ /* 0x000fea0003800000 */
[----:B------:R-:W2:Y:S01]  /*c3d0*/  LDC.64 R20, c[0x0][0x8d0] ;  /* 0x00023400ff147b82 */ /* 0x000ea20000000a00 */
[----:B------:R-:W-:Y:S01]  /*c3e0*/  MOV R14, R16 ;  /* 0x00000010000e7202 */ /* 0x000fe20000000f00 */
[----:B------:R-:W-:-:S06]  /*c3f0*/  IMAD.MOV.U32 R15, RZ, RZ, R17 ;  /* 0x000000ffff0f7224 */ /* 0x000fcc00078e0011 */
[----:B------:R-:W3:Y:S08]  /*c400*/  LDC R26, c[0x0][0x8d8] ;  /* 0x00023600ff1a7b82 */ /* 0x000ef00000000800 */
[----:B------:R-:W4:Y:S01]  /*c410*/  LDC.64 R28, c[0x0][0x8c8] ;  /* 0x00023200ff1c7b82 */ /* 0x000f220000000a00 */
[----:B--2---:R-:W-:-:S04]  /*c420*/  ISETP.NE.U32.AND P1, PT, R20, RZ, PT ;  /* 0x000000ff1400720c */ /* 0x004fc80003f25070 */
[----:B------:R-:W-:-:S13]  /*c430*/  ISETP.NE.AND.EX P1, PT, R21, RZ, PT, P1 ;  /* 0x000000ff1500720c */ /* 0x000fda0003f25310 */
[----:B---34-:R-:W-:Y:S05]  /*c440*/  @!P1 BRA `(.L_x_294) ;  /* 0x0000000000289947 */ /* 0x018fea0003800000 */
[----:B------:R-:W2:Y:S02]  /*c450*/  LDC R7, c[0x0][0x8dc] ;  /* 0x00023700ff077b82 */ /* 0x000ea40000000800 */
[----:B--2---:R-:W-:-:S04]  /*c460*/  IADD3 R15, P1, R16, R7, RZ ;  /* 0x00000007100f7210 */ /* 0x004fc80007f3e0ff */
        /* <DEDUP_REMOVED lines=8> */
.L_x_294:
[----:B------:R-:W2:Y:S01]  /*c4f0*/  LDC.64 R30, c[0x0][0x8e8] ;  /* 0x00023a00ff1e7b82 */ /* 0x000ea20000000a00 */
[-CC-:B------:R-:W-:Y:S02]  /*c500*/  SHF.R.U64 R22, R14, R26.reuse, R15.reuse ;  /* 0x0000001a0e167219 */ /* 0x180fe4000000120f */
[----:B------:R-:W-:Y:S02]  /*c510*/  SHF.R.U32.HI R6, RZ, R26, R15 ;  /* 0x0000001aff067219 */ /* 0x000fe4000001160f */
[----:B------:R-:W-:Y:S02]  /*c520*/  IADD3 R13, P1, RZ, -R22, RZ ;  /* 0x80000016ff0d7210 */ /* 0x000fe40007f3e0ff */
[----:B------:R-:W-:Y:S01]  /*c530*/  MOV R32, 0x1 ;  /* 0x0000000100207802 */ /* 0x000fe20000000f00 */
[----:B------:R-:W3:Y:S01]  /*c540*/  LDC R14, c[0x0][0x8c0] ;  /* 0x00023000ff0e7b82 */ /* 0x000ee20000000800 */
[----:B------:R-:W-:-:S05]  /*c550*/  IADD3.X R7, RZ, ~R6, RZ, P1, !PT ;  /* 0x80000006ff077210 */ /* 0x000fca0000ffe4ff */
[-C--:B------:R-:W-:Y:S02]  /*c560*/  IMAD R12, R7, R28.reuse, RZ ;  /* 0x0000001c070c7224 */ /* 0x080fe400078e02ff */
[----:B------:R-:W4:Y:S01]  /*c570*/  LDC R26, c[0x0][0x8b0] ;  /* 0x00022c00ff1a7b82 */ /* 0x000f220000000800 */
[----:B------:R-:W-:-:S04]  /*c580*/  IMAD.WIDE.U32 R6, R13, R28, R16 ;  /* 0x0000001c0d067225 */ /* 0x000fc800078e0010 */
[----:B------:R-:W-:Y:S02]  /*c590*/  IMAD R13, R13, R29, R12 ;  /* 0x0000001d0d0d7224 */ /* 0x000fe400078e020c */
[----:B------:R-:W-:Y:S01]  /*c5a0*/  IMAD.MOV.U32 R12, RZ, RZ, -0x1 ;  /* 0xffffffffff0c7424 */ /* 0x000fe200078e00ff */
[----:B------:R-:W5:Y:S01]  /*c5b0*/  LDC R27, c[0x0][0x900] ;  /* 0x00024000ff1b7b82 */ /* 0x000f620000000800 */
[----:B--2---:R-:W-:Y:S02]  /*c5c0*/  ISETP.NE.U32.AND P1, PT, R30, RZ, PT ;  /* 0x000000ff1e00720c */ /* 0x004fe40003f25070 */
[----:B------:R-:W-:Y:S02]  /*c5d0*/  IADD3 R7, R7, R13, RZ ;  /* 0x0000000d07077210 */ /* 0x000fe40007ffe0ff */
[----:B------:R-:W-:-:S03]  /*c5e0*/  ISETP.NE.AND.EX P1, PT, R31, RZ, PT, P1 ;  /* 0x000000ff1f00720c */ /* 0x000fc60003f25310 */
[----:B------:R-:W2:Y:S01]  /*c5f0*/  LDC R25, c[0x0][0x8a8] ;  /* 0x00022a00ff197b82 */ /* 0x000ea20000000800 */
[-CC-:B---3--:R-:W-:Y:S02]  /*c600*/  SHF.R.U64 R20, R6, R14.reuse, R7.reuse ;  /* 0x0000000e06147219 */ /* 0x188fe40000001207 */
[----:B------:R-:W-:-:S05]  /*c610*/  SHF.R.U32.HI R7, RZ, R14, R7 ;  /* 0x0000000eff077219 */ /* 0x000fca0000011607 */
[----:B------:R-:W3:Y:S01]  /*c620*/  LDC R28, c[0x0][0x8f0] ;  /* 0x00023c00ff1c7b82 */ /* 0x000ee20000000800 */
[-CC-:B----4-:R-:W-:Y:S02]  /*c630*/  SHF.R.U64 R23, R20, R26.reuse, R7.reuse ;  /* 0x0000001a14177219 */ /* 0x190fe40000001207 */
[----:B------:R-:W-:-:S05]  /*c640*/  SHF.R.U32.HI R6, RZ, R26, R7 ;  /* 0x0000001aff067219 */ /* 0x000fca0000011607 */
[----:B------:R-:W4:Y:S01]  /*c650*/  LDC R29, c[0x0][0x8e0] ;  /* 0x00023800ff1d7b82 */ /* 0x000f220000000800 */
[-C--:B-----5:R-:W-:Y:S02]  /*c660*/  SHF.L.U32 R12, R12, R27.reuse, RZ ;  /* 0x0000001b0c0c7219 */ /* 0x0a0fe400000006ff */
[-CC-:B------:R-:W-:Y:S02]  /*c670*/  SHF.R.U64 R26, R23, R27.reuse, R6.reuse ;  /* 0x0000001b171a7219 */ /* 0x180fe40000001206 */
[----:B------:R-:W-:Y:S02]  /*c680*/  SHF.R.U32.HI R7, RZ, R27, R6 ;  /* 0x0000001bff077219 */ /* 0x000fe40000011606 */
[----:B------:R-:W-:Y:S01]  /*c690*/  LOP3.LUT R34, RZ, R12, RZ, 0x33, !PT ;  /* 0x0000000cff227212 */ /* 0x000fe200078e33ff */
[----:B------:R-:W1:Y:S01]  /*c6a0*/  LDC R33, c[0x0][0x8b8] ;  /* 0x00022e00ff217b82 */ /* 0x000e620000000800 */
[----:B------:R-:W-:Y:S01]  /*c6b0*/  MOV R6, R26 ;  /* 0x0000001a00067202 */ /* 0x000fe20000000f00 */
[----:B------:R-:W-:Y:S06]  /*c6c0*/  @!P1 BRA `(.L_x_295) ;  /* 0x0000000000289947 */ /* 0x000fec0003800000 */
[----:B------:R-:W5:Y:S02]  /*c6d0*/  LDC R15, c[0x0][0x8f4] ;  /* 0x00023d00ff0f7b82 */ /* 0x000f640000000800 */
[----:B-----5:R-:W-:-:S05]  /*c6e0*/  IADD3 R15, P1, R26, R15, RZ ;  /* 0x0000000f1a0f7210 */ /* 0x020fca0007f3e0ff */
        /* <DEDUP_REMOVED lines=8> */
.L_x_295:
[----:B------:R-:W-:Y:S01]  /*c770*/  ISETP.NE.AND P1, PT, R2, 0x1, PT ;  /* 0x000000010200780c */ /* 0x000fe20003f25270 */
[----:B--2---:R-:W-:Y:S01]  /*c780*/  VIADD R13, R25, 0xffffffff ;  /* 0xffffffff190d7836 */ /* 0x004fe20000000000 */
[----:B---3--:R-:W-:Y:S02]  /*c790*/  SHF.R.U64 R6, R6, R28, R7 ;  /* 0x0000001c06067219 */ /* 0x008fe40000001207 */
[----:B------:R-:W-:Y:S02]  /*c7a0*/  SHF.L.U32 R32, R32, R27, RZ ;  /* 0x0000001b20207219 */ /* 0x000fe400000006ff */
[----:B------:R-:W-:Y:S02]  /*c7b0*/  LOP3.LUT R5, R23, R34, RZ, 0xc0, !PT ;  /* 0x0000002217057212 */ /* 0x000fe400078ec0ff */
[----:B------:R-:W-:Y:S02]  /*c7c0*/  IADD3 R7, -R6, RZ, RZ ;  /* 0x000000ff06077210 */ /* 0x000fe40007ffe1ff */
[----:B------:R-:W-:Y:S01]  /*c7d0*/  MOV R12, 0x1 ;  /* 0x00000001000c7802 */ /* 0x000fe20000000f00 */
[----:B------:R-:W-:-:S02]  /*c7e0*/  IMAD R5, R32, R6, R5 ;  /* 0x0000000620057224 */ /* 0x000fc400078e0205 */
[----:B------:R-:W-:Y:S01]  /*c7f0*/  @P1 IMAD R10, R11, R24, R4 ;  /* 0x000000180b0a1224 */ /* 0x000fe200078e0204 */
[----:B------:R-:W-:Y:S01]  /*c800*/  LOP3.LUT R11, R20, R13, RZ, 0xc0, !PT ;  /* 0x0000000d140b7212 */ /* 0x000fe200078ec0ff */
[----:B----4-:R-:W-:Y:S02]  /*c810*/  IMAD R4, R7, R29, R26 ;  /* 0x0000001d07047224 */ /* 0x010fe400078e021a */
[----:B-1----:R-:W-:Y:S02]  /*c820*/  IMAD R10, R5, R33, R10 ;  /* 0x00000021050a7224 */ /* 0x002fe400078e020a */
[----:B------:R-:W-:Y:S02]  /*c830*/  IMAD R5, R4, R25, R11 ;  /* 0x0000001904057224 */ /* 0x000fe400078e020b */
[----:B------:R-:W-:-:S03]  /*c840*/  IMAD.MOV.U32 R6, RZ, RZ, R22 ;  /* 0x000000ffff067224 */ /* 0x000fc600078e0016 */
[----:B------:R-:W-:Y:S02]  /*c850*/  SEL R7, R5, R10, !P1 ;  /* 0x0000000a05077207 */ /* 0x000fe40004800000 */
[----:B------:R-:W-:-:S07]  /*c860*/  SEL R20, R10, R5, !P1 ;  /* 0x000000050a147207 */ /* 0x000fce0004800000 */
.L_x_293:
[----:B------:R-:W-:-:S08]  /*c870*/  NOP ;  /* 0x0000000000007918 */ /* 0x000fd00000000000 */
[----:B------:R-:W2:-:S00]  /*c880*/  USETMAXREG.DEALLOC.CTAPOOL 0x28 ;  /* 0x00000028000079c8 */ /* 0x000e8000080e0500 */
[----:B--2---:R-:W-:-:S13]  /*c890*/  ISETP.NE.AND P1, PT, R3, 0x1, PT ;  /* 0x000000010300780c */ /* 0x004fda0003f25270 */
[----:B-1----:R-:W-:Y:S05]  /*c8a0*/  @!P1 EXIT ;  /* 0x000000000000994d */ /* 0x002fea0003800000 */
[----:B------:R-:W-:Y:S05]  /*c8b0*/  @!P4 BRA `(.L_x_296) ;  /* 0x0000001000b4c947 */ /* 0x000fea0003800000 */
[----:B------:R-:W-:-:S13]  /*c8c0*/  ISETP.NE.OR P0, PT, R3, 0x2, P0 ;  /* 0x000000020300780c */ /* 0x000fda0000705670 */
[----:B------:R-:W-:Y:S05]  /*c8d0*/  @P0 EXIT ;  /* 0x000000000000094d */ /* 0x000fea0003800000 */
[----:B------:R-:W-:-:S13]  /*c8e0*/  LOP3.LUT P1, RZ, R12, 0xff, RZ, 0xc0, !PT ;  /* 0x000000ff0cff7812 */ /* 0x000fda000782c0ff */
[----:B------:R-:W-:Y:S05]  /*c8f0*/  @!P1 BRA `(.L_x_297) ;  /* 0x0000000000189947 */ /* 0x000fea0003800000 */
[----:B------:R-:W-:Y:S01]  /*c900*/  UMOV UR4, 0x400 ;  /* 0x0000040000047882 */ /* 0x000fe20000000000 */
[----:B------:R-:W-:Y:S01]  /*c910*/  MOV R3, RZ ;  /* 0x000000ff00037202 */ /* 0x000fe20000000f00 */
[----:B------:R-:W-:-:S03]  /*c920*/  ULEA UR4, UR36, UR4, 0x18 ;  /* 0x0000000424047291 */ /* 0x000fc6000f8ec03f */
[----:B------:R-:W-:-:S06]  /*c930*/  SHF.L.U32 R3, R3, 0x1f, RZ ;  /* 0x0000001f03037819 */ /* 0x000fcc00000006ff */
[----:B------:R-:W1:Y:S02]  /*c940*/  SYNCS.PHASECHK.TRANS64.TRYWAIT P0, [UR4+0x108], R3 ;  /* 0x00010803ff0075a7 */ /* 0x000e640008000144 */
[----:B-1----:R-:W-:Y:S05]  /*c950*/  @!P0 BRA `(.L_x_298) ;  /* 0x0000002800148947 */ /* 0x002fea0003800000 */
.L_x_297:
[----:B-1----:R-:W-:Y:S01]  /*c960*/  PRMT R3, RZ, 0x7610, R3 ;  /* 0x00007610ff037816 */ /* 0x002fe20000000003 */
[----:B------:R-:W-:Y:S06]  /*c970*/  @P3 BRA `(.L_x_299) ;  /* 0x0000000000243947 */ /* 0x000fec0003800000 */
[----:B------:R-:W-:Y:S02]  /*c980*/  ULDC.64 UR4, c[0x0][0x588] ;  /* 0x0001620000047ab9 */ /* 0x000fe40000000a00 */
[----:B------:R-:W-:-:S04]  /*c990*/  ISETP.NE.U32.AND P0, PT, RZ, UR4, PT ;  /* 0x00000004ff007c0c */ /* 0x000fc8000bf05070 */
[----:B------:R-:W-:-:S13]  /*c9a0*/  ISETP.NE.AND.EX P0, PT, RZ, UR5, PT, P0 ;  /* 0x00000005ff007c0c */ /* 0x000fda000bf05300 */
[----:B------:R-:W-:Y:S05]  /*c9b0*/  @!P0 BRA `(.L_x_300) ;  /* 0x00000000000c8947 */ /* 0x000fea0003800000 */
[----:B------:R2:W5:Y:S01]  /*c9c0*/  LDG.E R8, desc[UR40][R8.64] ;  /* 0x0000002808087981 */ /* 0x000562000c1e1900 */
[----:B------:R-:W-:Y:S01]  /*c9d0*/  MOV R3, 0x1 ;  /* 0x0000000100037802 */ /* 0x000fe20000000f00 */
[----:B------:R-:W-:Y:S06]  /*c9e0*/  BRA `(.L_x_299) ;  /* 0x0000000000087947 */ /* 0x000fec0003800000 */
.L_x_300:
[----:B------:R-:W1:Y:S01]  /*c9f0*/  LDC R8, c[0x0][0x580] ;  /* 0x00016000ff087b82 */ /* 0x000e620000000800 */
[----:B------:R-:W-:-:S07]  /*ca00*/  IMAD.MOV.U32 R3, RZ, RZ, 0x1 ;  /* 0x00000001ff037424 */ /* 0x000fce00078e00ff */
.L_x_299:
[----:B--2---:R-:W-:Y:S01]  /*ca10*/  MOV R9, 0x1 ;  /* 0x0000000100097802 */ /* 0x004fe20000000f00 */
[----:B------:R-:W-:Y:S06]  /*ca20*/  @!P1 BRA `(.L_x_301) ;  /* 0x0000000c00e09947 */ /* 0x000fec0003800000 */
[----:B------:R-:W2:Y:S01]  /*ca30*/  LDC R10, c[0x0][0x900] ;  /* 0x00024000ff0a7b82 */ /* 0x000ea20000000800 */
[----:B------:R-:W-:Y:S01]  /*ca40*/  MOV R5, 0xffffffff ;  /* 0xffffffff00057802 */ /* 0x000fe20000000f00 */
[----:B------:R-:W-:Y:S01]  /*ca50*/  IMAD.MOV.U32 R9, RZ, RZ, 0x1 ;  /* 0x00000001ff097424 */ /* 0x000fe200078e00ff */
[----:B------:R-:W-:Y:S01]  /*ca60*/  LOP3.LUT R11, R0, 0x2, RZ, 0xfc, !PT ;  /* 0x00000002000b7812 */ /* 0x000fe200078efcff */
[----:B------:R-:W-:Y:S01]  /*ca70*/  ULDC.64 UR6, c[0x0][0x198] ;  /* 0x0000660000067ab9 */ /* 0x000fe20000000a00 */
[----:B------:R-:W-:Y:S01]  /*ca80*/  ULDC.64 UR14, c[0x0][0x588] ;  /* 0x00016200000e7ab9 */ /* 0x000fe20000000a00 */
[----:B------:R-:W-:Y:S01]  /*ca90*/  ULDC.64 UR22, c[0x0][0x8f8] ;  /* 0x00023e0000167ab9 */ /* 0x000fe20000000a00 */
[----:B------:R-:W-:Y:S01]  /*caa0*/  ULDC.64 UR24, c[0x0][0x590] ;  /* 0x0001640000187ab9 */ /* 0x000fe20000000a00 */
[----:B------:R-:W3:Y:S01]  /*cab0*/  LDC R12, c[0x0][0x8a8] ;  /* 0x00022a00ff0c7b82 */ /* 0x000ee20000000800 */
[-C--:B--2---:R-:W-:Y:S02]  /*cac0*/  SHF.L.U32 R5, R5, R10.reuse, RZ ;  /* 0x0000000a05057219 */ /* 0x084fe400000006ff */
[----:B------:R-:W-:-:S02]  /*cad0*/  SHF.L.U32 R10, R9, R10, RZ ;  /* 0x0000000a090a7219 */ /* 0x000fc400000006ff */
[----:B------:R-:W-:Y:S02]  /*cae0*/  MOV R9, 0x1 ;  /* 0x0000000100097802 */ /* 0x000fe40000000f00 */
[----:B------:R-:W-:Y:S02]  /*caf0*/  LOP3.LUT R13, RZ, R5, RZ, 0x33, !PT ;  /* 0x00000005ff0d7212 */ /* 0x000fe400078e33ff */
[----:B---3--:R-:W-:-:S07]  /*cb00*/  IADD3 R12, R12, -0x1, RZ ;  /* 0xffffffff0c0c7810 */ /* 0x008fce0007ffe0ff */
.L_x_333:
[----:B------:R-:W-:Y:S02]  /*cb10*/  ISETP.NE.U32.AND P0, PT, RZ, UR24, PT ;  /* 0x00000018ff007c0c */ /* 0x000fe4000bf05070 */
[----:B------:R-:W-:Y:S02]  /*cb20*/  R2UR UR11, R20 ;  /* 0x00000000140b72ca */ /* 0x000fe400000e0000 */
[----:B------:R-:W-:Y:S02]  /*cb30*/  R2UR UR10, R7 ;  /* 0x00000000070a72ca */ /* 0x000fe400000e0000 */
[----:B------:R-:W-:-:S09]  /*cb40*/  ISETP.NE.AND.EX P0, PT, RZ, UR25, PT, P0 ;  /* 0x00000019ff007c0c */ /* 0x000fd2000bf05300 */
[----:B------:R-:W-:Y:S02]  /*cb50*/  USHF.L.U32 UR11, UR11, 0x7, URZ ;  /* 0x000000070b0b7899 */ /* 0x000fe4000800063f */
[----:B------:R-:W-:Y:S02]  /*cb60*/  USHF.L.U32 UR10, UR10, 0x7, URZ ;  /* 0x000000070a0a7899 */ /* 0x000fe4000800063f */
[----:B--234-:R-:W-:Y:S10]  /*cb70*/  @!P0 BRA `(.L_x_302) ;  /* 0x00000000002c8947 */ /* 0x01cff40003800000 */
[----:B------:R-:W-:-:S04]  /*cb80*/  ISETP.NE.U32.AND P1, PT, RZ, UR14, PT ;  /* 0x0000000eff007c0c */ /* 0x000fc8000bf25070 */
[----:B------:R-:W-:-:S13]  /*cb90*/  ISETP.NE.AND.EX P1, PT, RZ, UR15, PT, P1 ;  /* 0x0000000fff007c0c */ /* 0x000fda000bf25310 */
[----:B------:R-:W-:Y:S05]  /*cba0*/  @!P1 BRA `(.L_x_303) ;  /* 0x0000000000189947 */ /* 0x000fea0003800000 */
[----:B------:R-:W2:Y:S01]  /*cbb0*/  LDC.64 R4, c[0x0][0x588] ;  /* 0x00016200ff047b82 */ /* 0x000ea20000000a00 */
[----:B------:R-:W-:-:S04]  /*cbc0*/  IMAD R3, R6, UR24, RZ ;  /* 0x0000001806037c24 */ /* 0x000fc8000f8e02ff */
[----:B--2---:R-:W-:-:S05]  /*cbd0*/  IMAD.WIDE R4, R3, 0x4, R4 ;  /* 0x0000000403047825 */ /* 0x004fca00078e0204 */
[----:B-1---5:R3:W5:Y:S01]  /*cbe0*/  LDG.E R8, desc[UR40][R4.64] ;  /* 0x0000002804087981 */ /* 0x022762000c1e1900 */
[----:B------:R-:W-:Y:S01]  /*cbf0*/  IMAD.MOV.U32 R3, RZ, RZ, 0x1 ;  /* 0x00000001ff037424 */ /* 0x000fe200078e00ff */
[----:B------:R-:W-:Y:S06]  /*cc00*/  BRA `(.L_x_302) ;  /* 0x0000000000087947 */ /* 0x000fec0003800000 */
.L_x_303:
[----:B-1---5:R-:W2:Y:S01]  /*cc10*/  LDC R8, c[0x0][0x580] ;  /* 0x00016000ff087b82 */ /* 0x022ea20000000800 */
[----:B------:R-:W-:-:S07]  /*cc20*/  MOV R3, 0x1 ;  /* 0x0000000100037802 */ /* 0x000fce0000000f00 */
.L_x_302:
[----:B------:R-:W-:Y:S05]  /*cc30*/  @!P0 BRA `(.L_x_304) ;  /* 0x00000000001c8947 */ /* 0x000fea0003800000 */
[----:B------:R-:W-:-:S13]  /*cc40*/  LOP3.LUT P2, RZ, R3, 0xff, RZ, 0xc0, !PT ;  /* 0x000000ff03ff7812 */ /* 0x000fda000784c0ff */
[----:B---3--:R-:W3:Y:S02]  /*cc50*/  @!P2 LDC.64 R4, c[0x0][0x588] ;  /* 0x00016200ff04ab82 */ /* 0x008ee40000000a00 */
[----:B---3--:R-:W-:-:S04]  /*cc60*/  @!P2 ISETP.NE.U32.AND P0, PT, R4, RZ, PT ;  /* 0x000000ff0400a20c */ /* 0x008fc80003f05070 */
[----:B------:R-:W-:Y:S02]  /*cc70*/  @!P2 ISETP.NE.AND.EX P1, PT, R5, RZ, PT, P0 ;  /* 0x000000ff0500a20c */ /* 0x000fe40003f25300 */
[----:B-12--5:R-:W-:Y:S02]  /*cc80*/  @P2 FSETP.EQ.AND P0, PT, R8, RZ, PT ;  /* 0x000000ff0800220b */ /* 0x026fe40003f02000 */
[----:B------:R-:W-:Y:S01]  /*cc90*/  @!P2 PLOP3.LUT P0, PT, P1, PT, PT, 0x8, 0x0 ;  /* 0x000000000000a81c */ /* 0x000fe20000f0e170 */
[----:B------:R-:W-:-:S12]  /*cca0*/  BRA `(.L_x_305) ;  /* 0x0000000000047947 */ /* 0x000fd80003800000 */
.L_x_304:
[----:B-12--5:R-:W-:-:S13]  /*ccb0*/  FSETP.EQ.AND P0, PT, R8, RZ, PT ;  /* 0x000000ff0800720b */ /* 0x026fda0003f02000 */
.L_x_305:
[----:B------:R-:W-:Y:S02]  /*ccc0*/  ISETP.NE.AND P2, PT, R11, 0x3, PT ;  /* 0x000000030b00780c */ /* 0x000fe40003f45270 */
[----:B------:R-:W-:-:S04]  /*ccd0*/  ELECT P1, URZ, PT ;  /* 0x00000000003f782f */ /* 0x000fc80003820000 */
[----:B------:R-:W-:-:S07]  /*cce0*/  PLOP3.LUT P0, PT, P1, P0, PT, 0x20, 0x0 ;  /* 0x000000000000781c */ /* 0x000fce0000f00470 */
[----:B------:R-:W-:Y:S06]  /*ccf0*/  @!P2 BRA `(.L_x_306) ;  /* 0x000000000004a947 */ /* 0x000fec0003800000 */
[----:B------:R-:W-:Y:S01]  /*cd00*/  BPT.TRAP 0x1 ;  /* 0x000000040000795c */ /* 0x000fe20000300000 */
.L_x_306:
[----:B------:R-:W1:Y:S01]  /*cd10*/  S2UR UR36, SR_CgaCtaId ;  /* 0x00000000002479c3 */ /* 0x000e620000008800 */
[----:B------:R-:W-:Y:S01]  /*cd20*/  UMOV UR4, 0x400 ;  /* 0x0000040000047882 */ /* 0x000fe20000000000 */
[----:B---3--:R-:W-:Y:S01]  /*cd30*/  SHF.L.U32 R4, R9, 0x1f, RZ ;  /* 0x0000001f09047819 */ /* 0x008fe200000006ff */
[----:B-1----:R-:W-:-:S09]  /*cd40*/  ULEA UR5, UR36, UR4, 0x18 ;  /* 0x0000000424057291 */ /* 0x002fd2000f8ec03f */
[----:B------:R-:W1:Y:S02]  /*cd50*/  SYNCS.PHASECHK.TRANS64.TRYWAIT P1, [UR5+0xe0], R4 ;  /* 0x0000e004ff0075a7 */ /* 0x000e640008020145 */
[----:B-1----:R-:W-:Y:S05]  /*cd60*/  @!P1 BRA `(.L_x_307) ;  /* 0x0000002400289947 */ /* 0x002fea0003800000 */
.L_x_376:
[----:B------:R-:W-:Y:S04]  /*cd70*/  BSSY B0, `(.L_x_308) ;  /* 0x000000e000007945 */ /* 0x000fe80003800000 */
[----:B------:R-:W-:Y:S05]  /*cd80*/  @!P0 BRA `(.L_x_309) ;  /* 0x0000000000308947 */ /* 0x000fea0003800000 */
[----:B------:R-:W-:Y:S01]  /*cd90*/  R2UR UR12, R6 ;  /* 0x00000000060c72ca */ /* 0x000fe200000e0000 */
[----:B------:R-:W-:Y:S02]  /*cda0*/  UIADD3 UR16, UP0, UR6, 0x3f0, URZ ;  /* 0x000003f006107890 */ /* 0x000fe4000ff1e03f */
[----:B------:R-:W-:Y:S02]  /*cdb0*/  UIADD3 UR8, UR5, 0x200, URZ ;  /* 0x0000020005087890 */ /* 0x000fe4000fffe03f */
[----:B------:R-:W-:Y:S02]  /*cdc0*/  UIADD3 UR9, UR5, 0xc0, URZ ;  /* 0x000000c005097890 */ /* 0x000fe4000fffe03f */
[----:B------:R-:W-:Y:S01]  /*cdd0*/  UIADD3.X UR17, URZ, UR7, URZ, UP0, !UPT ;  /* 0x000000073f117290 */ /* 0x000fe200087fe43f */
[----:B------:R-:W-:Y:S01]  /*cde0*/  UMOV UR18, 0x0 ;  /* 0x0000000000127882 */ /* 0x000fe20000000000 */
[----:B------:R-:W-:-:S07]  /*cdf0*/  UMOV UR19, 0x10000000 ;  /* 0x1000000000137882 */ /* 0x000fce0000000000 */
[----:B------:R2:W-:Y:S02]  /*ce00*/  UTMALDG.3D [UR8], [UR16], desc[UR18] ;  /* 0x00001208100075b4 */ /* 0x0005e40008011000 */
[----:B--2---:R-:W-:Y:S05]  /*ce10*/  @!P2 BRA `(.L_x_310) ;  /* 0x000000000004a947 */ /* 0x004fea0003800000 */
[----:B------:R-:W-:Y:S01]  /*ce20*/  BPT.TRAP 0x1 ;  /* 0x000000040000795c */ /* 0x000fe20000300000 */
.L_x_310:
[----:B-1----:R-:W1:Y:S02]  /*ce30*/  LDC R5, c[0x0][0x800] ;  /* 0x00020000ff057b82 */ /* 0x002e640000000800 */
[----:B-1----:R2:W-:Y:S02]  /*ce40*/  SYNCS.ARRIVE.TRANS64.RED.A0TR RZ, [UR5+0xc0], R5 ;  /* 0x0000c005ffff79a7 */ /* 0x0025e40008300405 */
.L_x_309:
[----:B------:R-:W-:Y:S05]  /*ce50*/  BSYNC B0 ;  /* 0x0000000000007941 */ /* 0x000fea0003800000 */
.L_x_308:
[----:B------:R-:W-:Y:S05]  /*ce60*/  @!P2 BRA `(.L_x_311) ;  /* 0x000000000004a947 */ /* 0x000fea0003800000 */
[----:B------:R-:W-:Y:S01]  /*ce70*/  BPT.TRAP 0x1 ;  /* 0x000000040000795c */ /* 0x000fe20000300000 */
.L_x_311:
[----:B------:R-:W-:-:S04]  /*ce80*/  UIADD3 UR4, UR5, 0xc0, URZ ;  /* 0x000000c005047890 */ /* 0x000fc8000fffe03f */
[----:B------:R-:W-:-:S09]  /*ce90*/  UPRMT UR4, UR36, 0x654, UR4 ;  /* 0x0000065424047896 */ /* 0x000fd20008000004 */
[----:B------:R-:W-:Y:S01]  /*cea0*/  SYNCS.ARRIVE.TRANS64.RED.A1T0 RZ, [UR4], RZ ;  /* 0x000000ffffff79a7 */ /* 0x000fe20008100404 */
[----:B------:R-:W-:Y:S05]  /*ceb0*/  @!P2 BRA `(.L_x_312) ;  /* 0x000000000004a947 */ /* 0x000fea0003800000 */
[----:B------:R-:W-:Y:S01]  /*cec0*/  BPT.TRAP 0x1 ;  /* 0x000000040000795c */ /* 0x000fe20000300000 */
.L_x_312:
[----:B------:R-:W3:Y:S02]  /*ced0*/  SYNCS.PHASECHK.TRANS64.TRYWAIT P1, [UR5+0xe8], R4 ;  /* 0x0000e804ff0075a7 */ /* 0x000ee40008020145 */
[----:B---3--:R-:W-:Y:S05]  /*cee0*/  @!P1 BRA `(.L_x_313) ;  /* 0x0000002000e09947 */ /* 0x008fea0003800000 */
.L_x_377:
[----:B------:R-:W-:Y:S04]  /*cef0*/  BSSY B0, `(.L_x_314) ;  /* 0x0000010000007945 */ /* 0x000fe80003800000 */
[----:B------:R-:W-:Y:S05]  /*cf00*/  @!P0 BRA `(.L_x_315) ;  /* 0x0000000000388947 */ /* 0x000fea0003800000 */
[----:B------:R-:W-:Y:S01]  /*cf10*/  UIADD3 UR8, UP0, UR6, 0x3f0, URZ ;  /* 0x000003f006087890 */ /* 0x000fe2000ff1e03f */
[----:B------:R-:W-:Y:S01]  /*cf20*/  R2UR UR20, R6 ;  /* 0x00000000061472ca */ /* 0x000fe200000e0000 */
[----:B------:R-:W-:Y:S02]  /*cf30*/  UIADD3 UR18, UR10, 0x20, URZ ;  /* 0x000000200a127890 */ /* 0x000fe4000fffe03f */
[----:B------:R-:W-:Y:S02]  /*cf40*/  UIADD3 UR16, UR5, 0x1200, URZ ;  /* 0x0000120005107890 */ /* 0x000fe4000fffe03f */
[----:B------:R-:W-:Y:S02]  /*cf50*/  UIADD3 UR17, UR5, 0xc8, URZ ;  /* 0x000000c805117890 */ /* 0x000fe4000fffe03f */
[----:B------:R-:W-:Y:S01]  /*cf60*/  UIADD3.X UR9, URZ, UR7, URZ, UP0, !UPT ;  /* 0x000000073f097290 */ /* 0x000fe200087fe43f */
[----:B------:R-:W-:Y:S01]  /*cf70*/  UMOV UR12, 0x0 ;  /* 0x00000000000c7882 */ /* 0x000fe20000000000 */
[----:B------:R-:W-:Y:S01]  /*cf80*/  UMOV UR13, 0x10000000 ;  /* 0x10000000000d7882 */ /* 0x000fe20000000000 */
[----:B------:R-:W-:-:S06]  /*cf90*/  UMOV UR19, UR11 ;  /* 0x0000000b00137c82 */ /* 0x000fcc0008000000 */
[----:B------:R3:W-:Y:S02]  /*cfa0*/  UTMALDG.3D [UR16], [UR8], desc[UR12] ;  /* 0x00000c10080075b4 */ /* 0x0007e40008011000 */
[----:B---3--:R-:W-:Y:S05]  /*cfb0*/  @!P2 BRA `(.L_x_316) ;  /* 0x000000000004a947 */ /* 0x008fea0003800000 */
[----:B------:R-:W-:Y:S01]  /*cfc0*/  BPT.TRAP 0x1 ;  /* 0x000000040000795c */ /* 0x000fe20000300000 */
.L_x_316:
[----:B-12---:R-:W1:Y:S02]  /*cfd0*/  LDC R5, c[0x0][0x800] ;  /* 0x00020000ff057b82 */ /* 0x006e640000000800 */
[----:B-1----:R3:W-:Y:S02]  /*cfe0*/  SYNCS.ARRIVE.TRANS64.RED.A0TR RZ, [UR5+0xc8], R5 ;  /* 0x0000c805ffff79a7 */ /* 0x0027e40008300405 */
.L_x_315:
[----:B------:R-:W-:Y:S05]  /*cff0*/  BSYNC B0 ;  /* 0x0000000000007941 */ /* 0x000fea0003800000 */
.L_x_314:
[----:B------:R-:W-:Y:S05]  /*d000*/  @!P2 BRA `(.L_x_317) ;  /* 0x000000000004a947 */ /* 0x000fea0003800000 */
[----:B------:R-:W-:Y:S01]  /*d010*/  BPT.TRAP 0x1 ;  /* 0x000000040000795c */ /* 0x000fe20000300000 */
.L_x_317:
[----:B------:R-:W-:-:S04]  /*d020*/  UIADD3 UR4, UR5, 0xc8, URZ ;  /* 0x000000c805047890 */ /* 0x000fc8000fffe03f */
[----:B------:R-:W-:-:S09]  /*d030*/  UPRMT UR4, UR36, 0x654, UR4 ;  /* 0x0000065424047896 */ /* 0x000fd20008000004 */
[----:B------:R-:W-:Y:S01]  /*d040*/  SYNCS.ARRIVE.TRANS64.RED.A1T0 RZ, [UR4], RZ ;  /* 0x000000ffffff79a7 */ /* 0x000fe20008100404 */
[----:B------:R-:W-:Y:S05]  /*d050*/  @!P2 BRA `(.L_x_318) ;  /* 0x000000000004a947 */ /* 0x000fea0003800000 */
[----:B------:R-:W-:Y:S01]  /*d060*/  BPT.TRAP 0x1 ;  /* 0x000000040000795c */ /* 0x000fe20000300000 */
.L_x_318:
[----:B------:R-:W4:Y:S02]  /*d070*/  SYNCS.PHASECHK.TRANS64.TRYWAIT P1, [UR5+0xf0], R4 ;  /* 0x0000f004ff0075a7 */ /* 0x000f240008020145 */
[----:B----4-:R-:W-:Y:S05]  /*d080*/  @!P1 BRA `(.L_x_319) ;  /* 0x0000002000909947 */ /* 0x010fea0003800000 */
.L_x_378:
        /* <DEDUP_REMOVED lines=12> */
[----:B----4-:R-:W-:Y:S05]  /*d150*/  @!P2 BRA `(.L_x_322) ;  /* 0x000000000004a947 */ /* 0x010fea0003800000 */
[----:B------:R-:W-:Y:S01]  /*d160*/  BPT.TRAP 0x1 ;  /* 0x000000040000795c */ /* 0x000fe20000300000 */
.L_x_322:
[----:B-123--:R-:W1:Y:S02]  /*d170*/  LDC R5, c[0x0][0x800] ;  /* 0x00020000ff057b82 */ /* 0x00ee640000000800 */
[----:B-1----:R4:W-:Y:S02]  /*d180*/  SYNCS.ARRIVE.TRANS64.RED.A0TR RZ, [UR5+0xd0], R5 ;  /* 0x0000d005ffff79a7 */ /* 0x0029e40008300405 */
.L_x_321:
[----:B------:R-:W-:Y:S05]  /*d190*/  BSYNC B0 ;  /* 0x0000000000007941 */ /* 0x000fea0003800000 */
.L_x_320:
[----:B------:R-:W-:Y:S05]  /*d1a0*/  @!P2 BRA `(.L_x_323) ;  /* 0x000000000004a947 */ /* 0x000fea0003800000 */
[----:B------:R-:W-:Y:S01]  /*d1b0*/  BPT.TRAP 0x1 ;  /* 0x000000040000795c */ /* 0x000fe20000300000 */
.L_x_323:
[----:B------:R-:W-:-:S04]  /*d1c0*/  UIADD3 UR4, UR5, 0xd0, URZ ;  /* 0x000000d005047890 */ /* 0x000fc8000fffe03f */
[----:B------:R-:W-:-:S09]  /*d1d0*/  UPRMT UR4, UR36, 0x654, UR4 ;  /* 0x0000065424047896 */ /* 0x000fd20008000004 */
[----:B------:R-:W-:Y:S01]  /*d1e0*/  SYNCS.ARRIVE.TRANS64.RED.A1T0 RZ, [UR4], RZ ;  /* 0x000000ffffff79a7 */ /* 0x000fe20008100404 */
[----:B------:R-:W-:Y:S05]  /*d1f0*/  @!P2 BRA `(.L_x_324) ;  /* 0x000000000004a947 */ /* 0x000fea0003800000 */
[----:B------:R-:W-:Y:S01]  /*d200*/  BPT.TRAP 0x1 ;  /* 0x000000040000795c */ /* 0x000fe20000300000 */
.L_x_324:
[----:B------:R-:W5:Y:S02]  /*d210*/  SYNCS.PHASECHK.TRANS64.TRYWAIT P1, [UR5+0xf8], R4 ;  /* 0x0000f804ff0075a7 */ /* 0x000f640008020145 */
[----:B-----5:R-:W-:Y:S05]  /*d220*/  @!P1 BRA `(.L_x_325) ;  /* 0x0000002000409947 */ /* 0x020fea0003800000 */
.L_x_379:
[----:B------:R-:W-:Y:S04]  /*d230*/  BSSY B0, `(.L_x_326) ;  /* 0x0000010000007945 */ /* 0x000fe80003800000 */
[----:B------:R-:W-:Y:S05]  /*d240*/  @!P0 BRA `(.L_x_327) ;  /* 0x0000000000388947 */ /* 0x000fea0003800000 */
[----:B------:R-:W-:Y:S01]  /*d250*/  R2UR UR20, R6 ;  /* 0x00000000061472ca */ /* 0x000fe200000e0000 */
[----:B------:R-:W-:Y:S02]  /*d260*/  UIADD3 UR8, UP0, UR6, 0x3f0, URZ ;  /* 0x000003f006087890 */ /* 0x000fe4000ff1e03f */
        /* <DEDUP_REMOVED lines=8> */
[----:B-1----:R-:W-:Y:S05]  /*d2f0*/  @!P2 BRA `(.L_x_328) ;  /* 0x000000000004a947 */ /* 0x002fea0003800000 */
[----:B------:R-:W-:Y:S01]  /*d300*/  BPT.TRAP 0x1 ;  /* 0x000000040000795c */ /* 0x000fe20000300000 */
.L_x_328:
[----:B------:R-:W1:Y:S02]  /*d310*/  LDC R4, c[0x0][0x800] ;  /* 0x00020000ff047b82 */ /* 0x000e640000000800 */
[----:B-1----:R1:W-:Y:S02]  /*d320*/  SYNCS.ARRIVE.TRANS64.RED.A0TR RZ, [UR5+0xd8], R4 ;  /* 0x0000d804ffff79a7 */ /* 0x0023e40008300405 */
.L_x_327:
[----:B------:R-:W-:Y:S05]  /*d330*/  BSYNC B0 ;  /* 0x0000000000007941 */ /* 0x000fea0003800000 */
.L_x_326:
[----:B------:R-:W-:Y:S05]  /*d340*/  @!P2 BRA `(.L_x_329) ;  /* 0x000000000004a947 */ /* 0x000fea0003800000 */
[----:B------:R-:W-:Y:S01]  /*d350*/  BPT.TRAP 0x1 ;  /* 0x000000040000795c */ /* 0x000fe20000300000 */
.L_x_329:
[----:B------:R-:W-:Y:S01]  /*d360*/  IADD3 R16, P0, R16, UR38, RZ ;  /* 0x0000002610107c10 */ /* 0x000fe2000ff1e0ff */
[----:B------:R-:W-:Y:S01]  /*d370*/  UIADD3 UR4, UR5, 0xd8, URZ ;  /* 0x000000d805047890 */ /* 0x000fe2000fffe03f */
[----:B------:R-:W-:Y:S01]  /*d380*/  LOP3.LUT R9, R9, 0x1, RZ, 0x3c, !PT ;  /* 0x0000000109097812 */ /* 0x000fe200078e3cff */
[----:B------:R-:W-:Y:S01]  /*d390*/  IMAD.MOV.U32 R7, RZ, RZ, -0x1 ;  /* 0xffffffffff077424 */ /* 0x000fe200078e00ff */
[----:B------:R-:W-:Y:S01]  /*d3a0*/  IADD3.X R17, R17, UR37, RZ, P0, !PT ;  /* 0x0000002511117c10 */ /* 0x000fe200087fe4ff */
[----:B------:R-:W-:Y:S01]  /*d3b0*/  UPRMT UR4, UR36, 0x654, UR4 ;  /* 0x0000065424047896 */ /* 0x000fe20008000004 */
[----:B------:R-:W-:Y:S02]  /*d3c0*/  ISETP.GE.U32.AND P0, PT, R16, UR22, PT ;  /* 0x0000001610007c0c */ /* 0x000fe4000bf06070 */
[----:B-1----:R-:W-:Y:S02]  /*d3d0*/  PRMT R4, RZ, 0x7610, R4 ;  /* 0x00007610ff047816 */ /* 0x002fe40000000004 */
[----:B------:R-:W-:-:S02]  /*d3e0*/  ISETP.GE.U32.AND.EX P0, PT, R17, UR23, PT, P0 ;  /* 0x0000001711007c0c */ /* 0x000fc4000bf06100 */
[----:B------:R-:W-:Y:S02]  /*d3f0*/  MOV R20, 0xffffffff ;  /* 0xffffffff00147802 */ /* 0x000fe40000000f00 */
[----:B------:R-:W-:Y:S01]  /*d400*/  SYNCS.ARRIVE.TRANS64.RED.A1T0 RZ, [UR4], RZ ;  /* 0x000000ffffff79a7 */ /* 0x000fe20008100404 */
[----:B------:R-:W-:-:S08]  /*d410*/  MOV R6, 0xffffffff ;  /* 0xffffffff00067802 */ /* 0x000fd00000000f00 */
[----:B------:R-:W-:Y:S05]  /*d420*/  @P0 BRA `(.L_x_330) ;  /* 0x0000000400580947 */ /* 0x000fea0003800000 */
[----:B------:R-:W1:Y:S01]  /*d430*/  S2R R18, SR_CTAID.X ;  /* 0x0000000000127919 */ /* 0x000e620000002500 */
[----:B------:R-:W5:Y:S01]  /*d440*/  LDC.64 R14, c[0x0][0x8d0] ;  /* 0x00023400ff0e7b82 */ /* 0x000f620000000a00 */
[----:B------:R-:W-:Y:S01]  /*d450*/  ULDC UR4, c[0x0][0x150] ;  /* 0x0000540000047ab9 */ /* 0x000fe20000000800 */
[----:B------:R-:W-:Y:S01]  /*d460*/  MOV R22, R17 ;  /* 0x0000001100167202 */ /* 0x000fe20000000f00 */
[----:B------:R-:W1:Y:S05]  /*d470*/  S2R R20, SR_CTAID.Y ;  /* 0x0000000000147919 */ /* 0x000e6a0000002600 */
[----:B--234-:R-:W2:Y:S08]  /*d480*/  LDC R5, c[0x0][0x144] ;  /* 0x00005100ff057b82 */ /* 0x01ceb00000000800 */
[----:B------:R-:W3:Y:S01]  /*d490*/  LDC R21, c[0x0][0x8d8] ;  /* 0x00023600ff157b82 */ /* 0x000ee20000000800 */
[----:B-----5:R-:W-:-:S04]  /*d4a0*/  ISETP.NE.U32.AND P0, PT, R14, RZ, PT ;  /* 0x000000ff0e00720c */ /* 0x020fc80003f05070 */
[----:B------:R-:W-:Y:S02]  /*d4b0*/  ISETP.NE.AND.EX P0, PT, R15, RZ, PT, P0 ;  /* 0x000000ff0f00720c */ /* 0x000fe40003f05300 */
[----:B-1----:R-:W-:Y:S02]  /*d4c0*/  I2FP.F32.U32 R4, R18 ;  /* 0x0000001200047245 */ /* 0x002fe40000201000 */
[----:B------:R-:W-:-:S03]  /*d4d0*/  I2FP.F32.U32 R23, R20 ;  /* 0x0000001400177245 */ /* 0x000fc60000201000 */
[----:B------:R-:W-:-:S06]  /*d4e0*/  FMUL R4, R4, UR4 ;  /* 0x0000000404047c20 */ /* 0x000fcc0008400000 */
[----:B------:R-:W1:Y:S02]  /*d4f0*/  F2I.U32.TRUNC.NTZ R4, R4 ;  /* 0x0000000400047305 */ /* 0x000e64000020f000 */
[----:B-1----:R-:W-:-:S05]  /*d500*/  IADD3 R6, -R4, RZ, RZ ;  /* 0x000000ff04067210 */ /* 0x002fca0007ffe1ff */
[----:B--2---:R-:W-:Y:S02]  /*d510*/  IMAD R18, R5, R6, R18 ;  /* 0x0000000605127224 */ /* 0x004fe400078e0212 */
[----:B------:R-:W-:Y:S01]  /*d520*/  IMAD.MOV.U32 R6, RZ, RZ, R16 ;  /* 0x000000ffff067224 */ /* 0x000fe200078e0010 */
[----:B---3--:R-:W-:Y:S06]  /*d530*/  @!P0 BRA `(.L_x_331) ;  /* 0x0000000000308947 */ /* 0x008fec0003800000 */
[----:B------:R-:W1:Y:S02]  /*d540*/  LDC R5, c[0x0][0x8dc] ;  /* 0x00023700ff057b82 */ /* 0x000e640000000800 */
[----:B-1----:R-:W-:-:S04]  /*d550*/  IADD3 R5, P0, R16, R5, RZ ;  /* 0x0000000510057210 */ /* 0x002fc80007f1e0ff */
[----:B------:R-:W-:-:S05]  /*d560*/  IADD3.X R19, RZ, R17, RZ, P0, !PT ;  /* 0x00000011ff137210 */ /* 0x000fca00007fe4ff */
[----:B------:R-:W-:-:S04]  /*d570*/  IMAD.WIDE.U32 R6, R19, R14, RZ ;  /* 0x0000000e13067225 */ /* 0x000fc800078e00ff */
[----:B------:R-:W-:-:S04]  /*d580*/  IMAD.WIDE.U32 R6, P0, R5, R15, R6 ;  /* 0x0000000f05067225 */ /* 0x000fc80007800006 */
[----:B------:R-:W-:Y:S01]  /*d590*/  IMAD.WIDE.U32 R4, R5, R14, RZ ;  /* 0x0000000e05047225 */ /* 0x000fe200078e00ff */
[----:B------:R-:W-:-:S04]  /*d5a0*/  MOV R4, R7 ;  /* 0x0000000700047202 */ /* 0x000fc80000000f00 */
[----:B------:R-:W-:Y:S01]  /*d5b0*/  IADD3 RZ, P1, R5, R6, RZ ;  /* 0x0000000605ff7210 */ /* 0x000fe20007f3e0ff */
[----:B------:R-:W-:-:S04]  /*d5c0*/  IMAD.X R5, RZ, RZ, RZ, P0 ;  /* 0x000000ffff057224 */ /* 0x000fc800000e06ff */
[----:B------:R-:W-:-:S04]  /*d5d0*/  IMAD.WIDE.U32.X R4, R19, R15, R4, P1 ;  /* 0x0000000f13047225 */ /* 0x000fc800008e0404 */
[----:B------:R-:W-:Y:S01]  /*d5e0*/  IMAD.MOV.U32 R22, RZ, RZ, R5 ;  /* 0x000000ffff167224 */ /* 0x000fe200078e0005 */
[----:B------:R-:W-:-:S07]  /*d5f0*/  MOV R6, R4 ;  /* 0x0000000400067202 */ /* 0x000fce0000000f00 */
.L_x_331:
[----:B------:R-:W-:Y:S01]  /*d600*/  ULDC UR4, c[0x0][0x154] ;  /* 0x0000550000047ab9 */ /* 0x000fe20000000800 */
[----:B------:R-:W1:Y:S01]  /*d610*/  LDC R7, c[0x0][0x148] ;  /* 0x00005200ff077b82 */ /* 0x000e620000000800 */
[----:B------:R-:W-:Y:S01]  /*d620*/  FMUL R14, R23, UR4 ;  /* 0x00000004170e7c20 */ /* 0x000fe20008400000 */
[----:B------:R-:W-:Y:S02]  /*d630*/  ISETP.NE.AND P2, PT, R2, 0x1, PT ;  /* 0x000000010200780c */ /* 0x000fe40003f45270 */
[-CC-:B------:R-:W-:Y:S02]  /*d640*/  SHF.R.U64 R19, R6, R21.reuse, R22.reuse ;  /* 0x0000001506137219 */ /* 0x180fe40000001216 */
[----:B------:R-:W-:Y:S01]  /*d650*/  SHF.R.U32.HI R21, RZ, R21, R22 ;  /* 0x00000015ff157219 */ /* 0x000fe20000011616 */
[----:B------:R-:W2:Y:S01]  /*d660*/  F2I.U32.TRUNC.NTZ R14, R14 ;  /* 0x0000000e000e7305 */ /* 0x000ea2000020f000 */
[----:B------:R-:W3:Y:S01]  /*d670*/  LDC.64 R4, c[0x0][0x8c8] ;  /* 0x00023200ff047b82 */ /* 0x000ee20000000a00 */
[----:B------:R-:W-:-:S04]  /*d680*/  IADD3 R23, P0, RZ, -R19, RZ ;  /* 0x80000013ff177210 */ /* 0x000fc80007f1e0ff */
[----:B------:R-:W-:-:S03]  /*d690*/  IADD3.X R21, RZ, ~R21, RZ, P0, !PT ;  /* 0x80000015ff157210 */ /* 0x000fc600007fe4ff */
[----:B------:R-:W4:Y:S01]  /*d6a0*/  LDC R22, c[0x0][0x8c0] ;  /* 0x00023000ff167b82 */ /* 0x000f220000000800 */
[----:B--2---:R-:W-:-:S07]  /*d6b0*/  IADD3 R15, -R14, RZ, RZ ;  /* 0x000000ff0e0f7210 */ /* 0x004fce0007ffe1ff */
[----:B------:R-:W2:Y:S01]  /*d6c0*/  LDC R26, c[0x0][0x8f0] ;  /* 0x00023c00ff1a7b82 */ /* 0x000ea20000000800 */
[----:B-1----:R-:W-:-:S07]  /*d6d0*/  @P2 IMAD R18, R7, R15, R20 ;  /* 0x0000000f07122224 */ /* 0x002fce00078e0214 */
[----:B------:R-:W1:Y:S01]  /*d6e0*/  LDC.64 R14, c[0x0][0x8e8] ;  /* 0x00023a00ff0e7b82 */ /* 0x000e620000000a00 */
[----:B---3--:R-:W-:-:S04]  /*d6f0*/  IMAD R6, R21, R4, RZ ;  /* 0x0000000415067224 */ /* 0x008fc800078e02ff */
[C---:B------:R-:W-:Y:S02]  /*d700*/  IMAD R7, R23.reuse, R5, R6 ;  /* 0x0000000517077224 */ /* 0x040fe400078e0206 */
[----:B------:R-:W-:Y:S01]  /*d710*/  IMAD.WIDE.U32 R4, R23, R4, R16 ;  /* 0x0000000417047225 */ /* 0x000fe200078e0010 */
[----:B------:R-:W3:Y:S03]  /*d720*/  LDC R21, c[0x0][0x8b0] ;  /* 0x00022c00ff157b82 */ /* 0x000ee60000000800 */
[----:B------:R-:W-:-:S05]  /*d730*/  IMAD.IADD R5, R5, 0x1, R7 ;  /* 0x0000000105057824 */ /* 0x000fca00078e0207 */
[----:B------:R-:W5:Y:S01]  /*d740*/  LDC R6, c[0x0][0x900] ;  /* 0x00024000ff067b82 */ /* 0x000f620000000800 */
[-CC-:B----4-:R-:W-:Y:S02]  /*d750*/  SHF.R.U64 R25, R4, R22.reuse, R5.reuse ;  /* 0x0000001604197219 */ /* 0x190fe40000001205 */
[----:B------:R-:W-:-:S05]  /*d760*/  SHF.R.U32.HI R4, RZ, R22, R5 ;  /* 0x00000016ff047219 */ /* 0x000fca0000011605 */
[----:B------:R-:W4:Y:S01]  /*d770*/  LDC R22, c[0x0][0x8e0] ;  /* 0x00023800ff167b82 */ /* 0x000f220000000800 */
[----:B-1----:R-:W-:-:S04]  /*d780*/  ISETP.NE.U32.AND P0, PT, R14, RZ, PT ;  /* 0x000000ff0e00720c */ /* 0x002fc80003f05070 */
[----:B------:R-:W-:-:S03]  /*d790*/  ISETP.NE.AND.EX P0, PT, R15, RZ, PT, P0 ;  /* 0x000000ff0f00720c */ /* 0x000fc60003f05300 */
[----:B------:R-:W1:Y:S01]  /*d7a0*/  LDC R23, c[0x0][0x8b8] ;  /* 0x00022e00ff177b82 */ /* 0x000e620000000800 */
[-CC-:B---3--:R-:W-:Y:S02]  /*d7b0*/  SHF.R.U64 R24, R25, R21.reuse, R4.reuse ;  /* 0x0000001519187219 */ /* 0x188fe40000001204 */
[----:B------:R-:W-:-:S05]  /*d7c0*/  SHF.R.U32.HI R5, RZ, R21, R4 ;  /* 0x00000015ff057219 */ /* 0x000fca0000011604 */
[----:B------:R-:W3:Y:S01]  /*d7d0*/  LDC R20, c[0x0][0x8a8] ;  /* 0x00022a00ff147b82 */ /* 0x000ee20000000800 */
[-CC-:B-----5:R-:W-:Y:S02]  /*d7e0*/  SHF.R.U64 R21, R24, R6.reuse, R5.reuse ;  /* 0x0000000618157219 */ /* 0x1a0fe40000001205 */
[----:B------:R-:W-:Y:S02]  /*d7f0*/  SHF.R.U32.HI R27, RZ, R6, R5 ;  /* 0x00000006ff1b7219 */ /* 0x000fe40000011605 */
[----:B------:R-:W-:Y:S02]  /*d800*/  MOV R4, R21 ;  /* 0x0000001500047202 */ /* 0x000fe40000000f00 */
[----:B------:R-:W-:Y:S01]  /*d810*/  MOV R5, R27 ;  /* 0x0000001b00057202 */ /* 0x000fe20000000f00 */
[----:B--2---:R-:W-:Y:S06]  /*d820*/  @!P0 BRA `(.L_x_332) ;  /* 0x0000000000288947 */ /* 0x004fec0003800000 */
[----:B------:R-:W2:Y:S02]  /*d830*/  LDC R4, c[0x0][0x8f4] ;  /* 0x00023d00ff047b82 */ /* 0x000ea40000000800 */
[----:B--2---:R-:W-:-:S05]  /*d840*/  IADD3 R5, P0, R21, R4, RZ ;  /* 0x0000000415057210 */ /* 0x004fca0007f1e0ff */
[----:B------:R-:W-:-:S04]  /*d850*/  IMAD.X R27, RZ, RZ, R27, P0 ;  /* 0x000000ffff1b7224 */ /* 0x000fc800000e061b */
[----:B------:R-:W-:-:S04]  /*d860*/  IMAD.WIDE.U32 R6, R27, R14, RZ ;  /* 0x0000000e1b067225 */ /* 0x000fc800078e00ff */
[----:B------:R-:W-:-:S04]  /*d870*/  IMAD.WIDE.U32 R6, P0, R5, R15, R6 ;  /* 0x0000000f05067225 */ /* 0x000fc80007800006 */
[----:B------:R-:W-:Y:S01]  /*d880*/  IMAD.WIDE.U32 R4, R5, R14, RZ ;  /* 0x0000000e05047225 */ /* 0x000fe200078e00ff */
[----:B------:R-:W-:-:S04]  /*d890*/  MOV R4, R7 ;  /* 0x0000000700047202 */ /* 0x000fc80000000f00 */
[----:B------:R-:W-:Y:S02]  /*d8a0*/  IADD3 RZ, P1, R5, R6, RZ ;  /* 0x0000000605ff7210 */ /* 0x000fe40007f3e0ff */
[----:B------:R-:W-:-:S03]  /*d8b0*/  IADD3.X R5, RZ, RZ, RZ, P0, !PT ;  /* 0x000000ffff057210 */ /* 0x000fc600007fe4ff */
[----:B------:R-:W-:-:S08]  /*d8c0*/  IMAD.WIDE.U32.X R4, R27, R15, R4, P1 ;  /* 0x0000000f1b047225 */ /* 0x000fd000008e0404 */
.L_x_332:
[----:B------:R-:W-:Y:S02]  /*d8d0*/  SHF.R.U64 R26, R4, R26, R5 ;  /* 0x0000001a041a7219 */ /* 0x000fe40000001205 */
[----:B------:R-:W-:Y:S02]  /*d8e0*/  LOP3.LUT R5, R24, R13, RZ, 0xc0, !PT ;  /* 0x0000000d18057212 */ /* 0x000fe400078ec0ff */
[----:B------:R-:W-:Y:S01]  /*d8f0*/  LOP3.LUT R25, R25, R12, RZ, 0xc0, !PT ;  /* 0x0000000c19197212 */ /* 0x000fe200078ec0ff */
[----:B------:R-:W-:Y:S01]  /*d900*/  IMAD.MOV R4, RZ, RZ, -R26 ;  /* 0x000000ffff047224 */ /* 0x000fe200078e0a1a */
[----:B------:R-:W-:Y:S01]  /*d910*/  MOV R6, R19 ;  /* 0x0000001300067202 */ /* 0x000fe20000000f00 */
[----:B------:R-:W-:Y:S02]  /*d920*/  IMAD R5, R10, R26, R5 ;  /* 0x0000001a0a057224 */ /* 0x000fe400078e0205 */
[----:B----4-:R-:W-:Y:S01]  /*d930*/  IMAD R21, R4, R22, R21 ;  /* 0x0000001604157224 */ /* 0x010fe200078e0215 */
[----:B------:R-:W-:Y:S01]  /*d940*/  MOV R4, 0x1 ;  /* 0x0000000100047802 */ /* 0x000fe20000000f00 */
[----:B-1----:R-:W-:-:S02]  /*d950*/  IMAD R18, R5, R23, R18 ;  /* 0x0000001705127224 */ /* 0x002fc400078e0212 */
[----:B---3--:R-:W-:-:S05]  /*d960*/  IMAD R21, R21, R20, R25 ;  /* 0x0000001415157224 */ /* 0x008fca00078e0219 */
[----:B------:R-:W-:Y:S02]  /*d970*/  SEL R7, R21, R18, !P2 ;  /* 0x0000001215077207 */ /* 0x000fe40005000000 */
[----:B------:R-:W-:-:S07]  /*d980*/  SEL R20, R18, R21, !P2 ;  /* 0x0000001512147207 */ /* 0x000fce0005000000 */
.L_x_330:
[----:B------:R-:W-:-:S13]  /*d990*/  LOP3.LUT P0, RZ, R4, 0xff, RZ, 0xc0, !PT ;  /* 0x000000ff04ff7812 */ /* 0x000fda000780c0ff */
[----:B------:R-:W-:Y:S05]  /*d9a0*/  @P0 BRA `(.L_x_333) ;  /* 0xfffffff000580947 */ /* 0x000fea000383ffff */
.L_x_301:
[----:B------:R-:W-:Y:S01]  /*d9b0*/  ELECT P0, URZ, PT ;  /* 0x00000000003f782f */ /* 0x000fe20003800000 */
[----:B------:R-:W-:-:S12]  /*d9c0*/  BSSY B0, `(.L_x_334) ;  /* 0x000001b000007945 */ /* 0x000fd80003800000 */
[----:B------:R-:W-:Y:S05]  /*d9d0*/  @!P0 BRA `(.L_x_335) ;  /* 0x0000000000648947 */ /* 0x000fea0003800000 */
[----:B------:R-:W-:-:S04]  /*d9e0*/  LOP3.LUT R0, R0, 0x2, RZ, 0xfc, !PT ;  /* 0x0000000200007812 */ /* 0x000fc800078efcff */
[----:B------:R-:W-:-:S13]  /*d9f0*/  ISETP.NE.AND P1, PT, R0, 0x3, PT ;  /* 0x000000030000780c */ /* 0x000fda0003f25270 */
[----:B------:R-:W-:Y:S05]  /*da00*/  @!P1 BRA `(.L_x_336) ;  /* 0x0000000000049947 */ /* 0x000fea0003800000 */
[----:B------:R-:W-:Y:S01]  /*da10*/  BPT.TRAP 0x1 ;  /* 0x000000040000795c */ /* 0x000fe20000300000 */
.L_x_336:
[----:B------:R-:W-:Y:S01]  /*da20*/  IMAD.U32 R3, RZ, RZ, UR36 ;  /* 0x00000024ff037e24 */ /* 0x000fe2000f8e00ff */
[----:B------:R-:W-:Y:S02]  /*da30*/  MOV R2, 0x400 ;  /* 0x0000040000027802 */ /* 0x000fe40000000f00 */
[----:B------:R-:W-:Y:S02]  /*da40*/  SHF.L.U32 R0, R9, 0x1f, RZ ;  /* 0x0000001f09007819 */ /* 0x000fe400000006ff */
[----:B------:R-:W-:-:S04]  /*da50*/  LEA R3, R3, R2, 0x18 ;  /* 0x0000000203037211 */ /* 0x000fc800078ec0ff */
[----:B------:R-:W1:Y:S02]  /*da60*/  SYNCS.PHASECHK.TRANS64.TRYWAIT P0, [R3+URZ+0xe0], R0 ;  /* 0x0000e000030075a7 */ /* 0x000e64000800017f */
[----:B-1----:R-:W-:Y:S05]  /*da70*/  @!P0 BRA `(.L_x_337) ;  /* 0x0000001800448947 */ /* 0x002fea0003800000 */
.L_x_380:
[----:B------:R-:W-:Y:S05]  /*da80*/  @!P1 BRA `(.L_x_338) ;  /* 0x0000000000049947 */ /* 0x000fea0003800000 */
[----:B------:R-:W-:Y:S01]  /*da90*/  BPT.TRAP 0x1 ;  /* 0x000000040000795c */ /* 0x000fe20000300000 */
.L_x_338:
[----:B------:R-:W1:Y:S02]  /*daa0*/  SYNCS.PHASECHK.TRANS64.TRYWAIT P0, [R3+URZ+0xe8], R0 ;  /* 0x0000e800030075a7 */ /* 0x000e64000800017f */
[----:B-1----:R-:W-:Y:S05]  /*dab0*/  @!P0 BRA `(.L_x_339) ;  /* 0x0000001800488947 */ /* 0x002fea0003800000 */
.L_x_381:
[----:B------:R-:W-:Y:S05]  /*dac0*/  @!P1 BRA `(.L_x_340) ;  /* 0x0000000000049947 */ /* 0x000fea0003800000 */
[----:B------:R-:W-:Y:S01]  /*dad0*/  BPT.TRAP 0x1 ;  /* 0x000000040000795c */ /* 0x000fe20000300000 */
.L_x_340:
[----:B------:R-:W1:Y:S02]  /*dae0*/  SYNCS.PHASECHK.TRANS64.TRYWAIT P0, [R3+URZ+0xf0], R0 ;  /* 0x0000f000030075a7 */ /* 0x000e64000800017f */
[----:B-1----:R-:W-:Y:S05]  /*daf0*/  @!P0 BRA `(.L_x_341) ;  /* 0x00000018004c8947 */ /* 0x002fea0003800000 */
.L_x_382:
[----:B------:R-:W-:Y:S05]  /*db00*/  @!P1 BRA `(.L_x_342) ;  /* 0x0000000000049947 */ /* 0x000fea0003800000 */
[----:B------:R-:W-:Y:S01]  /*db10*/  BPT.TRAP 0x1 ;  /* 0x000000040000795c */ /* 0x000fe20000300000 */
.L_x_342:
[----:B------:R-:W-:-:S07]  /*db20*/  SHF.L.U32 R0, R9, 0x1f, RZ ;  /* 0x0000001f09007819 */ /* 0x000fce00000006ff */
.L_x_343:
[----:B------:R1:W1:Y:S02]  /*db30*/  SYNCS.PHASECHK.TRANS64.TRYWAIT P0, [R3+URZ+0xf8], R0 ;  /* 0x0000f800030075a7 */ /* 0x000264000800017f */
[----:B-1----:R-:W-:Y:S05]  /*db40*/  @!P0 NANOSLEEP.SYNCS 0x989680 ;  /* 0x009896800000895d */ /* 0x002fea0003900000 */
[----:B------:R-:W1:Y:S02]  /*db50*/  @!P0 SYNCS.PHASECHK.TRANS64 P0, [R3+URZ+0xf8], R0 ;  /* 0x0000f800030085a7 */ /* 0x000e64000800007f */
[----:B-1----:R-:W-:Y:S05]  /*db60*/  @!P0 BRA `(.L_x_343) ;  /* 0xfffffffc00f08947 */ /* 0x002fea000383ffff */
.L_x_335:
[----:B------:R-:W-:Y:S05]  /*db70*/  BSYNC B0 ;  /* 0x0000000000007941 */ /* 0x000fea0003800000 */
.L_x_334:
[----:B------:R-:W-:Y:S05]  /*db80*/  EXIT ;  /* 0x000000000000794d */ /* 0x000fea0003800000 */
.L_x_296:
[----:B------:R-:W-:Y:S02]  /*db90*/  LOP3.LUT P0, RZ, R12, 0xff, RZ, 0xc0, !PT ;  /* 0x000000ff0cff7812 */ /* 0x000fe4000780c0ff */
[----:B------:R-:W-:Y:S02]  /*dba0*/  MOV R0, 0x1 ;  /* 0x0000000100007802 */ /* 0x000fe40000000f00 */
[----:B------:R-:W-:-:S09]  /*dbb0*/  MOV R12, RZ ;  /* 0x000000ff000c7202 */ /* 0x000fd20000000f00 */
[----:B------:R-:W-:Y:S05]  /*dbc0*/  @!P0 BRA `(.L_x_344) ;  /* 0x0000000c00188947 */ /* 0x000fea0003800000 */
[----:B------:R-:W1:Y:S01]  /*dbd0*/  LDC R0, c[0x0][0x28c] ;  /* 0x0000a300ff007b82 */ /* 0x000e620000000800 */
[----:B------:R-:W-:Y:S01]  /*dbe0*/  ULDC UR6, c[0x0][0x900] ;  /* 0x0002400000067ab9 */ /* 0x000fe20000000800 */
[----:B------:R-:W-:Y:S01]  /*dbf0*/  UMOV UR7, 0xffffffff ;  /* 0xffffffff00077882 */ /* 0x000fe20000000000 */
[----:B------:R-:W-:Y:S01]  /*dc00*/  BSSY B0, `(.L_x_344) ;  /* 0x00000c2000007945 */ /* 0x000fe20003800000 */
[----:B------:R-:W-:Y:S01]  /*dc10*/  USHF.L.U32 UR4, UR36, 0x6, URZ ;  /* 0x0000000624047899 */ /* 0x000fe2000800063f */
[----:B------:R-:W-:Y:S01]  /*dc20*/  MOV R10, 0x1 ;  /* 0x00000001000a7802 */ /* 0x000fe20000000f00 */
[----:B------:R-:W-:Y:S01]  /*dc30*/  USHF.L.U32 UR7, UR7, UR6, URZ ;  /* 0x0000000607077299 */ /* 0x000fe2000800063f */
[----:B------:R-:W-:Y:S01]  /*dc40*/  LOP3.LUT R9, R19, 0x2, RZ, 0xfc, !PT ;  /* 0x0000000213097812 */ /* 0x000fe200078efcff */
[----:B------:R-:W-:Y:S01]  /*dc50*/  IMAD.MOV.U32 R12, RZ, RZ, RZ ;  /* 0x000000ffff0c7224 */ /* 0x000fe200078e00ff */
[----:B------:R-:W-:Y:S01]  /*dc60*/  ULDC UR5, c[0x0][0x8a8] ;  /* 0x00022a0000057ab9 */ /* 0x000fe20000000800 */
[----:B------:R-:W-:Y:S01]  /*dc70*/  UMOV UR8, 0x1 ;  /* 0x0000000100087882 */ /* 0x000fe20000000000 */
[----:B------:R-:W-:-:S02]  /*dc80*/  USHF.L.U32 UR22, UR36, 0xc, URZ ;  /* 0x0000000c24167899 */ /* 0x000fc4000800063f */
[----:B------:R-:W-:Y:S02]  /*dc90*/  ULOP3.LUT UR4, UR4, 0x40, URZ, 0xc0, !UPT ;  /* 0x0000004004047892 */ /* 0x000fe4000f8ec03f */
[----:B------:R-:W-:Y:S02]  /*dca0*/  UIADD3 UR5, UR5, -0x1, URZ ;  /* 0xffffffff05057890 */ /* 0x000fe4000fffe03f */
[----:B------:R-:W-:Y:S02]  /*dcb0*/  USHF.L.U32 UR18, UR8, UR6, URZ ;  /* 0x0000000608127299 */ /* 0x000fe4000800063f */
[----:B------:R-:W-:Y:S01]  /*dcc0*/  ULOP3.LUT UR17, URZ, UR7, URZ, 0x33, !UPT ;  /* 0x000000073f117292 */ /* 0x000fe2000f8e333f */
[----:B------:R-:W-:Y:S01]  /*dcd0*/  ULDC.64 UR20, c[0x0][0x198] ;  /* 0x0000660000147ab9 */ /* 0x000fe20000000a00 */
[----:B-1----:R-:W-:-:S05]  /*dce0*/  VIADD R0, R0, 0x3f ;  /* 0x0000003f00007836 */ /* 0x002fca0000000000 */
[----:B------:R-:W-:-:S04]  /*dcf0*/  SHF.R.S32.HI R3, RZ, 0x1f, R0 ;  /* 0x0000001fff037819 */ /* 0x000fc80000011400 */
[----:B------:R-:W-:Y:S02]  /*dd00*/  LEA.HI R3, R3, R0, RZ, 0x6 ;  /* 0x0000000003037211 */ /* 0x000fe400078f30ff */
[----:B------:R-:W-:Y:S02]  /*dd10*/  MOV R0, 0x1 ;  /* 0x0000000100007802 */ /* 0x000fe40000000f00 */
[----:B------:R-:W-:-:S04]  /*dd20*/  SHF.R.S32.HI R3, RZ, 0x6, R3 ;  /* 0x00000006ff037819 */ /* 0x000fc80000011403 */
[----:B------:R-:W-:-:S07]  /*dd30*/  IADD3 R8, R3, 0x1, RZ ;  /* 0x0000000103087810 */ /* 0x000fce0007ffe0ff */
.L_x_355:
[----:B------:R-:W-:-:S03]  /*dd40*/  UMOV UR6, 0xffffffff ;  /* 0xffffffff00067882 */ /* 0x000fc60000000000 */
[----:B------:R-:W-:Y:S05]  /*dd50*/  BRA.DIV UR6, `(.L_x_345) ;  /* 0x0000001606c87947 */ /* 0x000fea000b800000 */
[----:B------:R-:W-:-:S13]  /*dd60*/  ELECT P6, URZ, PT ;  /* 0x00000000003f782f */ /* 0x000fda00038c0000 */
.L_x_385:
[----:B------:R-:W1:Y:S01]  /*dd70*/  LDC R4, c[0x0][0x28c] ;  /* 0x0000a300ff047b82 */ /* 0x000e620000000800 */
[----:B------:R-:W-:Y:S01]  /*dd80*/  BSSY B1, `(.L_x_346) ;  /* 0x0000037000017945 */ /* 0x000fe20003800000 */
[----:B-1----:R-:W-:-:S13]  /*dd90*/  ISETP.LT.OR P6, PT, R4, 0x1, !P6 ;  /* 0x000000010400780c */ /* 0x002fda00077c1670 */
[----:B------:R-:W-:Y:S05]  /*dda0*/  @P6 BRA `(.L_x_347) ;  /* 0x0000000000d06947 */ /* 0x000fea0003800000 */
[----:B------:R-:W-:Y:S01]  /*ddb0*/  LEA R15, R7, UR4, 0x7 ;  /* 0x00000004070f7c11 */ /* 0x000fe2000f8e38ff */
[----:B------:R-:W-:Y:S01]  /*ddc0*/  IMAD.MOV.U32 R21, RZ, RZ, RZ ;  /* 0x000000ffff157224 */ /* 0x000fe200078e00ff */
[----:B------:R-:W-:Y:S01]  /*ddd0*/  SHF.L.U32 R20, R20, 0x7, RZ ;  /* 0x0000000714147819 */ /* 0x000fe200000006ff */
[----:B------:R-:W-:Y:S01]  /*dde0*/  IMAD.MOV.U32 R7, RZ, RZ, R12 ;  /* 0x000000ffff077224 */ /* 0x000fe200078e000c */
[----:B------:R-:W-:Y:S02]  /*ddf0*/  MOV R4, R8 ;  /* 0x0000000800047202 */ /* 0x000fe40000000f00 */
[----:B------:R-:W-:-:S07]  /*de00*/  MOV R5, R0 ;  /* 0x0000000000057202 */ /* 0x000fce0000000f00 */
.L_x_350:
[----:B------:R-:W1:Y:S01]  /*de10*/  S2R R14, SR_CgaCtaId ;  /* 0x00000000000e7919 */ /* 0x000e620000008800 */
[----:B------:R-:W-:Y:S02]  /*de20*/  MOV R11, 0x400 ;  /* 0x00000400000b7802 */ /* 0x000fe40000000f00 */
[----:B------:R-:W-:-:S13]  /*de30*/  LOP3.LUT P1, RZ, R18, 0x7f, RZ, 0xc0, !PT ;  /* 0x0000007f12ff7812 */ /* 0x000fda000782c0ff */
[----:B------:R-:W2:Y:S01]  /*de40*/  @!P1 LDC R13, c[0x0][0x500] ;  /* 0x00014000ff0d9b82 */ /* 0x000ea20000000800 */
[----:B-1----:R-:W-:Y:S02]  /*de50*/  LEA R22, R14, R11, 0x18 ;  /* 0x0000000b0e167211 */ /* 0x002fe400078ec0ff */
[----:B------:R-:W-:Y:S02]  /*de60*/  SHF.L.U32 R11, R5, 0x1f, RZ ;  /* 0x0000001f050b7819 */ /* 0x000fe400000006ff */
[----:B------:R-:W-:-:S04]  /*de70*/  LEA R14, R7, R22, 0x3 ;  /* 0x00000016070e7211 */ /* 0x000fc800078e18ff */
[----:B------:R-:W1:Y:S02]  /*de80*/  SYNCS.PHASECHK.TRANS64.TRYWAIT P0, [R14+URZ+0x60], R11 ;  /* 0x0000600b0e0075a7 */ /* 0x000e64000800017f */
[----:B-12---:R-:W-:Y:S05]  /*de90*/  @!P0 BRA `(.L_x_348) ;  /* 0x0000001400988947 */ /* 0x006fea0003800000 */
.L_x_386:
[----:B-1----:R-:W-:Y:S01]  /*dea0*/  PRMT R11, R9, 0x9910, RZ ;  /* 0x00009910090b7816 */ /* 0x002fe200000000ff */
[----:B------:R1:W-:Y:S03]  /*deb0*/  @!P1 SYNCS.ARRIVE.TRANS64 RZ, [R14+URZ], R13 ;  /* 0x0000000d0eff99a7 */ /* 0x0003e6000800003f */
[----:B------:R-:W-:-:S13]  /*dec0*/  ISETP.NE.AND P0, PT, R11, 0x2, PT ;  /* 0x000000020b00780c */ /* 0x000fda0003f05270 */
[----:B-1----:R-:W-:Y:S05]  /*ded0*/  @P0 BRA `(.L_x_349) ;  /* 0x0000000000040947 */ /* 0x002fea0003800000 */
[----:B------:R-:W-:Y:S01]  /*dee0*/  BPT.TRAP 0x1 ;  /* 0x000000040000795c */ /* 0x000fe20000300000 */
.L_x_349:
[----:B------:R-:W-:Y:S01]  /*def0*/  R2UR UR7, R7 ;  /* 0x00000000070772ca */ /* 0x000fe200000e0000 */
[----:B------:R-:W-:Y:S01]  /*df00*/  VIADD R4, R4, 0xffffffff ;  /* 0xffffffff04047836 */ /* 0x000fe20000000000 */
[----:B------:R-:W-:Y:S01]  /*df10*/  R2UR UR16, R22 ;  /* 0x00000000161072ca */ /* 0x000fe200000e0000 */
[----:B------:R-:W-:Y:S01]  /*df20*/  UIADD3 UR6, UP0, UR20, 0xf0, URZ ;  /* 0x000000f014067890 */ /* 0x000fe2000ff1e03f */
[----:B------:R-:W-:Y:S01]  /*df30*/  R2UR UR9, R14 ;  /* 0x000000000e0972ca */ /* 0x000fe200000e0000 */
[----:B------:R-:W-:Y:S01]  /*df40*/  UIADD3 UR24, UP1, UR20, 0x1f0, URZ ;  /* 0x000001f014187890 */ /* 0x000fe2000ff3e03f */
[----:B------:R-:W-:Y:S01]  /*df50*/  R2UR UR11, R20 ;  /* 0x00000000140b72ca */ /* 0x000fe200000e0000 */
[----:B------:R-:W-:Y:S01]  /*df60*/  UMOV UR14, 0x0 ;  /* 0x00000000000e7882 */ /* 0x000fe20000000000 */
[----:B------:R-:W-:Y:S01]  /*df70*/  R2UR UR10, R21 ;  /* 0x00000000150a72ca */ /* 0x000fe200000e0000 */
[----:B------:R-:W-:Y:S01]  /*df80*/  UIADD3.X UR25, URZ, UR21, URZ, UP1, !UPT ;  /* 0x000000153f197290 */ /* 0x000fe20008ffe43f */
[----:B------:R-:W-:Y:S01]  /*df90*/  R2UR UR12, R6 ;  /* 0x00000000060c72ca */ /* 0x000fe200000e0000 */
[----:B------:R-:W-:Y:S01]  /*dfa0*/  UMOV UR15, 0x10000000 ;  /* 0x10000000000f7882 */ /* 0x000fe20000000000 */
[----:B------:R-:W-:Y:S01]  /*dfb0*/  R2UR UR19, R15 ;  /* 0x000000000f1372ca */ /* 0x000fe200000e0000 */
[----:B------:R-:W-:Y:S01]  /*dfc0*/  USHF.L.U32 UR7, UR7, 0xd, URZ ;  /* 0x0000000d07077899 */ /* 0x000fe2000800063f */
[----:B------:R-:W-:Y:S01]  /*dfd0*/  ISETP.GT.AND P1, PT, R4, 0x1, PT ;  /* 0x000000010400780c */ /* 0x000fe20003f24270 */
[----:B------:R-:W-:Y:S01]  /*dfe0*/  UMOV UR23, 0x30000 ;  /* 0x0003000000177882 */ /* 0x000fe20000000000 */
[----:B------:R-:W-:Y:S01]  /*dff0*/  IADD3 R7, R7, 0x1, RZ ;  /* 0x0000000107077810 */ /* 0x000fe20007ffe0ff */
[----:B------:R-:W-:Y:S01]  /*e000*/  ULOP3.LUT UR8, UR7, 0x1000, UR22, 0xf8, !UPT ;  /* 0x0000100007087892 */ /* 0x000fe2000f8ef816 */
[----:B------:R-:W-:Y:S01]  /*e010*/  IADD3 R21, R21, 0x40, RZ ;  /* 0x0000004015157810 */ /* 0x000fe20007ffe0ff */
[----:B------:R-:W-:Y:S01]  /*e020*/  UIADD3 UR13, UR16, 0x6300, UR7 ;  /* 0x00006300100d7890 */ /* 0x000fe2000fffe007 */
[----:B------:R-:W-:Y:S01]  /*e030*/  ISETP.NE.AND P0, PT, R7, 0xc, PT ;  /* 0x0000000c0700780c */ /* 0x000fe20003f05270 */
[----:B------:R-:W-:-:S02]  /*e040*/  UIADD3.X UR7, URZ, UR21, URZ, UP0, !UPT ;  /* 0x000000153f077290 */ /* 0x000fc400087fe43f */
[----:B------:R-:W-:Y:S01]  /*e050*/  UIADD3 UR16, UR16, 0x1e300, UR8 ;  /* 0x0001e30010107890 */ /* 0x000fe2000fffe008 */
[----:B------:R-:W-:Y:S02]  /*e060*/  SEL R14, RZ, 0x1, P0 ;  /* 0x00000001ff0e7807 */ /* 0x000fe40000000000 */
[----:B------:R-:W-:Y:S01]  /*e070*/  UMOV UR8, UR13 ;  /* 0x0000000d00087c82 */ /* 0x000fe20008000000 */
[----:B------:R-:W-:Y:S02]  /*e080*/  SEL R7, R7, RZ, P0 ;  /* 0x000000ff07077207 */ /* 0x000fe40000000000 */
[----:B------:R-:W-:Y:S01]  /*e090*/  LOP3.LUT R5, R5, R14, RZ, 0x3c, !PT ;  /* 0x0000000e05057212 */ /* 0x000fe200078e3cff */
[----:B------:R1:W-:Y:S02]  /*e0a0*/  UTMALDG.3D [UR8], [UR6], desc[UR14] ;  /* 0x00000e08060075b4 */ /* 0x0003e40008011000 */
[----:B-1----:R-:W-:Y:S01]  /*e0b0*/  UMOV UR8, UR16 ;  /* 0x0000001000087c82 */ /* 0x002fe20008000000 */
[----:B------:R-:W-:-:S02]  /*e0c0*/  UMOV UR11, UR19 ;  /* 0x00000013000b7c82 */ /* 0x000fc40008000000 */
[----:B------:R1:W-:Y:S02]  /*e0d0*/  UTMALDG.3D.MULTICAST [UR8], [UR24], UR23, desc[UR14] ;  /* 0x00000e08180073b4 */ /* 0x0003e40008011817 */
[----:B-1----:R-:W-:Y:S05]  /*e0e0*/  @P1 BRA `(.L_x_350) ;  /* 0xfffffffc00481947 */ /* 0x002fea000383ffff */
.L_x_347:
[----:B------:R-:W-:Y:S05]  /*e0f0*/  BSYNC B1 ;  /* 0x0000000000017941 */ /* 0x000fea0003800000 */
.L_x_346:
[----:B------:R-:W-:Y:S01]  /*e100*/  LOP3.LUT P1, RZ, R10, 0xff, RZ, 0xc0, !PT ;  /* 0x000000ff0aff7812 */ /* 0x000fe2000782c0ff */
[----:B------:R-:W-:Y:S01]  /*e110*/  ULDC.64 UR6, c[0x0][0x8f8] ;  /* 0x00023e0000067ab9 */ /* 0x000fe20000000a00 */
[C---:B------:R-:W-:Y:S01]  /*e120*/  IADD3 R12, R3.reuse, R12, RZ ;  /* 0x0000000c030c7210 */ /* 0x040fe20007ffe0ff */
[----:B------:R-:W-:Y:S01]  /*e130*/  BSSY B1, `(.L_x_351) ;  /* 0x000006c000017945 */ /* 0x000fe20003800000 */
[C---:B------:R-:W-:Y:S01]  /*e140*/  ISETP.GE.U32.AND P2, PT, R3.reuse, 0xc, PT ;  /* 0x0000000c0300780c */ /* 0x040fe20003f46070 */
[----:B------:R-:W-:Y:S01]  /*e150*/  IMAD.MOV.U32 R20, RZ, RZ, -0x1 ;  /* 0xffffffffff147424 */ /* 0x000fe200078e00ff */
[----:B------:R-:W-:Y:S02]  /*e160*/  ISETP.GT.U32.AND P0, PT, R12, 0xb, PT ;  /* 0x0000000b0c00780c */ /* 0x000fe40003f04070 */
[----:B------:R-:W-:Y:S02]  /*e170*/  PRMT R10, RZ, 0x7610, R10 ;  /* 0x00007610ff0a7816 */ /* 0x000fe4000000000a */
[----:B------:R-:W-:-:S03]  /*e180*/  ISETP.LT.U32.AND P0, PT, R3, 0xc, P0 ;  /* 0x0000000c0300780c */ /* 0x000fc60000701070 */
[----:B------:R-:W1:Y:S01]  /*e190*/  @P1 S2R R5, SR_CgaCtaId ;  /* 0x0000000000051919 */ /* 0x000e620000008800 */
[----:B------:R-:W-:-:S04]  /*e1a0*/  @P1 MOV R4, 0x400 ;  /* 0x0000040000041802 */ /* 0x000fc80000000f00 */
[----:B-1----:R-:W-:Y:S01]  /*e1b0*/  @P1 LEA R6, R5, R4, 0x18 ;  /* 0x0000000405061211 */ /* 0x002fe200078ec0ff */
[----:B------:R-:W-:-:S03]  /*e1c0*/  IMAD.WIDE.U32 R4, R12, -0x55555555, RZ ;  /* 0xaaaaaaab0c047825 */ /* 0x000fc600078e00ff */
[----:B------:R1:W-:Y:S01]  /*e1d0*/  @P1 SYNCS.ARRIVE.TRANS64.A1T0 RZ, [R6+URZ+0x108], RZ ;  /* 0x000108ff06ff19a7 */ /* 0x0003e2000810003f */
[----:B------:R-:W-:Y:S02]  /*e1e0*/  IADD3 R16, P1, R16, UR38, RZ ;  /* 0x0000002610107c10 */ /* 0x000fe4000ff3e0ff */
[----:B------:R-:W-:Y:S02]  /*e1f0*/  SHF.R.U32.HI R7, RZ, 0x3, R5 ;  /* 0x00000003ff077819 */ /* 0x000fe40000011605 */
[----:B------:R-:W-:Y:S02]  /*e200*/  SEL R5, RZ, 0x1, !P0 ;  /* 0x00000001ff057807 */ /* 0x000fe40004000000 */
[----:B------:R-:W-:Y:S01]  /*e210*/  IADD3.X R17, R17, UR37, RZ, P1, !PT ;  /* 0x0000002511117c10 */ /* 0x000fe20008ffe4ff */
[----:B------:R-:W-:Y:S01]  /*e220*/  IMAD R12, R7, -0xc, R12 ;  /* 0xfffffff4070c7824 */ /* 0x000fe200078e020c */
[----:B------:R-:W-:Y:S02]  /*e230*/  ISETP.GE.U32.AND P0, PT, R16, UR6, PT ;  /* 0x0000000610007c0c */ /* 0x000fe4000bf06070 */
[----:B------:R-:W-:-:S02]  /*e240*/  LOP3.LUT R0, R0, R5, RZ, 0x3c, !PT ;  /* 0x0000000500007212 */ /* 0x000fc400078e3cff */
[----:B------:R-:W-:Y:S02]  /*e250*/  ISETP.GE.U32.AND.EX P0, PT, R17, UR7, PT, P0 ;  /* 0x0000000711007c0c */ /* 0x000fe4000bf06100 */
[----:B------:R-:W-:Y:S02]  /*e260*/  @P2 LOP3.LUT R0, R0, 0x1, R7, 0x78, !PT ;  /* 0x0000000100002812 */ /* 0x000fe400078e7807 */
[----:B------:R-:W-:Y:S02]  /*e270*/  MOV R7, 0xffffffff ;  /* 0xffffffff00077802 */ /* 0x000fe40000000f00 */
[----:B-1----:R-:W-:Y:S02]  /*e280*/  MOV R6, 0xffffffff ;  /* 0xffffffff00067802 */ /* 0x002fe40000000f00 */
[----:B------:R-:W-:-:S05]  /*e290*/  PRMT R4, RZ, 0x7610, R4 ;  /* 0x00007610ff047816 */ /* 0x000fca0000000004 */
[----:B------:R-:W-:Y:S05]  /*e2a0*/  @P0 BRA `(.L_x_352) ;  /* 0x0000000400500947 */ /* 0x000fea0003800000 */
[----:B------:R-:W1:Y:S01]  /*e2b0*/  S2R R14, SR_CTAID.X ;  /* 0x00000000000e7919 */ /* 0x000e620000002500 */
[----:B------:R-:W-:Y:S01]  /*e2c0*/  ULDC.64 UR6, c[0x0][0x8d0] ;  /* 0x0002340000067ab9 */ /* 0x000fe20000000a00 */
[----:B------:R-:W2:Y:S01]  /*e2d0*/  LDC R15, c[0x0][0x144] ;  /* 0x00005100ff0f7b82 */ /* 0x000ea20000000800 */
[----:B------:R-:W-:Y:S01]  /*e2e0*/  ISETP.NE.U32.AND P0, PT, RZ, UR6, PT ;  /* 0x00000006ff007c0c */ /* 0x000fe2000bf05070 */
[----:B------:R-:W3:Y:S01]  /*e2f0*/  S2R R11, SR_CTAID.Y ;  /* 0x00000000000b7919 */ /* 0x000ee20000002600 */
[----:B------:R-:W-:Y:S01]  /*e300*/  ULDC UR8, c[0x0][0x150] ;  /* 0x0000540000087ab9 */ /* 0x000fe20000000800 */
[----:B------:R-:W-:Y:S01]  /*e310*/  ULDC UR9, c[0x0][0x8d8] ;  /* 0x0002360000097ab9 */ /* 0x000fe20000000800 */
[----:B------:R-:W-:Y:S01]  /*e320*/  ISETP.NE.AND.EX P0, PT, RZ, UR7, PT, P0 ;  /* 0x00000007ff007c0c */ /* 0x000fe2000bf05300 */
[----:B------:R-:W-:Y:S01]  /*e330*/  IMAD.MOV.U32 R4, RZ, RZ, R16 ;  /* 0x000000ffff047224 */ /* 0x000fe200078e0010 */
[----:B-1----:R-:W-:-:S05]  /*e340*/  I2FP.F32.U32 R5, R14 ;  /* 0x0000000e00057245 */ /* 0x002fca0000201000 */
[----:B------:R-:W-:Y:S01]  /*e350*/  FMUL R20, R5, UR8 ;  /* 0x0000000805147c20 */ /* 0x000fe20008400000 */
[----:B------:R-:W-:-:S05]  /*e360*/  MOV R5, R17 ;  /* 0x0000001100057202 */ /* 0x000fca0000000f00 */
[----:B---3--:R-:W-:Y:S05]  /*e370*/  @!P0 BRA `(.L_x_353) ;  /* 0x0000000000288947 */ /* 0x008fea0003800000 */
[----:B------:R-:W-:Y:S02]  /*e380*/  ULDC UR8, c[0x0][0x8dc] ;  /* 0x0002370000087ab9 */ /* 0x000fe40000000800 */
[----:B------:R-:W-:-:S04]  /*e390*/  IADD3 R5, P0, R16, UR8, RZ ;  /* 0x0000000810057c10 */ /* 0x000fc8000ff1e0ff */
[----:B------:R-:W-:-:S05]  /*e3a0*/  IADD3.X R13, RZ, R17, RZ, P0, !PT ;  /* 0x00000011ff0d7210 */ /* 0x000fca00007fe4ff */
[----:B------:R-:W-:-:S04]  /*e3b0*/  IMAD.WIDE.U32 R6, R13, UR6, RZ ;  /* 0x000000060d067c25 */ /* 0x000fc8000f8e00ff */
[----:B------:R-:W-:-:S04]  /*e3c0*/  IMAD.WIDE.U32 R6, P0, R5, UR7, R6 ;  /* 0x0000000705067c25 */ /* 0x000fc8000f800006 */
[----:B------:R-:W-:Y:S01]  /*e3d0*/  IMAD.WIDE.U32 R4, R5, UR6, RZ ;  /* 0x0000000605047c25 */ /* 0x000fe2000f8e00ff */
[----:B------:R-:W-:-:S04]  /*e3e0*/  MOV R4, R7 ;  /* 0x0000000700047202 */ /* 0x000fc80000000f00 */
[----:B------:R-:W-:Y:S01]  /*e3f0*/  IADD3 RZ, P1, R5, R6, RZ ;  /* 0x0000000605ff7210 */ /* 0x000fe20007f3e0ff */
[----:B------:R-:W-:-:S04]  /*e400*/  IMAD.X R5, RZ, RZ, RZ, P0 ;  /* 0x000000ffff057224 */ /* 0x000fc800000e06ff */
[----:B------:R-:W-:-:S08]  /*e410*/  IMAD.WIDE.U32.X R4, R13, UR7, R4, P1 ;  /* 0x000000070d047c25 */ /* 0x000fd000088e0404 */
.L_x_353:
[--C-:B------:R-:W-:Y:S01]  /*e420*/  SHF.R.U64 R13, R4, UR9, R5.reuse ;  /* 0x00000009040d7c19 */ /* 0x100fe20008001205 */
[----:B------:R-:W1:Y:S01]  /*e430*/  F2I.U32.TRUNC.NTZ R20, R20 ;  /* 0x0000001400147305 */ /* 0x000e62000020f000 */
[----:B------:R-:W-:Y:S01]  /*e440*/  SHF.R.U32.HI R4, RZ, UR9, R5 ;  /* 0x00000009ff047c19 */ /* 0x000fe20008011605 */
[----:B------:R-:W-:Y:S01]  /*e450*/  ULDC.64 UR6, c[0x0][0x8c8] ;  /* 0x0002320000067ab9 */ /* 0x000fe20000000a00 */
[----:B------:R-:W-:Y:S01]  /*e460*/  IADD3 R7, P0, RZ, -R13, RZ ;  /* 0x8000000dff077210 */ /* 0x000fe20007f1e0ff */
[----:B------:R-:W-:Y:S01]  /*e470*/  ULDC.64 UR8, c[0x0][0x8e8] ;  /* 0x00023a0000087ab9 */ /* 0x000fe20000000a00 */
[----:B------:R-:W3:Y:S02]  /*e480*/  LDC R22, c[0x0][0x148] ;  /* 0x00005200ff167b82 */ /* 0x000ee40000000800 */
[----:B------:R-:W-:Y:S02]  /*e490*/  IADD3.X R4, RZ, ~R4, RZ, P0, !PT ;  /* 0x80000004ff047210 */ /* 0x000fe400007fe4ff */
[----:B------:R-:W-:-:S03]  /*e4a0*/  ISETP.NE.U32.AND P0, PT, RZ, UR8, PT ;  /* 0x00000008ff007c0c */ /* 0x000fc6000bf05070 */
[----:B------:R-:W-:Y:S01]  /*e4b0*/  IMAD R6, R4, UR6, RZ ;  /* 0x0000000604067c24 */ /* 0x000fe2000f8e02ff */
[----:B------:R-:W-:Y:S01]  /*e4c0*/  ISETP.NE.AND.EX P0, PT, RZ, UR9, PT, P0 ;  /* 0x00000009ff007c0c */ /* 0x000fe2000bf05300 */
[----:B------:R-:W-:Y:S01]  /*e4d0*/  IMAD.WIDE.U32 R4, R7, UR6, R16 ;  /* 0x0000000607047c25 */ /* 0x000fe2000f8e0010 */
[----:B------:R-:W-:-:S03]  /*e4e0*/  ULDC UR6, c[0x0][0x8c0] ;  /* 0x0002300000067ab9 */ /* 0x000fc60000000800 */
[----:B------:R-:W-:Y:S01]  /*e4f0*/  IMAD R7, R7, UR7, R6 ;  /* 0x0000000707077c24 */ /* 0x000fe2000f8e0206 */
[----:B------:R-:W-:Y:S01]  /*e500*/  ULDC UR7, c[0x0][0x154] ;  /* 0x0000550000077ab9 */ /* 0x000fe20000000800 */
[----:B-1----:R-:W-:-:S03]  /*e510*/  IMAD.MOV R6, RZ, RZ, -R20 ;  /* 0x000000ffff067224 */ /* 0x002fc600078e0a14 */
[----:B------:R-:W-:Y:S01]  /*e520*/  IADD3 R5, R5, R7, RZ ;  /* 0x0000000705057210 */ /* 0x000fe20007ffe0ff */
[----:B--2---:R-:W-:Y:S01]  /*e530*/  IMAD R14, R15, R6, R14 ;  /* 0x000000060f0e7224 */ /* 0x004fe200078e020e */
[----:B------:R-:W-:Y:S02]  /*e540*/  I2FP.F32.U32 R6, R11 ;  /* 0x0000000b00067245 */ /* 0x000fe40000201000 */
[--C-:B------:R-:W-:Y:S02]  /*e550*/  SHF.R.U64 R15, R4, UR6, R5.reuse ;  /* 0x00000006040f7c19 */ /* 0x100fe40008001205 */
[----:B------:R-:W-:Y:S01]  /*e560*/  SHF.R.U32.HI R4, RZ, UR6, R5 ;  /* 0x00000006ff047c19 */ /* 0x000fe20008011605 */
[----:B------:R-:W-:Y:S01]  /*e570*/  FMUL R6, R6, UR7 ;  /* 0x0000000706067c20 */ /* 0x000fe20008400000 */
[----:B------:R-:W-:Y:S02]  /*e580*/  ULDC UR6, c[0x0][0x8b0] ;  /* 0x00022c0000067ab9 */ /* 0x000fe40000000800 */
[--C-:B------:R-:W-:Y:S01]  /*e590*/  SHF.R.U64 R21, R15, UR6, R4.reuse ;  /* 0x000000060f157c19 */ /* 0x100fe20008001204 */
[----:B------:R1:W2:Y:S01]  /*e5a0*/  F2I.U32.TRUNC.NTZ R24, R6 ;  /* 0x0000000600187305 */ /* 0x0002a2000020f000 */
[----:B------:R-:W-:Y:S01]  /*e5b0*/  SHF.R.U32.HI R4, RZ, UR6, R4 ;  /* 0x00000006ff047c19 */ /* 0x000fe20008011604 */
[----:B------:R-:W-:-:S03]  /*e5c0*/  ULDC UR6, c[0x0][0x900] ;  /* 0x0002400000067ab9 */ /* 0x000fc60000000800 */
[--C-:B------:R-:W-:Y:S02]  /*e5d0*/  SHF.R.U64 R20, R21, UR6, R4.reuse ;  /* 0x0000000615147c19 */ /* 0x100fe40008001204 */
[----:B------:R-:W-:Y:S02]  /*e5e0*/  SHF.R.U32.HI R23, RZ, UR6, R4 ;  /* 0x00000006ff177c19 */ /* 0x000fe40008011604 */
[----:B------:R-:W-:Y:S02]  /*e5f0*/  MOV R4, R20 ;  /* 0x0000001400047202 */ /* 0x000fe40000000f00 */
[----:B------:R-:W-:Y:S01]  /*e600*/  MOV R5, R23 ;  /* 0x0000001700057202 */ /* 0x000fe20000000f00 */
[----:B-1----:R-:W-:Y:S06]  /*e610*/  @!P0 BRA `(.L_x_354) ;  /* 0x0000000000288947 */ /* 0x002fec0003800000 */
[----:B------:R-:W-:Y:S02]  /*e620*/  ULDC UR6, c[0x0][0x8f4] ;  /* 0x00023d0000067ab9 */ /* 0x000fe40000000800 */
[----:B------:R-:W-:-:S05]  /*e630*/  IADD3 R5, P0, R20, UR6, RZ ;  /* 0x0000000614057c10 */ /* 0x000fca000ff1e0ff */
[----:B------:R-:W-:-:S04]  /*e640*/  IMAD.X R23, RZ, RZ, R23, P0 ;  /* 0x000000ffff177224 */ /* 0x000fc800000e0617 */
[----:B------:R-:W-:-:S04]  /*e650*/  IMAD.WIDE.U32 R6, R23, UR8, RZ ;  /* 0x0000000817067c25 */ /* 0x000fc8000f8e00ff */
[----:B------:R-:W-:-:S04]  /*e660*/  IMAD.WIDE.U32 R6, P0, R5, UR9, R6 ;  /* 0x0000000905067c25 */ /* 0x000fc8000f800006 */
[----:B------:R-:W-:Y:S01]  /*e670*/  IMAD.WIDE.U32 R4, R5, UR8, RZ ;  /* 0x0000000805047c25 */ /* 0x000fe2000f8e00ff */
[----:B------:R-:W-:-:S04]  /*e680*/  MOV R4, R7 ;  /* 0x0000000700047202 */ /* 0x000fc80000000f00 */
[----:B------:R-:W-:Y:S02]  /*e690*/  IADD3 RZ, P1, R5, R6, RZ ;  /* 0x0000000605ff7210 */ /* 0x000fe40007f3e0ff */
[----:B------:R-:W-:-:S03]  /*e6a0*/  IADD3.X R5, RZ, RZ, RZ, P0, !PT ;  /* 0x000000ffff057210 */ /* 0x000fc600007fe4ff */
[----:B------:R-:W-:-:S08]  /*e6b0*/  IMAD.WIDE.U32.X R4, R23, UR9, R4, P1 ;  /* 0x0000000917047c25 */ /* 0x000fd000088e0404 */
.L_x_354:
[----:B------:R-:W-:Y:S01]  /*e6c0*/  ISETP.NE.AND P0, PT, R2, 0x1, PT ;  /* 0x000000010200780c */ /* 0x000fe20003f05270 */
[----:B------:R-:W-:Y:S01]  /*e6d0*/  ULDC UR6, c[0x0][0x8f0] ;  /* 0x00023c0000067ab9 */ /* 0x000fe20000000800 */
[----:B--2---:R-:W-:Y:S01]  /*e6e0*/  IADD3 R24, -R24, RZ, RZ ;  /* 0x000000ff18187210 */ /* 0x004fe20007ffe1ff */
[----:B------:R-:W-:Y:S01]  /*e6f0*/  ULDC UR7, c[0x0][0x8b8] ;  /* 0x00022e0000077ab9 */ /* 0x000fe20000000800 */
[----:B------:R-:W-:Y:S01]  /*e700*/  SHF.R.U64 R4, R4, UR6, R5 ;  /* 0x0000000604047c19 */ /* 0x000fe20008001205 */
[----:B------:R-:W-:Y:S01]  /*e710*/  ULDC UR6, c[0x0][0x8e0] ;  /* 0x0002380000067ab9 */ /* 0x000fe20000000800 */
[----:B------:R-:W-:Y:S02]  /*e720*/  LOP3.LUT R21, R21, UR17, RZ, 0xc0, !PT ;  /* 0x0000001115157c12 */ /* 0x000fe4000f8ec0ff */
[----:B------:R-:W-:Y:S01]  /*e730*/  LOP3.LUT R15, R15, UR5, RZ, 0xc0, !PT ;  /* 0x000000050f0f7c12 */ /* 0x000fe2000f8ec0ff */
[----:B------:R-:W-:Y:S01]  /*e740*/  IMAD.MOV R5, RZ, RZ, -R4 ;  /* 0x000000ffff057224 */ /* 0x000fe200078e0a04 */
[----:B------:R-:W-:Y:S01]  /*e750*/  MOV R6, R13 ;  /* 0x0000000d00067202 */ /* 0x000fe20000000f00 */
[----:B------:R-:W-:Y:S01]  /*e760*/  IMAD R21, R4, UR18, R21 ;  /* 0x0000001204157c24 */ /* 0x000fe2000f8e0215 */
[----:B------:R-:W-:Y:S01]  /*e770*/  MOV R4, 0x1 ;  /* 0x0000000100047802 */ /* 0x000fe20000000f00 */
[----:B---3--:R-:W-:-:S02]  /*e780*/  @P0 IMAD R14, R22, R24, R11 ;  /* 0x00000018160e0224 */ /* 0x008fc400078e020b */
[----:B------:R-:W-:Y:S01]  /*e790*/  IMAD R20, R5, UR6, R20 ;  /* 0x0000000605147c24 */ /* 0x000fe2000f8e0214 */
[----:B------:R-:W-:Y:S01]  /*e7a0*/  ULDC UR6, c[0x0][0x8a8] ;  /* 0x00022a0000067ab9 */ /* 0x000fe20000000800 */
[----:B------:R-:W-:Y:S02]  /*e7b0*/  IMAD R14, R21, UR7, R14 ;  /* 0x00000007150e7c24 */ /* 0x000fe4000f8e020e */
[----:B------:R-:W-:-:S05]  /*e7c0*/  IMAD R5, R20, UR6, R15 ;  /* 0x0000000614057c24 */ /* 0x000fca000f8e020f */
[----:B------:R-:W-:Y:S02]  /*e7d0*/  SEL R7, R5, R14, !P0 ;  /* 0x0000000e05077207 */ /* 0x000fe40004000000 */
[----:B------:R-:W-:-:S07]  /*e7e0*/  SEL R20, R14, R5, !P0 ;  /* 0x000000050e147207 */ /* 0x000fce0004000000 */
.L_x_352:
[----:B------:R-:W-:Y:S05]  /*e7f0*/  BSYNC B1 ;  /* 0x0000000000017941 */ /* 0x000fea0003800000 */
.L_x_351:
[----:B------:R-:W-:-:S13]  /*e800*/  LOP3.LUT P0, RZ, R4, 0xff, RZ, 0xc0, !PT ;  /* 0x000000ff04ff7812 */ /* 0x000fda000780c0ff */
[----:B------:R-:W-:Y:S05]  /*e810*/  @P0 BRA `(.L_x_355) ;  /* 0xfffffff400480947 */ /* 0x000fea000383ffff */
[----:B------:R-:W-:Y:S05]  /*e820*/  BSYNC B0 ;  /* 0x0000000000007941 */ /* 0x000fea0003800000 */
.L_x_344:
[----:B------:R-:W-:-:S03]  /*e830*/  UMOV UR6, 0xffffffff ;  /* 0xffffffff00067882 */ /* 0x000fc60000000000 */
[----:B------:R-:W-:Y:S05]  /*e840*/  BRA.DIV UR6, `(.L_x_356) ;  /* 0x0000000e06407947 */ /* 0x000fea000b800000 */
[----:B------:R-:W-:-:S13]  /*e850*/  ELECT P6, URZ, PT ;  /* 0x00000000003f782f */ /* 0x000fda00038c0000 */
.L_x_389:
[----:B------:R-:W-:Y:S04]  /*e860*/  BSSY B0, `(.L_x_357) ;  /* 0x0000073000007945 */ /* 0x000fe80003800000 */
[----:B------:R-:W-:Y:S05]  /*e870*/  @!P6 BRA `(.L_x_358) ;  /* 0x0000000400c4e947 */ /* 0x000fea0003800000 */
[----:B------:R-:W-:-:S04]  /*e880*/  LOP3.LUT R19, R19, 0x2, RZ, 0xfc, !PT ;  /* 0x0000000213137812 */ /* 0x000fc800078efcff */
[----:B------:R-:W-:-:S13]  /*e890*/  ISETP.NE.AND P0, PT, R19, 0x3, PT ;  /* 0x000000031300780c */ /* 0x000fda0003f05270 */
[----:B------:R-:W-:Y:S05]  /*e8a0*/  @!P0 BRA `(.L_x_359) ;  /* 0x0000000000048947 */ /* 0x000fea0003800000 */
[----:B------:R-:W-:Y:S01]  /*e8b0*/  BPT.TRAP 0x1 ;  /* 0x000000040000795c */ /* 0x000fe20000300000 */
.L_x_359:
[----:B------:R-:W1:Y:S01]  /*e8c0*/  S2R R3, SR_CgaCtaId ;  /* 0x0000000000037919 */ /* 0x000e620000008800 */
[----:B------:R-:W-:-:S04]  /*e8d0*/  MOV R2, 0x400 ;  /* 0x0000040000027802 */ /* 0x000fc80000000f00 */
[----:B-1----:R-:W-:Y:S02]  /*e8e0*/  LEA R3, R3, R2, 0x18 ;  /* 0x0000000203037211 */ /* 0x002fe400078ec0ff */
[----:B------:R-:W-:Y:S02]  /*e8f0*/  SHF.L.U32 R2, R0, 0x1f, RZ ;  /* 0x0000001f00027819 */ /* 0x000fe400000006ff */
[----:B------:R-:W-:-:S05]  /*e900*/  IADD3 R3, R3, 0x60, RZ ;  /* 0x0000006003037810 */ /* 0x000fca0007ffe0ff */
[C---:B------:R-:W-:Y:S01]  /*e910*/  IMAD R7, R12.reuse, 0x8, R3 ;  /* 0x000000080c077824 */ /* 0x040fe200078e0203 */
[----:B------:R-:W-:-:S03]  /*e920*/  IADD3 R12, R12, 0x1, RZ ;  /* 0x000000010c0c7810 */ /* 0x000fc60007ffe0ff */
[----:B------:R-:W1:Y:S01]  /*e930*/  SYNCS.PHASECHK.TRANS64.TRYWAIT P0, [R7+URZ], R2 ;  /* 0x00000002070075a7 */ /* 0x000e62000800017f */
[----:B------:R-:W-:-:S04]  /*e940*/  ISETP.NE.AND P1, PT, R12, 0xc, PT ;  /* 0x0000000c0c00780c */ /* 0x000fc80003f25270 */
[----:B------:R-:W-:Y:S02]  /*e950*/  SEL R5, RZ, 0x1, P1 ;  /* 0x00000001ff057807 */ /* 0x000fe40000800000 */
[----:B------:R-:W-:Y:S02]  /*e960*/  SEL R12, R12, RZ, P1 ;  /* 0x000000ff0c0c7207 */ /* 0x000fe40000800000 */
[----:B------:R-:W-:Y:S02]  /*e970*/  LOP3.LUT R5, R0, R5, RZ, 0x3c, !PT ;  /* 0x0000000500057212 */ /* 0x000fe400078e3cff */
[----:B------:R-:W-:Y:S02]  /*e980*/  LEA R9, R12, R3, 0x3 ;  /* 0x000000030c097211 */ /* 0x000fe400078e18ff */
[----:B------:R-:W-:Y:S01]  /*e990*/  SHF.L.U32 R4, R5, 0x1f, RZ ;  /* 0x0000001f05047819 */ /* 0x000fe200000006ff */
[----:B-1----:R-:W-:Y:S06]  /*e9a0*/  @!P0 BRA `(.L_x_360) ;  /* 0x0000000c00088947 */ /* 0x002fec0003800000 */
.L_x_390:
[----:B------:R-:W2:Y:S01]  /*e9b0*/  SYNCS.PHASECHK.TRANS64.TRYWAIT P0, [R9+URZ], R4 ;  /* 0x00000004090075a7 */ /* 0x000ea2000800017f */
[----:B------:R-:W-:-:S04]  /*e9c0*/  IADD3 R0, R12, 0x1, RZ ;  /* 0x000000010c007810 */ /* 0x000fc80007ffe0ff */
[----:B------:R-:W-:-:S04]  /*e9d0*/  ISETP.NE.AND P1, PT, R0, 0xc, PT ;  /* 0x0000000c0000780c */ /* 0x000fc80003f25270 */
[----:B-1----:R-:W-:Y:S02]  /*e9e0*/  SEL R2, RZ, 0x1, P1 ;  /* 0x00000001ff027807 */ /* 0x002fe40000800000 */
[----:B------:R-:W-:Y:S02]  /*e9f0*/  SEL R0, R0, RZ, P1 ;  /* 0x000000ff00007207 */ /* 0x000fe40000800000 */
[----:B------:R-:W-:-:S03]  /*ea00*/  LOP3.LUT R7, R5, R2, RZ, 0x3c, !PT ;  /* 0x0000000205077212 */ /* 0x000fc600078e3cff */
[----:B------:R-:W-:Y:S01]  /*ea10*/  IMAD R6, R0, 0x8, R3 ;  /* 0x0000000800067824 */ /* 0x000fe200078e0203 */
[----:B------:R-:W-:Y:S01]  /*ea20*/  SHF.L.U32 R5, R7, 0x1f, RZ ;  /* 0x0000001f07057819 */ /* 0x000fe200000006ff */
[----:B--2---:R-:W-:Y:S06]  /*ea30*/  @!P0 BRA `(.L_x_361) ;  /* 0x0000000800f88947 */ /* 0x004fec0003800000 */
.L_x_391:
[----:B------:R-:W2:Y:S01]  /*ea40*/  SYNCS.PHASECHK.TRANS64.TRYWAIT P0, [R6+URZ], R5 ;  /* 0x00000005060075a7 */ /* 0x000ea2000800017f */
[----:B------:R-:W-:-:S04]  /*ea50*/  IADD3 R0, R0, 0x1, RZ ;  /* 0x0000000100007810 */ /* 0x000fc80007ffe0ff */
[----:B------:R-:W-:-:S04]  /*ea60*/  ISETP.NE.AND P1, PT, R0, 0xc, PT ;  /* 0x0000000c0000780c */ /* 0x000fc80003f25270 */
[----:B------:R-:W-:Y:S02]  /*ea70*/  SEL R2, RZ, 0x1, P1 ;  /* 0x00000001ff027807 */ /* 0x000fe40000800000 */
[----:B------:R-:W-:Y:S02]  /*ea80*/  SEL R0, R0, RZ, P1 ;  /* 0x000000ff00007207 */ /* 0x000fe40000800000 */
[----:B------:R-:W-:Y:S02]  /*ea90*/  LOP3.LUT R7, R7, R2, RZ, 0x3c, !PT ;  /* 0x0000000207077212 */ /* 0x000fe400078e3cff */
[----:B-1----:R-:W-:Y:S02]  /*eaa0*/  LEA R9, R0, R3, 0x3 ;  /* 0x0000000300097211 */ /* 0x002fe400078e18ff */
[----:B------:R-:W-:Y:S01]  /*eab0*/  SHF.L.U32 R4, R7, 0x1f, RZ ;  /* 0x0000001f07047819 */ /* 0x000fe200000006ff */
[----:B--2---:R-:W-:Y:S06]  /*eac0*/  @!P0 BRA `(.L_x_362) ;  /* 0x0000000800e88947 */ /* 0x004fec0003800000 */
.L_x_392:
[----:B------:R-:W2:Y:S01]  /*ead0*/  SYNCS.PHASECHK.TRANS64.TRYWAIT P0, [R9+URZ], R4 ;  /* 0x00000004090075a7 */ /* 0x000ea2000800017f */
[----:B------:R-:W-:-:S04]  /*eae0*/  IADD3 R0, R0, 0x1, RZ ;  /* 0x0000000100007810 */ /* 0x000fc80007ffe0ff */
[----:B------:R-:W-:-:S04]  /*eaf0*/  ISETP.NE.AND P1, PT, R0, 0xc, PT ;  /* 0x0000000c0000780c */ /* 0x000fc80003f25270 */
[----:B------:R-:W-:Y:S02]  /*eb00*/  SEL R2, RZ, 0x1, P1 ;  /* 0x00000001ff027807 */ /* 0x000fe40000800000 */
[----:B------:R-:W-:Y:S02]  /*eb10*/  SEL R0, R0, RZ, P1 ;  /* 0x000000ff00007207 */ /* 0x000fe40000800000 */
[----:B------:R-:W-:-:S03]  /*eb20*/  LOP3.LUT R7, R7, R2, RZ, 0x3c, !PT ;  /* 0x0000000207077212 */ /* 0x000fc600078e3cff */
[----:B-1----:R-:W-:Y:S01]  /*eb30*/  IMAD R6, R0, 0x8, R3 ;  /* 0x0000000800067824 */ /* 0x002fe200078e0203 */
[----:B------:R-:W-:Y:S01]  /*eb40*/  SHF.L.U32 R5, R7, 0x1f, RZ ;  /* 0x0000001f07057819 */ /* 0x000fe200000006ff */
[----:B--2---:R-:W-:Y:S06]  /*eb50*/  @!P0 BRA `(.L_x_363) ;  /* 0x0000000800d88947 */ /* 0x004fec0003800000 */
.L_x_393:
        /* <DEDUP_REMOVED lines=9> */
.L_x_394:
        /* <DEDUP_REMOVED lines=9> */
.L_x_395:
        /* <DEDUP_REMOVED lines=9> */
.L_x_396:
        /* <DEDUP_REMOVED lines=9> */
.L_x_397:
        /* <DEDUP_REMOVED lines=9> */
.L_x_398:
        /* <DEDUP_REMOVED lines=9> */
.L_x_399:
[----:B------:R-:W2:Y:S01]  /*eec0*/  SYNCS.PHASECHK.TRANS64.TRYWAIT P0, [R6+URZ], R5 ;  /* 0x00000005060075a7 */ /* 0x000ea2000800017f */
[----:B------:R-:W-:-:S04]  /*eed0*/  IADD3 R0, R0, 0x1, RZ ;  /* 0x0000000100007810 */ /* 0x000fc80007ffe0ff */
[----:B------:R-:W-:-:S04]  /*eee0*/  ISETP.NE.AND P1, PT, R0, 0xc, PT ;  /* 0x0000000c0000780c */ /* 0x000fc80003f25270 */
[----:B------:R-:W-:Y:S02]  /*eef0*/  SEL R2, RZ, 0x1, P1 ;  /* 0x00000001ff027807 */ /* 0x000fe40000800000 */
[----:B------:R-:W-:Y:S02]  /*ef00*/  SEL R0, R0, RZ, P1 ;  /* 0x000000ff00007207 */ /* 0x000fe40000800000 */
[----:B------:R-:W-:Y:S01]  /*ef10*/  LOP3.LUT R2, R7, R2, RZ, 0x3c, !PT ;  /* 0x0000000207027212 */ /* 0x000fe200078e3cff */
[----:B--2---:R-:W-:Y:S06]  /*ef20*/  @!P0 BRA `(.L_x_370) ;  /* 0x0000000800708947 */ /* 0x004fec0003800000 */
.L_x_400:
[----:B------:R-:W-:Y:S02]  /*ef30*/  LEA R3, R0, R3, 0x3 ;  /* 0x0000000300037211 */ /* 0x000fe400078e18ff */
[----:B------:R-:W-:-:S07]  /*ef40*/  SHF.L.U32 R0, R2, 0x1f, RZ ;  /* 0x0000001f02007819 */ /* 0x000fce00000006ff */
.L_x_371:
[----:B---3--:R3:W4:Y:S02]  /*ef50*/  SYNCS.PHASECHK.TRANS64.TRYWAIT P0, [R3+URZ], R0 ;  /* 0x00000000030075a7 */ /* 0x008724000800017f */
[----:B----4-:R-:W-:Y:S05]  /*ef60*/  @!P0 NANOSLEEP.SYNCS 0x989680 ;  /* 0x009896800000895d */ /* 0x010fea0003900000 */
[----:B------:R-:W4:Y:S02]  /*ef70*/  @!P0 SYNCS.PHASECHK.TRANS64 P0, [R3+URZ], R0 ;  /* 0x00000000030085a7 */ /* 0x000f24000800007f */
[----:B----4-:R-:W-:Y:S05]  /*ef80*/  @!P0 BRA `(.L_x_371) ;  /* 0xfffffffc00f08947 */ /* 0x010fea000383ffff */
.L_x_358:
[----:B------:R-:W-:Y:S05]  /*ef90*/  BSYNC B0 ;  /* 0x0000000000007941 */ /* 0x000fea0003800000 */
.L_x_357:
[----:B------:R-:W-:Y:S05]  /*efa0*/  EXIT ;  /* 0x000000000000794d */ /* 0x000fea0003800000 */
.L_x_25:
[----:B---3--:R-:W-:-:S04]  /*efb0*/  MOV R5, UR5 ;  /* 0x0000000500057c02 */ /* 0x008fc80008000f00 */
[----:B------:R3:W4:Y:S03]  /*efc0*/  SYNCS.PHASECHK.TRANS64.TRYWAIT P0, [R5+URZ], R0 ;  /* 0x00000000050075a7 */ /* 0x000726000800017f */
[----:B----4-:R-:W-:Y:S05]  /*efd0*/  @!P0 NANOSLEEP.SYNCS 0x989680 ;  /* 0x009896800000895d */ /* 0x010fea0003900000 */
[----:B------:R-:W4:Y:S02]  /*efe0*/  @!P0 SYNCS.PHASECHK.TRANS64 P0, [R5+URZ], R0 ;  /* 0x00000000050085a7 */ /* 0x000f24000800007f */
[----:B----4-:R-:W-:Y:S05]  /*eff0*/  @!P0 BRA `(.L_x_25) ;  /* 0xfffffffc00ec8947 */ /* 0x010fea000383ffff */
[----:B------:R-:W-:Y:S05]  /*f000*/  BRA `(.L_x_24) ;  /* 0xffffff2c006c7947 */ /* 0x000fea000383ffff */
.L_x_31:
[----:B---3--:R-:W-:-:S04]  /*f010*/  IMAD.U32 R6, RZ, RZ, UR8 ;  /* 0x00000008ff067e24 */ /* 0x008fc8000f8e00ff */
[----:B------:R3:W4:Y:S03]  /*f020*/  SYNCS.PHASECHK.TRANS64.TRYWAIT P0, [R6+URZ], R5 ;  /* 0x00000005060075a7 */ /* 0x000726000800017f */
[----:B----4-:R-:W-:Y:S05]  /*f030*/  @!P0 NANOSLEEP.SYNCS 0x989680 ;  /* 0x009896800000895d */ /* 0x010fea0003900000 */
[----:B------:R-:W4:Y:S02]  /*f040*/  @!P0 SYNCS.PHASECHK.TRANS64 P0, [R6+URZ], R5 ;  /* 0x00000005060085a7 */ /* 0x000f24000800007f */
[----:B----4-:R-:W-:Y:S05]  /*f050*/  @!P0 BRA `(.L_x_31) ;  /* 0xfffffffc00ec8947 */ /* 0x010fea000383ffff */
[----:B------:R-:W-:Y:S05]  /*f060*/  BRA `(.L_x_30) ;  /* 0xffffff3400a87947 */ /* 0x000fea000383ffff */
.L_x_57:
[----:B--2---:R2:W3:Y:S02]  /*f070*/  SYNCS.PHASECHK.TRANS64.TRYWAIT P2, [R13+URZ+0xc0], R0 ;  /* 0x0000c0000d0075a7 */ /* 0x0044e4000804017f */
[----:B---3--:R-:W-:Y:S05]  /*f080*/  @!P2 NANOSLEEP.SYNCS 0x989680 ;  /* 0x009896800000a95d */ /* 0x008fea0003900000 */
[----:B------:R-:W3:Y:S02]  /*f090*/  @!P2 SYNCS.PHASECHK.TRANS64 P2, [R13+URZ+0xc0], R0 ;  /* 0x0000c0000d00a5a7 */ /* 0x000ee4000804007f */
[----:B---3--:R-:W-:Y:S05]  /*f0a0*/  @!P2 BRA `(.L_x_57) ;  /* 0xfffffffc00f0a947 */ /* 0x008fea000383ffff */
[----:B------:R-:W-:Y:S05]  /*f0b0*/  BRA `(.L_x_372) ;  /* 0xffffff4800c47947 */ /* 0x000fea000383ffff */
.L_x_116:
[----:B-1----:R1:W2:Y:S02]  /*f0c0*/  SYNCS.PHASECHK.TRANS64.TRYWAIT P2, [R14+URZ+0xc0], R3 ;  /* 0x0000c0030e0075a7 */ /* 0x0022a4000804017f */
[----:B--2---:R-:W-:Y:S05]  /*f0d0*/  @!P2 NANOSLEEP.SYNCS 0x989680 ;  /* 0x009896800000a95d */ /* 0x004fea0003900000 */
[----:B------:R-:W2:Y:S02]  /*f0e0*/  @!P2 SYNCS.PHASECHK.TRANS64 P2, [R14+URZ+0xc0], R3 ;  /* 0x0000c0030e00a5a7 */ /* 0x000ea4000804007f */
[----:B--2---:R-:W-:Y:S05]  /*f0f0*/  @!P2 BRA `(.L_x_116) ;  /* 0xfffffffc00f0a947 */ /* 0x004fea000383ffff */
[----:B------:R-:W-:Y:S05]  /*f100*/  BRA `(.L_x_373) ;  /* 0xffffff6c00207947 */ /* 0x000fea000383ffff */
.L_x_175:
[----:B-1----:R1:W2:Y:S02]  /*f110*/  SYNCS.PHASECHK.TRANS64.TRYWAIT P2, [R13+URZ+0xc0], R0 ;  /* 0x0000c0000d0075a7 */ /* 0x0022a4000804017f */
[----:B--2---:R-:W-:Y:S05]  /*f120*/  @!P2 NANOSLEEP.SYNCS 0x989680 ;  /* 0x009896800000a95d */ /* 0x004fea0003900000 */
[----:B------:R-:W2:Y:S02]  /*f130*/  @!P2 SYNCS.PHASECHK.TRANS64 P2, [R13+URZ+0xc0], R0 ;  /* 0x0000c0000d00a5a7 */ /* 0x000ea4000804007f */
[----:B--2---:R-:W-:Y:S05]  /*f140*/  @!P2 BRA `(.L_x_175) ;  /* 0xfffffffc00f0a947 */ /* 0x004fea000383ffff */
[----:B------:R-:W-:Y:S05]  /*f150*/  BRA `(.L_x_374) ;  /* 0xffffff8c00047947 */ /* 0x000fea000383ffff */
.L_x_234:
[----:B-1----:R1:W2:Y:S02]  /*f160*/  SYNCS.PHASECHK.TRANS64.TRYWAIT P0, [R3+URZ+0xc0], R0 ;  /* 0x0000c000030075a7 */ /* 0x0022a4000800017f */
[----:B--2---:R-:W-:Y:S05]  /*f170*/  @!P0 NANOSLEEP.SYNCS 0x989680 ;  /* 0x009896800000895d */ /* 0x004fea0003900000 */
[----:B------:R-:W2:Y:S02]  /*f180*/  @!P0 SYNCS.PHASECHK.TRANS64 P0, [R3+URZ+0xc0], R0 ;  /* 0x0000c000030085a7 */ /* 0x000ea4000800007f */
[----:B--2---:R-:W-:Y:S05]  /*f190*/  @!P0 BRA `(.L_x_234) ;  /* 0xfffffffc00f08947 */ /* 0x004fea000383ffff */
[----:B------:R-:W-:Y:S05]  /*f1a0*/  BRA `(.L_x_375) ;  /* 0xffffffa800e87947 */ /* 0x000fea000383ffff */
.L_x_298:
[----:B-1----:R-:W-:-:S04]  /*f1b0*/  MOV R4, UR4 ;  /* 0x0000000400047c02 */ /* 0x002fc80008000f00 */
[----:B------:R1:W2:Y:S03]  /*f1c0*/  SYNCS.PHASECHK.TRANS64.TRYWAIT P0, [R4+URZ+0x108], R3 ;  /* 0x00010803040075a7 */ /* 0x0002a6000800017f */
[----:B--2---:R-:W-:Y:S05]  /*f1d0*/  @!P0 NANOSLEEP.SYNCS 0x989680 ;  /* 0x009896800000895d */ /* 0x004fea0003900000 */
[----:B------:R-:W2:Y:S02]  /*f1e0*/  @!P0 SYNCS.PHASECHK.TRANS64 P0, [R4+URZ+0x108], R3 ;  /* 0x00010803040085a7 */ /* 0x000ea4000800007f */
[----:B--2---:R-:W-:Y:S05]  /*f1f0*/  @!P0 BRA `(.L_x_298) ;  /* 0xfffffffc00ec8947 */ /* 0x004fea000383ffff */
[----:B------:R-:W-:Y:S05]  /*f200*/  BRA `(.L_x_297) ;  /* 0xffffffd400d47947 */ /* 0x000fea000383ffff */
.L_x_307:
[----:B-1----:R-:W-:-:S04]  /*f210*/  MOV R5, UR5 ;  /* 0x0000000500057c02 */ /* 0x002fc80008000f00 */
[----:B------:R1:W2:Y:S03]  /*f220*/  SYNCS.PHASECHK.TRANS64.TRYWAIT P1, [R5+URZ+0xe0], R4 ;  /* 0x0000e004050075a7 */ /* 0x0002a6000802017f */
[----:B--2---:R-:W-:Y:S05]  /*f230*/  @!P1 NANOSLEEP.SYNCS 0x989680 ;  /* 0x009896800000995d */ /* 0x004fea0003900000 */
[----:B------:R-:W2:Y:S02]  /*f240*/  @!P1 SYNCS.PHASECHK.TRANS64 P1, [R5+URZ+0xe0], R4 ;  /* 0x0000e004050095a7 */ /* 0x000ea4000802007f */
[----:B--2---:R-:W-:Y:S05]  /*f250*/  @!P1 BRA `(.L_x_307) ;  /* 0xfffffffc00ec9947 */ /* 0x004fea000383ffff */
[----:B------:R-:W-:Y:S05]  /*f260*/  BRA `(.L_x_376) ;  /* 0xffffffd800c07947 */ /* 0x000fea000383ffff */
.L_x_313:
[----:B-12---:R-:W-:-:S04]  /*f270*/  MOV R5, UR5 ;  /* 0x0000000500057c02 */ /* 0x006fc80008000f00 */
[----:B------:R1:W2:Y:S03]  /*f280*/  SYNCS.PHASECHK.TRANS64.TRYWAIT P1, [R5+URZ+0xe8], R4 ;  /* 0x0000e804050075a7 */ /* 0x0002a6000802017f */
[----:B--2---:R-:W-:Y:S05]  /*f290*/  @!P1 NANOSLEEP.SYNCS 0x989680 ;  /* 0x009896800000995d */ /* 0x004fea0003900000 */
[----:B------:R-:W2:Y:S02]  /*f2a0*/  @!P1 SYNCS.PHASECHK.TRANS64 P1, [R5+URZ+0xe8], R4 ;  /* 0x0000e804050095a7 */ /* 0x000ea4000802007f */
[----:B--2---:R-:W-:Y:S05]  /*f2b0*/  @!P1 BRA `(.L_x_313) ;  /* 0xfffffffc00ec9947 */ /* 0x004fea000383ffff */
[----:B------:R-:W-:Y:S05]  /*f2c0*/  BRA `(.L_x_377) ;  /* 0xffffffdc00087947 */ /* 0x000fea000383ffff */
.L_x_319:
[----:B-123--:R-:W-:-:S04]  /*f2d0*/  IMAD.U32 R5, RZ, RZ, UR5 ;  /* 0x00000005ff057e24 */ /* 0x00efc8000f8e00ff */
[----:B------:R1:W2:Y:S03]  /*f2e0*/  SYNCS.PHASECHK.TRANS64.TRYWAIT P1, [R5+URZ+0xf0], R4 ;  /* 0x0000f004050075a7 */ /* 0x0002a6000802017f */
[----:B--2---:R-:W-:Y:S05]  /*f2f0*/  @!P1 NANOSLEEP.SYNCS 0x989680 ;  /* 0x009896800000995d */ /* 0x004fea0003900000 */
[----:B------:R-:W2:Y:S02]  /*f300*/  @!P1 SYNCS.PHASECHK.TRANS64 P1, [R5+URZ+0xf0], R4 ;  /* 0x0000f004050095a7 */ /* 0x000ea4000802007f */
[----:B--2---:R-:W-:Y:S05]  /*f310*/  @!P1 BRA `(.L_x_319) ;  /* 0xfffffffc00ec9947 */ /* 0x004fea000383ffff */
[----:B------:R-:W-:Y:S05]  /*f320*/  BRA `(.L_x_378) ;  /* 0xffffffdc00587947 */ /* 0x000fea000383ffff */
.L_x_325:
[----:B-1234-:R-:W-:-:S04]  /*f330*/  MOV R5, UR5 ;  /* 0x0000000500057c02 */ /* 0x01efc80008000f00 */
[----:B------:R1:W2:Y:S03]  /*f340*/  SYNCS.PHASECHK.TRANS64.TRYWAIT P1, [R5+URZ+0xf8], R4 ;  /* 0x0000f804050075a7 */ /* 0x0002a6000802017f */
[----:B--2---:R-:W-:Y:S05]  /*f350*/  @!P1 NANOSLEEP.SYNCS 0x989680 ;  /* 0x009896800000995d */ /* 0x004fea0003900000 */
[----:B------:R-:W2:Y:S02]  /*f360*/  @!P1 SYNCS.PHASECHK.TRANS64 P1, [R5+URZ+0xf8], R4 ;  /* 0x0000f804050095a7 */ /* 0x000ea4000802007f */
[----:B--2---:R-:W-:Y:S05]  /*f370*/  @!P1 BRA `(.L_x_325) ;  /* 0xfffffffc00ec9947 */ /* 0x004fea000383ffff */
[----:B------:R-:W-:Y:S05]  /*f380*/  BRA `(.L_x_379) ;  /* 0xffffffdc00a87947 */ /* 0x000fea000383ffff */
.L_x_337:
[----:B------:R1:W1:Y:S02]  /*f390*/  SYNCS.PHASECHK.TRANS64.TRYWAIT P0, [R3+URZ+0xe0], R0 ;  /* 0x0000e000030075a7 */ /* 0x000264000800017f */
[----:B-1----:R-:W-:Y:S05]  /*f3a0*/  @!P0 NANOSLEEP.SYNCS 0x989680 ;  /* 0x009896800000895d */ /* 0x002fea0003900000 */
[----:B------:R-:W1:Y:S02]  /*f3b0*/  @!P0 SYNCS.PHASECHK.TRANS64 P0, [R3+URZ+0xe0], R0 ;  /* 0x0000e000030085a7 */ /* 0x000e64000800007f */
[----:B-1----:R-:W-:Y:S05]  /*f3c0*/  @!P0 BRA `(.L_x_337) ;  /* 0xfffffffc00f08947 */ /* 0x002fea000383ffff */
[----:B------:R-:W-:Y:S05]  /*f3d0*/  BRA `(.L_x_380) ;  /* 0xffffffe400a87947 */ /* 0x000fea000383ffff */
.L_x_339:
[----:B------:R1:W1:Y:S02]  /*f3e0*/  SYNCS.PHASECHK.TRANS64.TRYWAIT P0, [R3+URZ+0xe8], R0 ;  /* 0x0000e800030075a7 */ /* 0x000264000800017f */
[----:B-1----:R-:W-:Y:S05]  /*f3f0*/  @!P0 NANOSLEEP.SYNCS 0x989680 ;  /* 0x009896800000895d */ /* 0x002fea0003900000 */
[----:B------:R-:W1:Y:S02]  /*f400*/  @!P0 SYNCS.PHASECHK.TRANS64 P0, [R3+URZ+0xe8], R0 ;  /* 0x0000e800030085a7 */ /* 0x000e64000800007f */
[----:B-1----:R-:W-:Y:S05]  /*f410*/  @!P0 BRA `(.L_x_339) ;  /* 0xfffffffc00f08947 */ /* 0x002fea000383ffff */
[----:B------:R-:W-:Y:S05]  /*f420*/  BRA `(.L_x_381) ;  /* 0xffffffe400a47947 */ /* 0x000fea000383ffff */
.L_x_341:
[----:B------:R1:W1:Y:S02]  /*f430*/  SYNCS.PHASECHK.TRANS64.TRYWAIT P0, [R3+URZ+0xf0], R0 ;  /* 0x0000f000030075a7 */ /* 0x000264000800017f */
[----:B-1----:R-:W-:Y:S05]  /*f440*/  @!P0 NANOSLEEP.SYNCS 0x989680 ;  /* 0x009896800000895d */ /* 0x002fea0003900000 */
[----:B------:R-:W1:Y:S02]  /*f450*/  @!P0 SYNCS.PHASECHK.TRANS64 P0, [R3+URZ+0xf0], R0 ;  /* 0x0000f000030085a7 */ /* 0x000e64000800007f */
[----:B-1----:R-:W-:Y:S05]  /*f460*/  @!P0 BRA `(.L_x_341) ;  /* 0xfffffffc00f08947 */ /* 0x002fea000383ffff */
[----:B------:R-:W-:Y:S05]  /*f470*/  BRA `(.L_x_382) ;  /* 0xffffffe400a07947 */ /* 0x000fea000383ffff */
.L_x_345:
[----:B------:R-:W-:Y:S01]  /*f480*/  BSSY B1, `(.L_x_383) ;  /* 0x0000006000017945 */ /* 0x000fe20003800000 */
[----:B------:R-:W-:-:S07]  /*f490*/  MOV R15, 0xffffffff ;  /* 0xffffffff000f7802 */ /* 0x000fce0000000f00 */
[----:B------:R-:W-:Y:S05]  /*f4a0*/  WARPSYNC.COLLECTIVE R15, `(.L_x_384) ;  /* 0x000000000f0c7348 */ /* 0x000fea0003c00000 */
[----:B------:R-:W-:Y:S02]  /*f4b0*/  ELECT P6, UR62, PT ;  /* 0x00000000003e782f */ /* 0x000fe400038c0000 */
[----:B------:R-:W-:Y:S01]  /*f4c0*/  MOV R14, UR62 ;  /* 0x0000003e000e7c02 */ /* 0x000fe20008000f00 */
[----:B------:R-:W-:Y:S10]  /*f4d0*/  ENDCOLLECTIVE ;  /* 0x000000000000791b */ /* 0x000ff40003800000 */
.L_x_384:
[----:B------:R-:W-:Y:S05]  /*f4e0*/  BSYNC B1 ;  /* 0x0000000000017941 */ /* 0x000fea0003800000 */
.L_x_383:
[----:B------:R-:W-:Y:S05]  /*f4f0*/  BRA `(.L_x_385) ;  /* 0xffffffe8001c7947 */ /* 0x000fea000383ffff */
.L_x_348:
[----:B-1----:R1:W2:Y:S02]  /*f500*/  SYNCS.PHASECHK.TRANS64.TRYWAIT P0, [R14+URZ+0x60], R11 ;  /* 0x0000600b0e0075a7 */ /* 0x0022a4000800017f */
[----:B--2---:R-:W-:Y:S05]  /*f510*/  @!P0 NANOSLEEP.SYNCS 0x989680 ;  /* 0x009896800000895d */ /* 0x004fea0003900000 */
[----:B------:R-:W2:Y:S02]  /*f520*/  @!P0 SYNCS.PHASECHK.TRANS64 P0, [R14+URZ+0x60], R11 ;  /* 0x0000600b0e0085a7 */ /* 0x000ea4000800007f */
[----:B--2---:R-:W-:Y:S05]  /*f530*/  @!P0 BRA `(.L_x_348) ;  /* 0xfffffffc00f08947 */ /* 0x004fea000383ffff */
[----:B------:R-:W-:Y:S05]  /*f540*/  BRA `(.L_x_386) ;  /* 0xffffffe800547947 */ /* 0x000fea000383ffff */
.L_x_356:
[----:B------:R-:W-:Y:S01]  /*f550*/  BSSY B0, `(.L_x_387) ;  /* 0x0000006000007945 */ /* 0x000fe20003800000 */
[----:B------:R-:W-:-:S07]  /*f560*/  MOV R15, 0xffffffff ;  /* 0xffffffff000f7802 */ /* 0x000fce0000000f00 */
[----:B------:R-:W-:Y:S05]  /*f570*/  WARPSYNC.COLLECTIVE R15, `(.L_x_388) ;  /* 0x000000000f0c7348 */ /* 0x000fea0003c00000 */
[----:B------:R-:W-:Y:S02]  /*f580*/  ELECT P6, UR62, PT ;  /* 0x00000000003e782f */ /* 0x000fe400038c0000 */
[----:B------:R-:W-:Y:S01]  /*f590*/  MOV R14, UR62 ;  /* 0x0000003e000e7c02 */ /* 0x000fe20008000f00 */
[----:B------:R-:W-:Y:S10]  /*f5a0*/  ENDCOLLECTIVE ;  /* 0x000000000000791b */ /* 0x000ff40003800000 */
.L_x_388:
[----:B------:R-:W-:Y:S05]  /*f5b0*/  BSYNC B0 ;  /* 0x0000000000007941 */ /* 0x000fea0003800000 */
.L_x_387:
[----:B------:R-:W-:Y:S05]  /*f5c0*/  BRA `(.L_x_389) ;  /* 0xfffffff000a47947 */ /* 0x000fea000383ffff */
.L_x_360:
[----:B-1----:R1:W2:Y:S02]  /*f5d0*/  SYNCS.PHASECHK.TRANS64.TRYWAIT P0, [R7+URZ], R2 ;  /* 0x00000002070075a7 */ /* 0x0022a4000800017f */
[----:B--2---:R-:W-:Y:S05]  /*f5e0*/  @!P0 NANOSLEEP.SYNCS 0x989680 ;  /* 0x009896800000895d */ /* 0x004fea0003900000 */
[----:B------:R-:W2:Y:S02]  /*f5f0*/  @!P0 SYNCS.PHASECHK.TRANS64 P0, [R7+URZ], R2 ;  /* 0x00000002070085a7 */ /* 0x000ea4000800007f */
[----:B--2---:R-:W-:Y:S05]  /*f600*/  @!P0 BRA `(.L_x_360) ;  /* 0xfffffffc00f08947 */ /* 0x004fea000383ffff */
[----:B------:R-:W-:Y:S05]  /*f610*/  BRA `(.L_x_390) ;  /* 0xfffffff000e47947 */ /* 0x000fea000383ffff */
.L_x_361:
[----:B-1----:R1:W2:Y:S02]  /*f620*/  SYNCS.PHASECHK.TRANS64.TRYWAIT P0, [R9+URZ], R4 ;  /* 0x00000004090075a7 */ /* 0x0022a4000800017f */
[----:B--2---:R-:W-:Y:S05]  /*f630*/  @!P0 NANOSLEEP.SYNCS 0x989680 ;  /* 0x009896800000895d */ /* 0x004fea0003900000 */
[----:B------:R-:W2:Y:S02]  /*f640*/  @!P0 SYNCS.PHASECHK.TRANS64 P0, [R9+URZ], R4 ;  /* 0x00000004090085a7 */ /* 0x000ea4000800007f */
[----:B--2---:R-:W-:Y:S05]  /*f650*/  @!P0 BRA `(.L_x_361) ;  /* 0xfffffffc00f08947 */ /* 0x004fea000383ffff */
[----:B------:R-:W-:Y:S05]  /*f660*/  BRA `(.L_x_391) ;  /* 0xfffffff000f47947 */ /* 0x000fea000383ffff */
.L_x_362:
[----:B-1----:R1:W2:Y:S02]  /*f670*/  SYNCS.PHASECHK.TRANS64.TRYWAIT P0, [R6+URZ], R5 ;  /* 0x00000005060075a7 */ /* 0x0022a4000800017f */
[----:B--2---:R-:W-:Y:S05]  /*f680*/  @!P0 NANOSLEEP.SYNCS 0x989680 ;  /* 0x009896800000895d */ /* 0x004fea0003900000 */
[----:B------:R-:W2:Y:S02]  /*f690*/  @!P0 SYNCS.PHASECHK.TRANS64 P0, [R6+URZ], R5 ;  /* 0x00000005060085a7 */ /* 0x000ea4000800007f */
[----:B--2---:R-:W-:Y:S05]  /*f6a0*/  @!P0 BRA `(.L_x_362) ;  /* 0xfffffffc00f08947 */ /* 0x004fea000383ffff */
[----:B------:R-:W-:Y:S05]  /*f6b0*/  BRA `(.L_x_392) ;  /* 0xfffffff400047947 */ /* 0x000fea000383ffff */
.L_x_363:
[----:B-1----:R1:W2:Y:S02]  /*f6c0*/  SYNCS.PHASECHK.TRANS64.TRYWAIT P0, [R9+URZ], R4 ;  /* 0x00000004090075a7 */ /* 0x0022a4000800017f */
[----:B--2---:R-:W-:Y:S05]  /*f6d0*/  @!P0 NANOSLEEP.SYNCS 0x989680 ;  /* 0x009896800000895d */ /* 0x004fea0003900000 */
[----:B------:R-:W2:Y:S02]  /*f6e0*/  @!P0 SYNCS.PHASECHK.TRANS64 P0, [R9+URZ], R4 ;  /* 0x00000004090085a7 */ /* 0x000ea4000800007f */
[----:B--2---:R-:W-:Y:S05]  /*f6f0*/  @!P0 BRA `(.L_x_363) ;  /* 0xfffffffc00f08947 */ /* 0x004fea000383ffff */
[----:B------:R-:W-:Y:S05]  /*f700*/  BRA `(.L_x_393) ;  /* 0xfffffff400147947 */ /* 0x000fea000383ffff */
.L_x_364:
[----:B-1----:R1:W2:Y:S02]  /*f710*/  SYNCS.PHASECHK.TRANS64.TRYWAIT P0, [R6+URZ], R5 ;  /* 0x00000005060075a7 */ /* 0x0022a4000800017f */
[----:B--2---:R-:W-:Y:S05]  /*f720*/  @!P0 NANOSLEEP.SYNCS 0x989680 ;  /* 0x009896800000895d */ /* 0x004fea0003900000 */
[----:B------:R-:W2:Y:S02]  /*f730*/  @!P0 SYNCS.PHASECHK.TRANS64 P0, [R6+URZ], R5 ;  /* 0x00000005060085a7 */ /* 0x000ea4000800007f */
[----:B--2---:R-:W-:Y:S05]  /*f740*/  @!P0 BRA `(.L_x_364) ;  /* 0xfffffffc00f08947 */ /* 0x004fea000383ffff */
[----:B------:R-:W-:Y:S05]  /*f750*/  BRA `(.L_x_394) ;  /* 0xfffffff400247947 */ /* 0x000fea000383ffff */
.L_x_365:
[----:B-1----:R1:W2:Y:S02]  /*f760*/  SYNCS.PHASECHK.TRANS64.TRYWAIT P0, [R9+URZ], R4 ;  /* 0x00000004090075a7 */ /* 0x0022a4000800017f */
[----:B--2---:R-:W-:Y:S05]  /*f770*/  @!P0 NANOSLEEP.SYNCS 0x989680 ;  /* 0x009896800000895d */ /* 0x004fea0003900000 */
[----:B------:R-:W2:Y:S02]  /*f780*/  @!P0 SYNCS.PHASECHK.TRANS64 P0, [R9+URZ], R4 ;  /* 0x00000004090085a7 */ /* 0x000ea4000800007f */
[----:B--2---:R-:W-:Y:S05]  /*f790*/  @!P0 BRA `(.L_x_365) ;  /* 0xfffffffc00f08947 */ /* 0x004fea000383ffff */
[----:B------:R-:W-:Y:S05]  /*f7a0*/  BRA `(.L_x_395) ;  /* 0xfffffff400347947 */ /* 0x000fea000383ffff */
.L_x_366:
[----:B-1----:R1:W2:Y:S02]  /*f7b0*/  SYNCS.PHASECHK.TRANS64.TRYWAIT P0, [R6+URZ], R5 ;  /* 0x00000005060075a7 */ /* 0x0022a4000800017f */
[----:B--2---:R-:W-:Y:S05]  /*f7c0*/  @!P0 NANOSLEEP.SYNCS 0x989680 ;  /* 0x009896800000895d */ /* 0x004fea0003900000 */
[----:B------:R-:W2:Y:S02]  /*f7d0*/  @!P0 SYNCS.PHASECHK.TRANS64 P0, [R6+URZ], R5 ;  /* 0x00000005060085a7 */ /* 0x000ea4000800007f */
[----:B--2---:R-:W-:Y:S05]  /*f7e0*/  @!P0 BRA `(.L_x_366) ;  /* 0xfffffffc00f08947 */ /* 0x004fea000383ffff */
[----:B------:R-:W-:Y:S05]  /*f7f0*/  BRA `(.L_x_396) ;  /* 0xfffffff400447947 */ /* 0x000fea000383ffff */
.L_x_367:
[----:B-1----:R1:W2:Y:S02]  /*f800*/  SYNCS.PHASECHK.TRANS64.TRYWAIT P0, [R9+URZ], R4 ;  /* 0x00000004090075a7 */ /* 0x0022a4000800017f */
[----:B--2---:R-:W-:Y:S05]  /*f810*/  @!P0 NANOSLEEP.SYNCS 0x989680 ;  /* 0x009896800000895d */ /* 0x004fea0003900000 */
[----:B------:R-:W2:Y:S02]  /*f820*/  @!P0 SYNCS.PHASECHK.TRANS64 P0, [R9+URZ], R4 ;  /* 0x00000004090085a7 */ /* 0x000ea4000800007f */
[----:B--2---:R-:W-:Y:S05]  /*f830*/  @!P0 BRA `(.L_x_367) ;  /* 0xfffffffc00f08947 */ /* 0x004fea000383ffff */
[----:B------:R-:W-:Y:S05]  /*f840*/  BRA `(.L_x_397) ;  /* 0xfffffff400547947 */ /* 0x000fea000383ffff */
.L_x_368:
[----:B-1----:R1:W2:Y:S02]  /*f850*/  SYNCS.PHASECHK.TRANS64.TRYWAIT P0, [R6+URZ], R5 ;  /* 0x00000005060075a7 */ /* 0x0022a4000800017f */
[----:B--2---:R-:W-:Y:S05]  /*f860*/  @!P0 NANOSLEEP.SYNCS 0x989680 ;  /* 0x009896800000895d */ /* 0x004fea0003900000 */
[----:B------:R-:W2:Y:S02]  /*f870*/  @!P0 SYNCS.PHASECHK.TRANS64 P0, [R6+URZ], R5 ;  /* 0x00000005060085a7 */ /* 0x000ea4000800007f */
[----:B--2---:R-:W-:Y:S05]  /*f880*/  @!P0 BRA `(.L_x_368) ;  /* 0xfffffffc00f08947 */ /* 0x004fea000383ffff */
[----:B------:R-:W-:Y:S05]  /*f890*/  BRA `(.L_x_398) ;  /* 0xfffffff400647947 */ /* 0x000fea000383ffff */
.L_x_369:
[----:B-1----:R1:W2:Y:S02]  /*f8a0*/  SYNCS.PHASECHK.TRANS64.TRYWAIT P0, [R9+URZ], R4 ;  /* 0x00000004090075a7 */ /* 0x0022a4000800017f */
[----:B--2---:R-:W-:Y:S05]  /*f8b0*/  @!P0 NANOSLEEP.SYNCS 0x989680 ;  /* 0x009896800000895d */ /* 0x004fea0003900000 */
[----:B------:R-:W2:Y:S02]  /*f8c0*/  @!P0 SYNCS.PHASECHK.TRANS64 P0, [R9+URZ], R4 ;  /* 0x00000004090085a7 */ /* 0x000ea4000800007f */
[----:B--2---:R-:W-:Y:S05]  /*f8d0*/  @!P0 BRA `(.L_x_369) ;  /* 0xfffffffc00f08947 */ /* 0x004fea000383ffff */
[----:B------:R-:W-:Y:S05]  /*f8e0*/  BRA `(.L_x_399) ;  /* 0xfffffff400747947 */ /* 0x000fea000383ffff */
.L_x_370:
[----:B--2---:R2:W3:Y:S02]  /*f8f0*/  SYNCS.PHASECHK.TRANS64.TRYWAIT P0, [R6+URZ], R5 ;  /* 0x00000005060075a7 */ /* 0x0044e4000800017f */
[----:B---3--:R-:W-:Y:S05]  /*f900*/  @!P0 NANOSLEEP.SYNCS 0x989680 ;  /* 0x009896800000895d */ /* 0x008fea0003900000 */
[----:B------:R-:W3:Y:S02]  /*f910*/  @!P0 SYNCS.PHASECHK.TRANS64 P0, [R6+URZ], R5 ;  /* 0x00000005060085a7 */ /* 0x000ee4000800007f */
[----:B---3--:R-:W-:Y:S05]  /*f920*/  @!P0 BRA `(.L_x_370) ;  /* 0xfffffffc00f08947 */ /* 0x008fea000383ffff */
[----:B------:R-:W-:Y:S05]  /*f930*/  BRA `(.L_x_400) ;  /* 0xfffffff4007c7947 */ /* 0x000fea000383ffff */
        .weak           $__internal_0_$__cuda_sm20_rcp_rn_f32_slowpath
        .type           $__internal_0_$__cuda_sm20_rcp_rn_f32_slowpath,@function
        .size           $__internal_0_$__cuda_sm20_rcp_rn_f32_slowpath,(.L_x_406 - $__internal_0_$__cuda_sm20_rcp_rn_f32_slowpath)
$__internal_0_$__cuda_sm20_rcp_rn_f32_slowpath:
[----:B------:R-:W-:Y:S01]  /*f940*/  IMAD.SHL.U32 R0, R3, 0x2, RZ ;  /* 0x0000000203007824 */ /* 0x000fe200078e00ff */
[----:B------:R-:W-:Y:S04]  /*f950*/  BSSY B0, `(.L_x_401) ;  /* 0x0000030000007945 */ /* 0x000fe80003800000 */
[----:B------:R-:W-:-:S04]  /*f960*/  SHF.R.U32.HI R44, RZ, 0x18, R0 ;  /* 0x00000018ff2c7819 */ /* 0x000fc80000011600 */
[----:B------:R-:W-:-:S13]  /*f970*/  ISETP.NE.U32.AND P2, PT, R44, RZ, PT ;  /* 0x000000ff2c00720c */ /* 0x000fda0003f45070 */
[----:B------:R-:W-:Y:S05]  /*f980*/  @P2 BRA `(.L_x_402) ;  /* 0x0000000000282947 */ /* 0x000fea0003800000 */
[----:B------:R-:W-:-:S04]  /*f990*/  SHF.L.U32 R0, R3, 0x1, RZ ;  /* 0x0000000103007819 */ /* 0x000fc800000006ff */
[----:B------:R-:W-:-:S13]  /*f9a0*/  ISETP.NE.AND P2, PT, R0, RZ, PT ;  /* 0x000000ff0000720c */ /* 0x000fda0003f45270 */
[----:B------:R-:W-:Y:S01]  /*f9b0*/  @P2 FFMA R13, R3, 1.84467440737095516160e+19, RZ ;  /* 0x5f800000030d2823 */ /* 0x000fe200000000ff */
[----:B------:R-:W-:Y:S08]  /*f9c0*/  @!P2 MUFU.RCP R12, R3 ;  /* 0x00000003000ca308 */ /* 0x000ff00000001000 */
[----:B------:R-:W1:Y:S02]  /*f9d0*/  @P2 MUFU.RCP R0, R13 ;  /* 0x0000000d00002308 */ /* 0x000e640000001000 */
[----:B-1----:R-:W-:-:S04]  /*f9e0*/  @P2 FFMA R34, R13, R0, -1 ;  /* 0xbf8000000d222423 */ /* 0x002fc80000000000 */
[----:B------:R-:W-:-:S04]  /*f9f0*/  @P2 FADD.FTZ R35, -R34, -RZ ;  /* 0x800000ff22232221 */ /* 0x000fc80000010100 */
[----:B------:R-:W-:-:S04]  /*fa00*/  @P2 FFMA R0, R0, R35, R0 ;  /* 0x0000002300002223 */ /* 0x000fc80000000000 */
[----:B------:R-:W-:Y:S01]  /*fa10*/  @P2 FFMA R12, R0, 1.84467440737095516160e+19, RZ ;  /* 0x5f800000000c2823 */ /* 0x000fe200000000ff */
[----:B------:R-:W-:Y:S06]  /*fa20*/  BRA `(.L_x_403) ;  /* 0x0000000000887947 */ /* 0x000fec0003800000 */
.L_x_402:
[----:B------:R-:W-:-:S04]  /*fa30*/  IADD3 R48, R44, -0xfd, RZ ;  /* 0xffffff032c307810 */ /* 0x000fc80007ffe0ff */
[----:B------:R-:W-:-:S13]  /*fa40*/  ISETP.GT.U32.AND P2, PT, R48, 0x1, PT ;  /* 0x000000013000780c */ /* 0x000fda0003f44070 */
[----:B------:R-:W-:Y:S05]  /*fa50*/  @P2 BRA `(.L_x_404) ;  /* 0x0000000000782947 */ /* 0x000fea0003800000 */
[----:B------:R-:W-:Y:S02]  /*fa60*/  LOP3.LUT R0, R3, 0x7fffff, RZ, 0xc0, !PT ;  /* 0x007fffff03007812 */ /* 0x000fe400078ec0ff */
[----:B------:R-:W-:Y:S02]  /*fa70*/  MOV R35, 0x3 ;  /* 0x0000000300237802 */ /* 0x000fe40000000f00 */
[----:B------:R-:W-:Y:S02]  /*fa80*/  LOP3.LUT R0, R0, 0x3f800000, RZ, 0xfc, !PT ;  /* 0x3f80000000007812 */ /* 0x000fe400078efcff */
[----:B------:R-:W-:Y:S02]  /*fa90*/  SHF.L.U32 R35, R35, R48, RZ ;  /* 0x0000003023237219 */ /* 0x000fe400000006ff */
[----:B------:R-:W1:Y:S02]  /*faa0*/  MUFU.RCP R13, R0 ;  /* 0x00000000000d7308 */ /* 0x000e640000001000 */
[----:B-1----:R-:W-:-:S04]  /*fab0*/  FFMA R12, R0, R13, -1 ;  /* 0xbf800000000c7423 */ /* 0x002fc8000000000d */
[----:B------:R-:W-:-:S04]  /*fac0*/  FADD.FTZ R12, -R12, -RZ ;  /* 0x800000ff0c0c7221 */ /* 0x000fc80000010100 */
[CCC-:B------:R-:W-:Y:S01]  /*fad0*/  FFMA.RM R34, R13.reuse, R12.reuse, R13.reuse ;  /* 0x0000000c0d227223 */ /* 0x1c0fe2000000400d */
[----:B------:R-:W-:-:S04]  /*fae0*/  FFMA.RP R13, R13, R12, R13 ;  /* 0x0000000c0d0d7223 */ /* 0x000fc8000000800d */
[C---:B------:R-:W-:Y:S02]  /*faf0*/  LOP3.LUT R12, R34.reuse, 0x7fffff, RZ, 0xc0, !PT ;  /* 0x007fffff220c7812 */ /* 0x040fe400078ec0ff */
[----:B------:R-:W-:Y:S02]  /*fb00*/  FSETP.NEU.FTZ.AND P2, PT, R34, R13, PT ;  /* 0x0000000d2200720b */ /* 0x000fe40003f5d000 */
[----:B------:R-:W-:Y:S02]  /*fb10*/  LOP3.LUT R12, R12, 0x800000, RZ, 0xfc, !PT ;  /* 0x008000000c0c7812 */ /* 0x000fe400078efcff */
[----:B------:R-:W-:Y:S02]  /*fb20*/  SEL R13, RZ, 0xffffffff, !P2 ;  /* 0xffffffffff0d7807 */ /* 0x000fe40005000000 */
[----:B------:R-:W-:-:S03]  /*fb30*/  LOP3.LUT R35, R35, R12, RZ, 0xc0, !PT ;  /* 0x0000000c23237212 */ /* 0x000fc600078ec0ff */
[----:B------:R-:W-:Y:S01]  /*fb40*/  IMAD.MOV R13, RZ, RZ, -R13 ;  /* 0x000000ffff0d7224 */ /* 0x000fe200078e0a0d */
[----:B------:R-:W-:-:S04]  /*fb50*/  SHF.R.U32.HI R35, RZ, R48, R35 ;  /* 0x00000030ff237219 */ /* 0x000fc80000011623 */
[----:B------:R-:W-:Y:S02]  /*fb60*/  LOP3.LUT P3, RZ, R13, R48, R12, 0xf8, !PT ;  /* 0x000000300dff7212 */ /* 0x000fe4000786f80c */
[C---:B------:R-:W-:Y:S02]  /*fb70*/  LOP3.LUT P2, RZ, R35.reuse, 0x1, RZ, 0xc0, !PT ;  /* 0x0000000123ff7812 */ /* 0x040fe4000784c0ff */
[----:B------:R-:W-:Y:S02]  /*fb80*/  LOP3.LUT P4, RZ, R35, 0x2, RZ, 0xc0, !PT ;  /* 0x0000000223ff7812 */ /* 0x000fe4000788c0ff */
[----:B------:R-:W-:Y:S02]  /*fb90*/  IADD3 R13, R44, -0xfc, RZ ;  /* 0xffffff042c0d7810 */ /* 0x000fe40007ffe0ff */
[----:B------:R-:W-:Y:S02]  /*fba0*/  PLOP3.LUT P2, PT, P2, P3, P4, 0xe0, 0x0 ;  /* 0x000000000000781c */ /* 0x000fe40001747c40 */
[----:B------:R-:W-:-:S02]  /*fbb0*/  LOP3.LUT P3, RZ, R3, 0x7fffff, RZ, 0xc0, !PT ;  /* 0x007fffff03ff7812 */ /* 0x000fc4000786c0ff */
[----:B------:R-:W-:Y:S02]  /*fbc0*/  SEL R0, RZ, 0x1, !P2 ;  /* 0x00000001ff007807 */ /* 0x000fe40005000000 */
[----:B------:R-:W-:Y:S02]  /*fbd0*/  SHF.R.U32.HI R12, RZ, R13, R12 ;  /* 0x0000000dff0c7219 */ /* 0x000fe4000001160c */
[----:B------:R-:W-:-:S04]  /*fbe0*/  IADD3 R0, -R0, RZ, RZ ;  /* 0x000000ff00007210 */ /* 0x000fc80007ffe1ff */
[----:B------:R-:W-:-:S13]  /*fbf0*/  ISETP.GE.AND P2, PT, R0, RZ, PT ;  /* 0x000000ff0000720c */ /* 0x000fda0003f46270 */
[----:B------:R-:W-:-:S05]  /*fc00*/  @!P2 IADD3 R12, R12, 0x1, RZ ;  /* 0x000000010c0ca810 */ /* 0x000fca0007ffe0ff */
[----:B------:R-:W-:-:S05]  /*fc10*/  @!P3 IMAD.SHL.U32 R12, R12, 0x2, RZ ;  /* 0x000000020c0cb824 */ /* 0x000fca00078e00ff */
[----:B------:R-:W-:Y:S01]  /*fc20*/  LOP3.LUT R12, R12, 0x80000000, R3, 0xf8, !PT ;  /* 0x800000000c0c7812 */ /* 0x000fe200078ef803 */
[----:B------:R-:W-:Y:S06]  /*fc30*/  BRA `(.L_x_403) ;  /* 0x0000000000047947 */ /* 0x000fec0003800000 */
.L_x_404:
[----:B------:R1:W2:Y:S02]  /*fc40*/  MUFU.RCP R12, R3 ;  /* 0x00000003000c7308 */ /* 0x0002a40000001000 */
.L_x_403:
[----:B------:R-:W-:Y:S05]  /*fc50*/  BSYNC B0 ;  /* 0x0000000000007941 */ /* 0x000fea0003800000 */
.L_x_401:
[----:B--2---:R-:W-:Y:S02]  /*fc60*/  MOV R0, R12 ;  /* 0x0000000c00007202 */ /* 0x004fe40000000f00 */
[----:B------:R-:W-:Y:S02]  /*fc70*/  MOV R12, R36 ;  /* 0x00000024000c7202 */ /* 0x000fe40000000f00 */
[----:B------:R-:W-:-:S04]  /*fc80*/  MOV R13, 0x0 ;  /* 0x00000000000d7802 */ /* 0x000fc80000000f00 */
[----:B-1----:R-:W-:Y:S05]  /*fc90*/  RET.REL.NODEC R12 `(_ZN7cutlass13device_kernelINS_4gemm6kernel13GemmUniversalIN4cute5tupleIJiiiiEEENS1_10collective13CollectiveMmaINS1_37MainloopSm90TmaGmmaWarpSpecializedFP8ILi12ENS5_IJNS4_1CILi2EEENSA_ILi1EEESC_EEENS1_35KernelTmaWarpSpecializedCooperativeEEENS5_IJNSA_ILi128EEESG_NSA_ILi64EEEEEENS_12float_e4m3_tENS5_IJlSC_lEEESJ_SK_NS4_8TiledMMAINS4_8MMA_AtomIJNS4_4SM904GMMA31MMA_64x128x32_F32E4M3E4M3_SS_TNILNSO_7ScaleInE1ELSQ_1EEEEEENS4_6LayoutISD_NS5_IJSC_NSA_ILi0EEESU_EEEEENS5_IJNS4_10UnderscoreESX_SX_EEEEENS4_13SM90_TMA_LOADENS4_14ComposedLayoutINS4_7SwizzleILi2ELi4ELi3EEENS4_18smem_ptr_flag_bitsILi8EEENST_INS5_IJNSA_ILi8EEESH_EEENS5_IJSH_SC_EEEEEEEvNS4_8identityENS4_23SM90_TMA_LOAD_MULTICASTES1A_vS1B_EENS_8epilogue10collective18CollectiveEpilogueINS1E_22Sm90TmaWarpSpecializedILi4ELi2ELi16ELb0ELb0EEEJSI_NS5_IJSG_NSA_ILi32EEEEEESJ_SK_SJ_SK_NS1E_6fusion15FusionCallbacksIS1I_NS1L_13LinCombEltActINS1E_6thread7SigmoidESJ_fSJ_fLNS_15FloatRoundStyleE2EEESI_S1K_JEEES10_NS11_INS12_ILi1ELi4ELi3EEES15_NST_INS5_IJS16_S1J_EEENS5_IJS1J_SC_EEEEEEENS4_39AutoVectorizingCopyWithAssumedAlignmentILi128EEENS4_14SM90_TMA_STOREES1X_S1Z_NS4_9Copy_AtomIJNS4_17SM90_U32x4_STSM_NENS_6half_tEEEEvEEEvvEEEEvNT_6ParamsE) ;  /* 0xffffff000cd87950 */ /* 0x002fea0003c3ffff */
.L_x_405:
[----:B------:R-:W-:-:S00]  /*fca0*/  BRA `(.L_x_405) ;  /* 0xfffffffc00fc7947 */ /* 0x000fc0000383ffff */
[----:B------:R-:W-:-:S00]  /*fcb0*/  NOP ;  /* 0x0000000000007918 */ /* 0x000fc00000000000 */
        /* <DEDUP_REMOVED lines=12> */
.L_x_406:


//--------------------- .nv.global.init           --------------------------
	.section	.nv.global.init,"aw",@progbits
.nv.global.init:
	.type		$str$24,@object
	.size		$str$24,($str$25 - $str$24)
$str$24:
        /*0000*/ 	.byte	0x28, 0x61, 0x64, 0x64, 0x72, 0x65, 0x73, 0x73, 0x20, 0x26, 0x20, 0x6d, 0x61, 0x73, 0x6b, 0x29
        /*0010*/ 	.byte	0x20, 0x3d, 0x3d, 0x20, 0x30, 0x00
	.type		$str$25,@object
	.size		$str$25,(__unnamed_1 - $str$25)
$str$25:
        /*0016*/ 	.byte	0x2f, 0x74, 0x6d, 0x70, 0x2f, 0x63, 0x75, 0x74, 0x6c, 0x61, 0x73, 0x73, 0x5f, 0x73, 0x77, 0x65
        /*0026*/ 	.byte	0x65, 0x70, 0x5f, 0x73, 0x72, 0x63, 0x2f, 0x69, 0x6e, 0x63, 0x6c, 0x75, 0x64, 0x65, 0x2f, 0x63
        /*0036*/ 	.byte	0x75, 0x74, 0x65, 0x2f, 0x70, 0x6f, 0x69, 0x6e, 0x74, 0x65, 0x72, 0x5f, 0x66, 0x6c, 0x61, 0x67
        /*0046*/ 	.byte	0x67, 0x65, 0x64, 0x2e, 0x68, 0x70, 0x70, 0x00
	.type		__unnamed_1,@object
	.size		__unnamed_1,(__unnamed_2 - __unnamed_1)
__unnamed_1:
        /*004e*/ 	.byte	0x61, 0x75, 0x74, 0x6f, 0x20, 0x63, 0x75, 0x74, 0x65, 0x3a, 0x3a, 0x61, 0x73, 0x5f, 0x70, 0x6f
        /* <DEDUP_REMOVED lines=27> */
        /*020e*/ 	.byte	0x3a, 0x43, 0x3c, 0x34, 0x30, 0x39, 0x36, 0x3e, 0x3e, 0x3e, 0x3e, 0x3e, 0x5d, 0x00
	.type		__unnamed_2,@object
	.size		__unnamed_2,(.L_1 - __unnamed_2)
__unnamed_2:
        /* <DEDUP_REMOVED lines=29> */
.L_1:


//--------------------- .nv.shared._ZN7cutlass13device_kernelINS_4gemm6kernel13GemmUniversalIN4cute5tupleIJiiiiEEENS1_10collective13CollectiveMmaINS1_37MainloopSm90TmaGmmaWarpSpecializedFP8ILi12ENS5_IJNS4_1CILi2EEENSA_ILi1EEESC_EEENS1_35KernelTmaWarpSpecializedCooperativeEEENS5_IJNSA_ILi128EEESG_NSA_ILi64EEEEEENS_12float_e4m3_tENS5_IJlSC_lEEESJ_SK_NS4_8TiledMMAINS4_8MMA_AtomIJNS4_4SM904GMMA31MMA_64x128x32_F32E4M3E4M3_SS_TNILNSO_7ScaleInE1ELSQ_1EEEEEENS4_6LayoutISD_NS5_IJSC_NSA_ILi0EEESU_EEEEENS5_IJNS4_10UnderscoreESX_SX_EEEEENS4_13SM90_TMA_LOADENS4_14ComposedLayoutINS4_7SwizzleILi2ELi4ELi3EEENS4_18smem_ptr_flag_bitsILi8EEENST_INS5_IJNSA_ILi8EEESH_EEENS5_IJSH_SC_EEEEEEEvNS4_8identityENS4_23SM90_TMA_LOAD_MULTICASTES1A_vS1B_EENS_8epilogue10collective18CollectiveEpilogueINS1E_22Sm90TmaWarpSpecializedILi4ELi2ELi16ELb0ELb0EEEJSI_NS5_IJSG_NSA_ILi32EEEEEESJ_SK_SJ_SK_NS1E_6fusion15FusionCallbacksIS1I_NS1L_13LinCombEltActINS1E_6thread7SigmoidESJ_fSJ_fLNS_15FloatRoundStyleE2EEESI_S1K_JEEES10_NS11_INS12_ILi1ELi4ELi3EEES15_NST_INS5_IJS16_S1J_EEENS5_IJS1J_SC_EEEEEEENS4_39AutoVectorizingCopyWithAssumedAlignmentILi128EEENS4_14SM90_TMA_STOREES1X_S1Z_NS4_9Copy_AtomIJNS4_17SM90_U32x4_STSM_NENS_6half_tEEEEvEEEvvEEEEvNT_6ParamsE --------------------------
	.section	.nv.shared._ZN7cutlass13device_kernelINS_4gemm6kernel13GemmUniversalIN4cute5tupleIJiiiiEEENS1_10collective13CollectiveMmaINS1_37MainloopSm90TmaGmmaWarpSpecializedFP8ILi12ENS5_IJNS4_1CILi2EEENSA_ILi1EEESC_EEENS1_35KernelTmaWarpSpecializedCooperativeEEENS5_IJNSA_ILi128EEESG_NSA_ILi64EEEEEENS_12float_e4m3_tENS5_IJlSC_lEEESJ_SK_NS4_8TiledMMAINS4_8MMA_AtomIJNS4_4SM904GMMA31MMA_64x128x32_F32E4M3E4M3_SS_TNILNSO_7ScaleInE1ELSQ_1EEEEEENS4_6LayoutISD_NS5_IJSC_NSA_ILi0EEESU_EEEEENS5_IJNS4_10UnderscoreESX_SX_EEEEENS4_13SM90_TMA_LOADENS4_14ComposedLayoutINS4_7SwizzleILi2ELi4ELi3EEENS4_18smem_ptr_flag_bitsILi8EEENST_INS5_IJNSA_ILi8EEESH_EEENS5_IJSH_SC_EEEEEEEvNS4_8identityENS4_23SM90_TMA_LOAD_MULTICASTES1A_vS1B_EENS_8epilogue10collective18CollectiveEpilogueINS1E_22Sm90TmaWarpSpecializedILi4ELi2ELi16ELb0ELb0EEEJSI_NS5_IJSG_NSA_ILi32EEEEEESJ_SK_SJ_SK_NS1E_6fusion15FusionCallbacksIS1I_NS1L_13LinCombEltActINS1E_6thread7SigmoidESJ_fSJ_fLNS_15FloatRoundStyleE2EEESI_S1K_JEEES10_NS11_INS12_ILi1ELi4ELi3EEES15_NST_INS5_IJS16_S1J_EEENS5_IJS1J_SC_EEEEEEENS4_39AutoVectorizingCopyWithAssumedAlignmentILi128EEENS4_14SM90_TMA_STOREES1X_S1Z_NS4_9Copy_AtomIJNS4_17SM90_U32x4_STSM_NENS_6half_tEEEEvEEEvvEEEEvNT_6ParamsE,"aw",@nobits
	.sectionflags	@""
	.align	16
	.zero		1024


//--------------------- .nv.shared.reserved.0     --------------------------
	.section	.nv.shared.reserved.0,"aw",@nobits
	.weak		__nv_reservedSMEM_offset_0_alias
	.size		__nv_reservedSMEM_offset_0_alias, 0, 0
	.other		__nv_reservedSMEM_offset_0_alias,@"STO_CUDA_RESERVED_SHARED STV_DEFAULT"
__nv_reservedSMEM_offset_0_alias:
	.zero		0


//--------------------- .nv.global                --------------------------
	.section	.nv.global,"aw",@nobits
.nv.global:
	.type		_ZN39_INTERNAL_958d9032_4_k_cu_84e208c6_31184cute1_E,@object
	.size		_ZN39_INTERNAL_958d9032_4_k_cu_84e208c6_31184cute1_E,(_ZN39_INTERNAL_958d9032_4_k_cu_84e208c6_31184cuda3std3__45__cpo6cbeginE - _ZN39_INTERNAL_958d9032_4_k_cu_84e208c6_31184cute1_E)
_ZN39_INTERNAL_958d9032_4_k_cu_84e208c6_31184cute1_E:
	.zero		1
	.type		_ZN39_INTERNAL_958d9032_4_k_cu_84e208c6_31184cuda3std3__45__cpo6cbeginE,@object
	.size		_ZN39_INTERNAL_958d9032_4_k_cu_84e208c6_31184cuda3std3__45__cpo6cbeginE,(_ZN39_INTERNAL_958d9032_4_k_cu_84e208c6_31184cuda3std3__48in_placeE - _ZN39_INTERNAL_958d9032_4_k_cu_84e208c6_31184cuda3std3__45__cpo6cbeginE)
_ZN39_INTERNAL_958d9032_4_k_cu_84e208c6_31184cuda3std3__45__cpo6cbeginE:
	.zero		1
	.type		_ZN39_INTERNAL_958d9032_4_k_cu_84e208c6_31184cuda3std3__48in_placeE,@object
	.size		_ZN39_INTERNAL_958d9032_4_k_cu_84e208c6_31184cuda3std3__48in_placeE,(_ZN39_INTERNAL_958d9032_4_k_cu_84e208c6_31184cuda3std6ranges3__45__cpo9iter_moveE - _ZN39_INTERNAL_958d9032_4_k_cu_84e208c6_31184cuda3std3__48in_placeE)
_ZN39_INTERNAL_958d9032_4_k_cu_84e208c6_31184cuda3std3__48in_placeE:
	.zero		1
	.type		_ZN39_INTERNAL_958d9032_4_k_cu_84e208c6_31184cuda3std6ranges3__45__cpo9iter_moveE,@object
	.size		_ZN39_INTERNAL_958d9032_4_k_cu_84e208c6_31184cuda3std6ranges3__45__cpo9iter_moveE,(_ZN39_INTERNAL_958d9032_4_k_cu_84e208c6_31184cuda3std3__45__cpo5beginE - _ZN39_INTERNAL_958d9032_4_k_cu_84e208c6_31184cuda3std6ranges3__45__cpo9iter_moveE)
_ZN39_INTERNAL_958d9032_4_k_cu_84e208c6_31184cuda3std6ranges3__45__cpo9iter_moveE:
	.zero		1
	.type		_ZN39_INTERNAL_958d9032_4_k_cu_84e208c6_31184cuda3std3__45__cpo5beginE,@object
	.size		_ZN39_INTERNAL_958d9032_4_k_cu_84e208c6_31184cuda3std3__45__cpo5beginE,(_ZN39_INTERNAL_958d9032_4_k_cu_84e208c6_31184cuda3std3__441_GLOBAL__N__958d9032_4_k_cu_84e208c6_31186ignoreE - _ZN39_INTERNAL_958d9032_4_k_cu_84e208c6_31184cuda3std3__45__cpo5beginE)
_ZN39_INTERNAL_958d9032_4_k_cu_84e208c6_31184cuda3std3__45__cpo5beginE:
	.zero		1
	.type		_ZN39_INTERNAL_958d9032_4_k_cu_84e208c6_31184cuda3std3__441_GLOBAL__N__958d9032_4_k_cu_84e208c6_31186ignoreE,@object
	.size		_ZN39_INTERNAL_958d9032_4_k_cu_84e208c6_31184cuda3std3__441_GLOBAL__N__958d9032_4_k_cu_84e208c6_31186ignoreE,(_ZN39_INTERNAL_958d9032_4_k_cu_84e208c6_31184cute7productE - _ZN39_INTERNAL_958d9032_4_k_cu_84e208c6_31184cuda3std3__441_GLOBAL__N__958d9032_4_k_cu_84e208c6_31186ignoreE)
_ZN39_INTERNAL_958d9032_4_k_cu_84e208c6_31184cuda3std3__441_GLOBAL__N__958d9032_4_k_cu_84e208c6_31186ignoreE:
	.zero		1
	.type		_ZN39_INTERNAL_958d9032_4_k_cu_84e208c6_31184cute7productE,@object
	.size		_ZN39_INTERNAL_958d9032_4_k_cu_84e208c6_31184cute7productE,(_ZN39_INTERNAL_958d9032_4_k_cu_84e208c6_31184cuda3std3__45__cpo3endE - _ZN39_INTERNAL_958d9032_4_k_cu_84e208c6_31184cute7productE)
_ZN39_INTERNAL_958d9032_4_k_cu_84e208c6_31184cute7productE:
	.zero		1
	.type		_ZN39_INTERNAL_958d9032_4_k_cu_84e208c6_31184cuda3std3__45__cpo3endE,@object
	.size		_ZN39_INTERNAL_958d9032_4_k_cu_84e208c6_31184cuda3std3__45__cpo3endE,(_ZN39_INTERNAL_958d9032_4_k_cu_84e208c6_31184cuda3std3__419piecewise_constructE - _ZN39_INTERNAL_958d9032_4_k_cu_84e208c6_31184cuda3std3__45__cpo3endE)
_ZN39_INTERNAL_958d9032_4_k_cu_84e208c6_31184cuda3std3__45__cpo3endE:
	.zero		1
	.type		_ZN39_INTERNAL_958d9032_4_k_cu_84e208c6_31184cuda3std3__419piecewise_constructE,@object
	.size		_ZN39_INTERNAL_958d9032_4_k_cu_84e208c6_31184cuda3std3__419piecewise_constructE,(_ZN39_INTERNAL_958d9032_4_k_cu_84e208c6_31184cuda3std3__45__cpo4cendE - _ZN39_INTERNAL_958d9032_4_k_cu_84e208c6_31184cuda3std3__419piecewise_constructE)
_ZN39_INTERNAL_958d9032_4_k_cu_84e208c6_31184cuda3std3__419piecewise_constructE:
	.zero		1
	.type		_ZN39_INTERNAL_958d9032_4_k_cu_84e208c6_31184cuda3std3__45__cpo4cendE,@object
	.size		_ZN39_INTERNAL_958d9032_4_k_cu_84e208c6_31184cuda3std3__45__cpo4cendE,(_ZN39_INTERNAL_958d9032_4_k_cu_84e208c6_31184cuda3std6ranges3__45__cpo4swapE - _ZN39_INTERNAL_958d9032_4_k_cu_84e208c6_31184cuda3std3__45__cpo4cendE)
_ZN39_INTERNAL_958d9032_4_k_cu_84e208c6_31184cuda3std3__45__cpo4cendE:
	.zero		1
	.type		_ZN39_INTERNAL_958d9032_4_k_cu_84e208c6_31184cuda3std6ranges3__45__cpo4swapE,@object
	.size		_ZN39_INTERNAL_958d9032_4_k_cu_84e208c6_31184cuda3std6ranges3__45__cpo4swapE,(.L_9 - _ZN39_INTERNAL_958d9032_4_k_cu_84e208c6_31184cuda3std6ranges3__45__cpo4swapE)
_ZN39_INTERNAL_958d9032_4_k_cu_84e208c6_31184cuda3std6ranges3__45__cpo4swapE:
	.zero		1
.L_9:


//--------------------- .nv.constant0._ZN7cutlass13device_kernelINS_4gemm6kernel13GemmUniversalIN4cute5tupleIJiiiiEEENS1_10collective13CollectiveMmaINS1_37MainloopSm90TmaGmmaWarpSpecializedFP8ILi12ENS5_IJNS4_1CILi2EEENSA_ILi1EEESC_EEENS1_35KernelTmaWarpSpecializedCooperativeEEENS5_IJNSA_ILi128EEESG_NSA_ILi64EEEEEENS_12float_e4m3_tENS5_IJlSC_lEEESJ_SK_NS4_8TiledMMAINS4_8MMA_AtomIJNS4_4SM904GMMA31MMA_64x128x32_F32E4M3E4M3_SS_TNILNSO_7ScaleInE1ELSQ_1EEEEEENS4_6LayoutISD_NS5_IJSC_NSA_ILi0EEESU_EEEEENS5_IJNS4_10UnderscoreESX_SX_EEEEENS4_13SM90_TMA_LOADENS4_14ComposedLayoutINS4_7SwizzleILi2ELi4ELi3EEENS4_18smem_ptr_flag_bitsILi8EEENST_INS5_IJNSA_ILi8EEESH_EEENS5_IJSH_SC_EEEEEEEvNS4_8identityENS4_23SM90_TMA_LOAD_MULTICASTES1A_vS1B_EENS_8epilogue10collective18CollectiveEpilogueINS1E_22Sm90TmaWarpSpecializedILi4ELi2ELi16ELb0ELb0EEEJSI_NS5_IJSG_NSA_ILi32EEEEEESJ_SK_SJ_SK_NS1E_6fusion15FusionCallbacksIS1I_NS1L_13LinCombEltActINS1E_6thread7SigmoidESJ_fSJ_fLNS_15FloatRoundStyleE2EEESI_S1K_JEEES10_NS11_INS12_ILi1ELi4ELi3EEES15_NST_INS5_IJS16_S1J_EEENS5_IJS1J_SC_EEEEEEENS4_39AutoVectorizingCopyWithAssumedAlignmentILi128EEENS4_14SM90_TMA_STOREES1X_S1Z_NS4_9Copy_AtomIJNS4_17SM90_U32x4_STSM_NENS_6half_tEEEEvEEEvvEEEEvNT_6ParamsE --------------------------
	.section	.nv.constant0._ZN7cutlass13device_kernelINS_4gemm6kernel13GemmUniversalIN4cute5tupleIJiiiiEEENS1_10collective13CollectiveMmaINS1_37MainloopSm90TmaGmmaWarpSpecializedFP8ILi12ENS5_IJNS4_1CILi2EEENSA_ILi1EEESC_EEENS1_35KernelTmaWarpSpecializedCooperativeEEENS5_IJNSA_ILi128EEESG_NSA_ILi64EEEEEENS_12float_e4m3_tENS5_IJlSC_lEEESJ_SK_NS4_8TiledMMAINS4_8MMA_AtomIJNS4_4SM904GMMA31MMA_64x128x32_F32E4M3E4M3_SS_TNILNSO_7ScaleInE1ELSQ_1EEEEEENS4_6LayoutISD_NS5_IJSC_NSA_ILi0EEESU_EEEEENS5_IJNS4_10UnderscoreESX_SX_EEEEENS4_13SM90_TMA_LOADENS4_14ComposedLayoutINS4_7SwizzleILi2ELi4ELi3EEENS4_18smem_ptr_flag_bitsILi8EEENST_INS5_IJNSA_ILi8EEESH_EEENS5_IJSH_SC_EEEEEEEvNS4_8identityENS4_23SM90_TMA_LOAD_MULTICASTES1A_vS1B_EENS_8epilogue10collective18CollectiveEpilogueINS1E_22Sm90TmaWarpSpecializedILi4ELi2ELi16ELb0ELb0EEEJSI_NS5_IJSG_NSA_ILi32EEEEEESJ_SK_SJ_SK_NS1E_6fusion15FusionCallbacksIS1I_NS1L_13LinCombEltActINS1E_6thread7SigmoidESJ_fSJ_fLNS_15FloatRoundStyleE2EEESI_S1K_JEEES10_NS11_INS12_ILi1ELi4ELi3EEES15_NST_INS5_IJS16_S1J_EEENS5_IJS1J_SC_EEEEEEENS4_39AutoVectorizingCopyWithAssumedAlignmentILi128EEENS4_14SM90_TMA_STOREES1X_S1Z_NS4_9Copy_AtomIJNS4_17SM90_U32x4_STSM_NENS_6half_tEEEEvEEEvvEEEEvNT_6ParamsE,"a",@progbits
	.sectionflags	@""
	.align	4
.nv.constant0._ZN7cutlass13device_kernelINS_4gemm6kernel13GemmUniversalIN4cute5tupleIJiiiiEEENS1_10collective13CollectiveMmaINS1_37MainloopSm90TmaGmmaWarpSpecializedFP8ILi12ENS5_IJNS4_1CILi2EEENSA_ILi1EEESC_EEENS1_35KernelTmaWarpSpecializedCooperativeEEENS5_IJNSA_ILi128EEESG_NSA_ILi64EEEEEENS_12float_e4m3_tENS5_IJlSC_lEEESJ_SK_NS4_8TiledMMAINS4_8MMA_AtomIJNS4_4SM904GMMA31MMA_64x128x32_F32E4M3E4M3_SS_TNILNSO_7ScaleInE1ELSQ_1EEEEEENS4_6LayoutISD_NS5_IJSC_NSA_ILi0EEESU_EEEEENS5_IJNS4_10UnderscoreESX_SX_EEEEENS4_13SM90_TMA_LOADENS4_14ComposedLayoutINS4_7SwizzleILi2ELi4ELi3EEENS4_18smem_ptr_flag_bitsILi8EEENST_INS5_IJNSA_ILi8EEESH_EEENS5_IJSH_SC_EEEEEEEvNS4_8identityENS4_23SM90_TMA_LOAD_MULTICASTES1A_vS1B_EENS_8epilogue10collective18CollectiveEpilogueINS1E_22Sm90TmaWarpSpecializedILi4ELi2ELi16ELb0ELb0EEEJSI_NS5_IJSG_NSA_ILi32EEEEEESJ_SK_SJ_SK_NS1E_6fusion15FusionCallbacksIS1I_NS1L_13LinCombEltActINS1E_6thread7SigmoidESJ_fSJ_fLNS_15FloatRoundStyleE2EEESI_S1K_JEEES10_NS11_INS12_ILi1ELi4ELi3EEES15_NST_INS5_IJS16_S1J_EEENS5_IJS1J_SC_EEEEEEENS4_39AutoVectorizingCopyWithAssumedAlignmentILi128EEENS4_14SM90_TMA_STOREES1X_S1Z_NS4_9Copy_AtomIJNS4_17SM90_U32x4_STSM_NENS_6half_tEEEEvEEEvvEEEEvNT_6ParamsE:
	.zero		2432


//--------------------- SYMBOLS --------------------------

	.type		.nv.reservedSmem.offset0,@object
	.size		.nv.reservedSmem.offset0,0x4
	.type		__assertfail,@function
